	.target	sm_80

	.elftype	@"ET_EXEC"


//--------------------- .note.nv.tkinfo           --------------------------
	.section	.note.nv.tkinfo,"",@"SHT_NOTE"
	.sectionflags	@"SHF_NOTE_NV_TKINFO"
	.tkinfo
        /*0018*/ 	.word	0x00000002
        /*0030*/ 	.string	""
        /*0030*/ 	.string	"ptxas"
        /*0030*/ 	.string	"Cuda compilation tools, release 13.0, V13.0.88"
        /*0030*/ 	.string	"Build cuda_13.0.r13.0/compiler.36424714_0"
        /*0030*/ 	.string	"-v  -suppress-debug-info  -lineinfo  -arch sm_80 "



//--------------------- .note.nv.cuinfo           --------------------------
	.section	.note.nv.cuinfo,"",@"SHT_NOTE"
	.sectionflags	@"SHF_NOTE_NV_CUINFO"
        /*0018*/ 	.short	0x0002
        /*001a*/ 	.short	0x0050
        /*001c*/ 	.short	0x0082
	.zero		2


//--------------------- .nv.info                  --------------------------
	.section	.nv.info,"",@"SHT_CUDA_INFO"
	.align	4


	//----- nvinfo : EIATTR_REGCOUNT
	.align		4
        /*0000*/ 	.byte	0x04, 0x2f
        /*0002*/ 	.short	(.L_1 - .L_0)
	.align		4
.L_0:
        /*0004*/ 	.word	index@(matmul_kernel)
        /*0008*/ 	.word	0x000000ff


	//----- nvinfo : EIATTR_FRAME_SIZE
	.align		4
.L_1:
        /*000c*/ 	.byte	0x04, 0x11
        /*000e*/ 	.short	(.L_3 - .L_2)
	.align		4
.L_2:
        /*0010*/ 	.word	index@(matmul_kernel)
        /*0014*/ 	.word	0x000008e8


	//----- nvinfo : EIATTR_MIN_STACK_SIZE
	.align		4
.L_3:
        /*0018*/ 	.byte	0x04, 0x12
        /*001a*/ 	.short	(.L_5 - .L_4)
	.align		4
.L_4:
        /*001c*/ 	.word	index@(matmul_kernel)
        /*0020*/ 	.word	0x000008e8
.L_5:


//--------------------- .nv.info.matmul_kernel    --------------------------
	.section	.nv.info.matmul_kernel,"",@"SHT_CUDA_INFO"
	.sectionflags	@""
	.align	4


	//----- nvinfo : EIATTR_CUDA_API_VERSION
	.align		4
        /*0000*/ 	.byte	0x04, 0x37
        /*0002*/ 	.short	(.L_7 - .L_6)
.L_6:
        /*0004*/ 	.word	0x00000082


	//----- nvinfo : EIATTR_SW2861232_WAR
	.align		4
.L_7:
        /*0008*/ 	.byte	0x01, 0x35
	.zero		2


	//----- nvinfo : EIATTR_PARAM_CBANK
	.align		4
        /*000c*/ 	.byte	0x04, 0x0a
        /*000e*/ 	.short	(.L_9 - .L_8)
	.align		4
.L_8:
        /*0010*/ 	.word	index@(.nv.constant0.matmul_kernel)
        /*0014*/ 	.short	0x0160
        /*0016*/ 	.short	0x0050


	//----- nvinfo : EIATTR_CBANK_PARAM_SIZE
	.align		4
.L_9:
        /*0018*/ 	.byte	0x03, 0x19
        /*001a*/ 	.short	0x0050


	//----- nvinfo : EIATTR_KPARAM_INFO
	.align		4
        /*001c*/ 	.byte	0x04, 0x17
        /*001e*/ 	.short	(.L_11 - .L_10)
.L_10:
        /*0020*/ 	.word	0x00000000
        /*0024*/ 	.short	0x000d
        /*0026*/ 	.short	0x0048
        /*0028*/ 	.byte	0x00, 0xf4, 0x21, 0x00


	//----- nvinfo : EIATTR_KPARAM_INFO
	.align		4
.L_11:
        /*002c*/ 	.byte	0x04, 0x17
        /*002e*/ 	.short	(.L_13 - .L_12)
.L_12:
        /*0030*/ 	.word	0x00000000
        /*0034*/ 	.short	0x000c
        /*0036*/ 	.short	0x0040
        /*0038*/ 	.byte	0x00, 0xf4, 0x21, 0x00


	//----- nvinfo : EIATTR_KPARAM_INFO
	.align		4
.L_13:
        /*003c*/ 	.byte	0x04, 0x17
        /*003e*/ 	.short	(.L_15 - .L_14)
.L_14:
        /*0040*/ 	.word	0x00000000
        /*0044*/ 	.short	0x000b
        /*0046*/ 	.short	0x0038
        /*0048*/ 	.byte	0x00, 0xf0, 0x11, 0x00


	//----- nvinfo : EIATTR_KPARAM_INFO
	.align		4
.L_15:
        /*004c*/ 	.byte	0x04, 0x17
        /*004e*/ 	.short	(.L_17 - .L_16)
.L_16:
        /*0050*/ 	.word	0x00000000
        /*0054*/ 	.short	0x000a
        /*0056*/ 	.short	0x0034
        /*0058*/ 	.byte	0x00, 0xf0, 0x11, 0x00


	//----- nvinfo : EIATTR_KPARAM_INFO
	.align		4
.L_17:
        /*005c*/ 	.byte	0x04, 0x17
        /*005e*/ 	.short	(.L_19 - .L_18)
.L_18:
        /*0060*/ 	.word	0x00000000
        /*0064*/ 	.short	0x0009
        /*0066*/ 	.short	0x0030
        /*0068*/ 	.byte	0x00, 0xf0, 0x11, 0x00


	//----- nvinfo : EIATTR_KPARAM_INFO
	.align		4
.L_19:
        /*006c*/ 	.byte	0x04, 0x17
        /*006e*/ 	.short	(.L_21 - .L_20)
.L_20:
        /*0070*/ 	.word	0x00000000
        /*0074*/ 	.short	0x0008
        /*0076*/ 	.short	0x002c
        /*0078*/ 	.byte	0x00, 0xf0, 0x11, 0x00


	//----- nvinfo : EIATTR_KPARAM_INFO
	.align		4
.L_21:
        /*007c*/ 	.byte	0x04, 0x17
        /*007e*/ 	.short	(.L_23 - .L_22)
.L_22:
        /*0080*/ 	.word	0x00000000
        /*0084*/ 	.short	0x0007
        /*0086*/ 	.short	0x0028
        /*0088*/ 	.byte	0x00, 0xf0, 0x11, 0x00


	//----- nvinfo : EIATTR_KPARAM_INFO
	.align		4
.L_23:
        /*008c*/ 	.byte	0x04, 0x17
        /*008e*/ 	.short	(.L_25 - .L_24)
.L_24:
        /*0090*/ 	.word	0x00000000
        /*0094*/ 	.short	0x0006
        /*0096*/ 	.short	0x0024
        /*0098*/ 	.byte	0x00, 0xf0, 0x11, 0x00


	//----- nvinfo : EIATTR_KPARAM_INFO
	.align		4
.L_25:
        /*009c*/ 	.byte	0x04, 0x17
        /*009e*/ 	.short	(.L_27 - .L_26)
.L_26:
        /*00a0*/ 	.word	0x00000000
        /*00a4*/ 	.short	0x0005
        /*00a6*/ 	.short	0x0020
        /*00a8*/ 	.byte	0x00, 0xf0, 0x11, 0x00


	//----- nvinfo : EIATTR_KPARAM_INFO
	.align		4
.L_27:
        /*00ac*/ 	.byte	0x04, 0x17
        /*00ae*/ 	.short	(.L_29 - .L_28)
.L_28:
        /*00b0*/ 	.word	0x00000000
        /*00b4*/ 	.short	0x0004
        /*00b6*/ 	.short	0x001c
        /*00b8*/ 	.byte	0x00, 0xf0, 0x11, 0x00


	//----- nvinfo : EIATTR_KPARAM_INFO
	.align		4
.L_29:
        /*00bc*/ 	.byte	0x04, 0x17
        /*00be*/ 	.short	(.L_31 - .L_30)
.L_30:
        /*00c0*/ 	.word	0x00000000
        /*00c4*/ 	.short	0x0003
        /*00c6*/ 	.short	0x0018
        /*00c8*/ 	.byte	0x00, 0xf0, 0x11, 0x00


	//----- nvinfo : EIATTR_KPARAM_INFO
	.align		4
.L_31:
        /*00cc*/ 	.byte	0x04, 0x17
        /*00ce*/ 	.short	(.L_33 - .L_32)
.L_32:
        /*00d0*/ 	.word	0x00000000
        /*00d4*/ 	.short	0x0002
        /*00d6*/ 	.short	0x0010
        /*00d8*/ 	.byte	0x00, 0xf4, 0x21, 0x00


	//----- nvinfo : EIATTR_KPARAM_INFO
	.align		4
.L_33:
        /*00dc*/ 	.byte	0x04, 0x17
        /*00de*/ 	.short	(.L_35 - .L_34)
.L_34:
        /*00e0*/ 	.word	0x00000000
        /*00e4*/ 	.short	0x0001
        /*00e6*/ 	.short	0x0008
        /*00e8*/ 	.byte	0x00, 0xf4, 0x21, 0x00


	//----- nvinfo : EIATTR_KPARAM_INFO
	.align		4
.L_35:
        /*00ec*/ 	.byte	0x04, 0x17
        /*00ee*/ 	.short	(.L_37 - .L_36)
.L_36:
        /*00f0*/ 	.word	0x00000000
        /*00f4*/ 	.short	0x0000
        /*00f6*/ 	.short	0x0000
        /*00f8*/ 	.byte	0x00, 0xf4, 0x21, 0x00


	//----- nvinfo : EIATTR_MAXREG_COUNT
	.align		4
.L_37:
        /*00fc*/ 	.byte	0x03, 0x1b
        /*00fe*/ 	.short	0x00ff


	//----- nvinfo : EIATTR_NUM_BARRIERS
	.align		4
        /*0100*/ 	.byte	0x02, 0x4c
        /*0102*/ 	.byte	0x01
	.zero		1


	//----- nvinfo : EIATTR_ANNOTATIONS
	.align		4
        /*0104*/ 	.byte	0x04, 0x55
        /*0106*/ 	.short	(.L_39 - .L_38)


	//   ....[0]....
.L_38:
        /*0108*/ 	.word	0x00000001
        /*010c*/ 	.byte	0xc0, 0x0c, 0x00, 0x00, 0x01, 0x00, 0x00, 0x00, 0x50, 0x0d, 0x00, 0x00, 0x01, 0x00, 0x00, 0x00
        /* <DEDUP_REMOVED lines=738> */
        /*2f3c*/ 	.byte	0xf0, 0x57, 0x01, 0x00, 0x01, 0x00, 0x00, 0x00, 0x10, 0x58, 0x01, 0x00


	//----- nvinfo : EIATTR_MERCURY_ISA_VERSION
	.align		4
.L_39:
        /*2f48*/ 	.byte	0x03, 0x5f
        /*2f4a*/ 	.short	0x0000


	//----- nvinfo : EIATTR_EXIT_INSTR_OFFSETS
	.align		4
        /*2f4c*/ 	.byte	0x04, 0x1c
        /*2f4e*/ 	.short	(.L_41 - .L_40)


	//   ....[0]....
.L_40:
        /*2f50*/ 	.word	0x00018970


	//   ....[1]....
        /*2f54*/ 	.word	0x00018990


	//----- nvinfo : EIATTR_REQNTID
	.align		4
.L_41:
        /*2f58*/ 	.byte	0x04, 0x10
        /*2f5a*/ 	.short	(.L_43 - .L_42)
.L_42:
        /*2f5c*/ 	.word	0x00000080
        /*2f60*/ 	.word	0x00000001
        /*2f64*/ 	.word	0x00000001
.L_43:


//--------------------- .nv.callgraph             --------------------------
	.section	.nv.callgraph,"",@"SHT_CUDA_CALLGRAPH"
	.align	4
	.sectionentsize	8
	.align		4
        /*0000*/ 	.word	0x00000000
	.align		4
        /*0004*/ 	.word	0xffffffff
	.align		4
        /*0008*/ 	.word	0x00000000
	.align		4
        /*000c*/ 	.word	0xfffffffe
	.align		4
        /*0010*/ 	.word	0x00000000
	.align		4
        /*0014*/ 	.word	0xfffffffd
	.align		4
        /*0018*/ 	.word	0x00000000
	.align		4
        /*001c*/ 	.word	0xfffffffc


//--------------------- .nv.rel.action            --------------------------
	.section	.nv.rel.action,"",@"SHT_CUDA_RELOCINFO"
	.align	8
	.sectionentsize	8
        /*0000*/ 	.byte	0x73, 0x00, 0x00, 0x00, 0x00, 0x00, 0x00, 0x00, 0x00, 0x00, 0x00, 0x11, 0x25, 0x00, 0x05, 0x36


//--------------------- .nv.constant0.matmul_kernel --------------------------
	.section	.nv.constant0.matmul_kernel,"a",@progbits
	.sectionflags	@""
	.align	4
.nv.constant0.matmul_kernel:
	.zero		432


//--------------------- .text.matmul_kernel       --------------------------
	.section	.text.matmul_kernel,"ax",@progbits
	.sectioninfo	@"SHI_REGISTERS=255"
	.align	128
        .global         matmul_kernel
        .type           matmul_kernel,@function
        .size           matmul_kernel,(.L_x_3 - matmul_kernel)
        .other          matmul_kernel,@"STO_CUDA_ENTRY STV_DEFAULT"
matmul_kernel:
.text.matmul_kernel:
[----:B------:R-:W-:Y:S02]  /*0000*/  IMAD.MOV.U32 R1, RZ, RZ, c[0x0][0x28] ;  /* 0x00000a00ff017624 */ /* 0x000fe400078e00ff */
[----:B------:R-:W-:Y:S01]  /*0010*/  IMAD.MOV.U32 R0, RZ, RZ, c[0x0][0x17c] ;  /* 0x00005f00ff007624 */ /* 0x000fe200078e00ff */
[----:B------:R-:W1:Y:S01]  /*0020*/  S2R R5, SR_CTAID.X ;  /* 0x0000000000057919 */ /* 0x000e620000002500 */
[----:B------:R-:W-:Y:S01]  /*0030*/  IMAD.MOV.U32 R26, RZ, RZ, c[0x0][0x180] ;  /* 0x00006000ff1a7624 */ /* 0x000fe200078e00ff */
[----:B------:R-:W-:Y:S01]  /*0040*/  IABS R21, c[0x0][0x178] ;  /* 0x00005e0000157a13 */ /* 0x000fe20000000000 */
[----:B------:R-:W-:Y:S01]  /*0050*/  IMAD.MOV.U32 R224, RZ, RZ, c[0x0][0x188] ;  /* 0x00006200ffe07624 */ /* 0x000fe200078e00ff */
[----:B------:R-:W-:Y:S01]  /*0060*/  IADD3 R0, R0, 0x3f, RZ ;  /* 0x0000003f00007810 */ /* 0x000fe20007ffe0ff */
[----:B------:R-:W2:Y:S01]  /*0070*/  S2R R67, SR_TID.X ;  /* 0x0000000000437919 */ /* 0x000ea20000002100 */
[----:B------:R-:W-:Y:S01]  /*0080*/  IADD3 R25, R26, -0x32, RZ ;  /* 0xffffffce1a197810 */ /* 0x000fe20007ffe0ff */
[----:B------:R-:W-:Y:S01]  /*0090*/  ULDC.64 UR8, c[0x0][0x118] ;  /* 0x0000460000087ab9 */ /* 0x000fe20000000a00 */
[----:B------:R-:W-:Y:S01]  /*00a0*/  SHF.R.S32.HI R3, RZ, 0x1f, R0 ;  /* 0x0000001fff037819 */ /* 0x000fe20000011400 */
[----:B------:R-:W-:Y:S01]  /*00b0*/  ULDC UR4, c[0x0][0x18c] ;  /* 0x0000630000047ab9 */ /* 0x000fe20000000800 */
[----:B------:R-:W-:Y:S01]  /*00c0*/  IADD3 R1, R1, -0x8e8, RZ ;  /* 0xfffff71801017810 */ /* 0x000fe20007ffe0ff */
[----:B------:R-:W-:Y:S01]  /*00d0*/  USHF.L.U32 UR4, UR4, 0x5, URZ ;  /* 0x0000000504047899 */ /* 0x000fe2000800063f */
[----:B------:R-:W-:-:S04]  /*00e0*/  LEA.HI R3, R3, R0, RZ, 0x6 ;  /* 0x0000000003037211 */ /* 0x000fc800078f30ff */
[----:B------:R-:W-:-:S05]  /*00f0*/  SHF.R.S32.HI R3, RZ, 0x6, R3 ;  /* 0x00000006ff037819 */ /* 0x000fca0000011403 */
[----:B------:R-:W-:Y:S01]  /*0100*/  IMAD.SHL.U32 R4, R3, 0x8, RZ ;  /* 0x0000000803047824 */ /* 0x000fe200078e00ff */
[----:B-1----:R-:W-:-:S04]  /*0110*/  IABS R8, R5 ;  /* 0x0000000500087213 */ /* 0x002fc80000000000 */
[-C--:B------:R-:W-:Y:S02]  /*0120*/  IABS R7, R4.reuse ;  /* 0x0000000400077213 */ /* 0x080fe40000000000 */
[----:B------:R-:W-:Y:S02]  /*0130*/  IABS R10, R4 ;  /* 0x00000004000a7213 */ /* 0x000fe40000000000 */
[----:B------:R-:W1:Y:S01]  /*0140*/  I2F.RP R0, R7 ;  /* 0x0000000700007306 */ /* 0x000e620000209400 */
[----:B--2---:R-:W-:-:S07]  /*0150*/  LOP3.LUT R30, R67, 0x7f, RZ, 0xc0, !PT ;  /* 0x0000007f431e7812 */ /* 0x004fce00078ec0ff */
[----:B-1----:R-:W1:Y:S02]  /*0160*/  MUFU.RCP R0, R0 ;  /* 0x0000000000007308 */ /* 0x002e640000001000 */
[----:B-1----:R-:W-:Y:S01]  /*0170*/  IADD3 R2, R0, 0xffffffe, RZ ;  /* 0x0ffffffe00027810 */ /* 0x002fe20007ffe0ff */
[----:B------:R-:W-:-:S05]  /*0180*/  IMAD.MOV R0, RZ, RZ, -R10 ;  /* 0x000000ffff007224 */ /* 0x000fca00078e0a0a */
[----:B------:R1:W2:Y:S02]  /*0190*/  F2I.FTZ.U32.TRUNC.NTZ R3, R2 ;  /* 0x0000000200037305 */ /* 0x0002a4000021f000 */
[----:B-1----:R-:W-:Y:S02]  /*01a0*/  IMAD.MOV.U32 R2, RZ, RZ, RZ ;  /* 0x000000ffff027224 */ /* 0x002fe400078e00ff */
[----:B--2---:R-:W-:-:S04]  /*01b0*/  IMAD.MOV R6, RZ, RZ, -R3 ;  /* 0x000000ffff067224 */ /* 0x004fc800078e0a03 */
[----:B------:R-:W-:Y:S02]  /*01c0*/  IMAD R9, R6, R7, RZ ;  /* 0x0000000706097224 */ /* 0x000fe400078e02ff */
[----:B------:R-:W-:Y:S02]  /*01d0*/  IMAD.MOV.U32 R6, RZ, RZ, R8 ;  /* 0x000000ffff067224 */ /* 0x000fe400078e0008 */
[----:B------:R-:W-:-:S06]  /*01e0*/  IMAD.HI.U32 R3, R3, R9, R2 ;  /* 0x0000000903037227 */ /* 0x000fcc00078e0002 */
[----:B------:R-:W-:-:S04]  /*01f0*/  IMAD.HI.U32 R3, R3, R6, RZ ;  /* 0x0000000603037227 */ /* 0x000fc800078e00ff */
[----:B------:R-:W-:-:S05]  /*0200*/  IMAD R0, R3, R0, R6 ;  /* 0x0000000003007224 */ /* 0x000fca00078e0206 */
[----:B------:R-:W-:-:S13]  /*0210*/  ISETP.GT.U32.AND P1, PT, R7, R0, PT ;  /* 0x000000000700720c */ /* 0x000fda0003f24070 */
[----:B------:R-:W-:Y:S01]  /*0220*/  @!P1 IMAD.IADD R0, R0, 0x1, -R7 ;  /* 0x0000000100009824 */ /* 0x000fe200078e0a07 */
[----:B------:R-:W-:Y:S02]  /*0230*/  @!P1 IADD3 R3, R3, 0x1, RZ ;  /* 0x0000000103039810 */ /* 0x000fe40007ffe0ff */
[----:B------:R-:W-:Y:S02]  /*0240*/  ISETP.NE.AND P1, PT, R4, RZ, PT ;  /* 0x000000ff0400720c */ /* 0x000fe40003f25270 */
[----:B------:R-:W-:Y:S02]  /*0250*/  ISETP.GE.U32.AND P0, PT, R0, R7, PT ;  /* 0x000000070000720c */ /* 0x000fe40003f06070 */
[----:B------:R-:W-:-:S04]  /*0260*/  LOP3.LUT R0, R5, R4, RZ, 0x3c, !PT ;  /* 0x0000000405007212 */ /* 0x000fc800078e3cff */
[----:B------:R-:W-:Y:S01]  /*0270*/  ISETP.GE.AND P2, PT, R0, RZ, PT ;  /* 0x000000ff0000720c */ /* 0x000fe20003f46270 */
[----:B------:R-:W-:-:S05]  /*0280*/  IMAD.MOV.U32 R0, RZ, RZ, c[0x0][0x178] ;  /* 0x00005e00ff007624 */ /* 0x000fca00078e00ff */
[----:B------:R-:W-:Y:S02]  /*0290*/  IADD3 R0, R0, 0x1ff, RZ ;  /* 0x000001ff00007810 */ /* 0x000fe40007ffe0ff */
[----:B------:R-:W-:-:S05]  /*02a0*/  @P0 IADD3 R3, R3, 0x1, RZ ;  /* 0x0000000103030810 */ /* 0x000fca0007ffe0ff */
[----:B------:R-:W-:Y:S01]  /*02b0*/  IMAD.MOV.U32 R2, RZ, RZ, R3 ;  /* 0x000000ffff027224 */ /* 0x000fe200078e0003 */
[----:B------:R-:W-:-:S03]  /*02c0*/  SHF.R.S32.HI R3, RZ, 0x1f, R0 ;  /* 0x0000001fff037819 */ /* 0x000fc60000011400 */
[----:B------:R-:W-:Y:S01]  /*02d0*/  @!P2 IMAD.MOV R2, RZ, RZ, -R2 ;  /* 0x000000ffff02a224 */ /* 0x000fe200078e0a02 */
[----:B------:R-:W-:Y:S02]  /*02e0*/  @!P1 LOP3.LUT R2, RZ, R4, RZ, 0x33, !PT ;  /* 0x00000004ff029212 */ /* 0x000fe400078e33ff */
[----:B------:R-:W-:-:S03]  /*02f0*/  LEA.HI R3, R3, R0, RZ, 0x9 ;  /* 0x0000000003037211 */ /* 0x000fc600078f48ff */
[----:B------:R-:W-:Y:S02]  /*0300*/  IMAD.SHL.U32 R19, R2, 0x8, RZ ;  /* 0x0000000802137824 */ /* 0x000fe400078e00ff */
[----:B------:R-:W-:-:S03]  /*0310*/  IMAD.MOV R2, RZ, RZ, -R2 ;  /* 0x000000ffff027224 */ /* 0x000fc600078e0a02 */
[----:B------:R-:W-:Y:S01]  /*0320*/  LEA.HI.SX32 R3, R3, -R19, 0x17 ;  /* 0x8000001303037211 */ /* 0x000fe200078fbaff */
[----:B------:R-:W-:-:S03]  /*0330*/  IMAD R23, R4, R2, R5 ;  /* 0x0000000204177224 */ /* 0x000fc600078e0205 */
[----:B------:R-:W-:Y:S02]  /*0340*/  IMNMX R20, R3, 0x8, PT ;  /* 0x0000000803147817 */ /* 0x000fe40003800200 */
[----:B------:R-:W-:Y:S02]  /*0350*/  IABS R9, R23 ;  /* 0x0000001700097213 */ /* 0x000fe40000000000 */
[-C--:B------:R-:W-:Y:S02]  /*0360*/  IABS R7, R20.reuse ;  /* 0x0000001400077213 */ /* 0x080fe40000000000 */
[----:B------:R-:W-:Y:S02]  /*0370*/  IABS R4, R20 ;  /* 0x0000001400047213 */ /* 0x000fe40000000000 */
[----:B------:R-:W1:Y:S01]  /*0380*/  I2F.RP R0, R7 ;  /* 0x0000000700007306 */ /* 0x000e620000209400 */
[----:B------:R-:W-:-:S07]  /*0390*/  ISETP.NE.AND P3, PT, R20, RZ, PT ;  /* 0x000000ff1400720c */ /* 0x000fce0003f65270 */
[----:B-1----:R-:W1:Y:S02]  /*03a0*/  MUFU.RCP R0, R0 ;  /* 0x0000000000007308 */ /* 0x002e640000001000 */
[----:B-1----:R-:W-:Y:S01]  /*03b0*/  IADD3 R3, R0, 0xffffffe, RZ ;  /* 0x0ffffffe00037810 */ /* 0x002fe20007ffe0ff */
[----:B------:R-:W-:Y:S01]  /*03c0*/  IMAD.MOV R0, RZ, RZ, -R4 ;  /* 0x000000ffff007224 */ /* 0x000fe200078e0a04 */
[----:B------:R-:W-:-:S04]  /*03d0*/  IADD3 R4, R26, -0x37, RZ ;  /* 0xffffffc91a047810 */ /* 0x000fc80007ffe0ff */
[----:B------:R-:W1:Y:S02]  /*03e0*/  F2I.FTZ.U32.TRUNC.NTZ R3, R3 ;  /* 0x0000000300037305 */ /* 0x000e64000021f000 */
[----:B-1----:R-:W-:-:S04]  /*03f0*/  IMAD.MOV R6, RZ, RZ, -R3 ;  /* 0x000000ffff067224 */ /* 0x002fc800078e0a03 */
[----:B------:R-:W-:-:S04]  /*0400*/  IMAD.MOV.U32 R2, RZ, RZ, R6 ;  /* 0x000000ffff027224 */ /* 0x000fc800078e0006 */
[----:B------:R-:W-:Y:S02]  /*0410*/  IMAD R5, R2, R7, RZ ;  /* 0x0000000702057224 */ /* 0x000fe400078e02ff */
[----:B------:R-:W-:-:S04]  /*0420*/  IMAD.MOV.U32 R2, RZ, RZ, RZ ;  /* 0x000000ffff027224 */ /* 0x000fc800078e00ff */
[----:B------:R-:W-:Y:S01]  /*0430*/  IMAD.HI.U32 R2, R3, R5, R2 ;  /* 0x0000000503027227 */ /* 0x000fe200078e0002 */
[----:B------:R-:W-:-:S04]  /*0440*/  IADD3 R3, R26, -0x30, RZ ;  /* 0xffffffd01a037810 */ /* 0x000fc80007ffe0ff */
[----:B------:R-:W-:Y:S01]  /*0450*/  ISETP.GE.U32.AND P6, PT, R3, 0x7fffffb1, PT ;  /* 0x7fffffb10300780c */ /* 0x000fe20003fc6070 */
[----:B------:R-:W-:Y:S01]  /*0460*/  IMAD.HI.U32 R16, R2, R9, RZ ;  /* 0x0000000902107227 */ /* 0x000fe200078e00ff */
[----:B------:R-:W-:Y:S02]  /*0470*/  IADD3 R2, R26, -0x2f, RZ ;  /* 0xffffffd11a027810 */ /* 0x000fe40007ffe0ff */
[----:B------:R-:W-:Y:S01]  /*0480*/  SEL R43, RZ, 0x1, P6 ;  /* 0x00000001ff2b7807 */ /* 0x000fe20003000000 */
[----:B------:R-:W-:Y:S01]  /*0490*/  IMAD R0, R16, R0, R9 ;  /* 0x0000000010007224 */ /* 0x000fe200078e0209 */
[----:B------:R-:W-:Y:S02]  /*04a0*/  ISETP.GE.U32.AND P5, PT, R2, 0x7fffffb2, PT ;  /* 0x7fffffb20200780c */ /* 0x000fe40003fa6070 */
[----:B------:R-:W-:Y:S02]  /*04b0*/  IADD3 R2, R26, -0x2e, RZ ;  /* 0xffffffd21a027810 */ /* 0x000fe40007ffe0ff */
[----:B------:R-:W-:-:S02]  /*04c0*/  ISETP.GT.U32.AND P1, PT, R7, R0, PT ;  /* 0x000000000700720c */ /* 0x000fc40003f24070 */
[----:B------:R-:W-:Y:S02]  /*04d0*/  ISETP.GE.U32.AND P4, PT, R2, 0x7fffffb3, PT ;  /* 0x7fffffb30200780c */ /* 0x000fe40003f86070 */
[C---:B------:R-:W-:Y:S02]  /*04e0*/  IADD3 R2, R26.reuse, -0x2c, RZ ;  /* 0xffffffd41a027810 */ /* 0x040fe40007ffe0ff */
[----:B------:R-:W-:Y:S02]  /*04f0*/  SEL R37, RZ, 0x4, P4 ;  /* 0x00000004ff257807 */ /* 0x000fe40002000000 */
[----:B------:R-:W-:Y:S02]  /*0500*/  SEL R60, RZ, 0x1fffe, P5 ;  /* 0x0001fffeff3c7807 */ /* 0x000fe40002800000 */
[----:B------:R-:W-:-:S03]  /*0510*/  IADD3 R3, R26, -0x1b, RZ ;  /* 0xffffffe51a037810 */ /* 0x000fc60007ffe0ff */
[----:B------:R-:W-:Y:S01]  /*0520*/  @!P1 IMAD.IADD R0, R0, 0x1, -R7 ;  /* 0x0000000100009824 */ /* 0x000fe200078e0a07 */
[----:B------:R-:W-:Y:S01]  /*0530*/  @!P1 IADD3 R16, R16, 0x1, RZ ;  /* 0x0000000110109810 */ /* 0x000fe20007ffe0ff */
[----:B------:R-:W-:-:S03]  /*0540*/  IMAD.IADD R43, R43, 0x1, R60 ;  /* 0x000000012b2b7824 */ /* 0x000fc600078e023c */
[----:B------:R-:W-:Y:S02]  /*0550*/  ISETP.GE.U32.AND P0, PT, R0, R7, PT ;  /* 0x000000070000720c */ /* 0x000fe40003f06070 */
[----:B------:R-:W-:Y:S02]  /*0560*/  LOP3.LUT R0, R23, R20, RZ, 0x3c, !PT ;  /* 0x0000001417007212 */ /* 0x000fe400078e3cff */
[----:B------:R-:W-:Y:S02]  /*0570*/  LOP3.LUT R43, R43, 0x3, RZ, 0xc0, !PT ;  /* 0x000000032b2b7812 */ /* 0x000fe400078ec0ff */
[----:B------:R-:W-:Y:S02]  /*0580*/  ISETP.GE.AND P2, PT, R0, RZ, PT ;  /* 0x000000ff0000720c */ /* 0x000fe40003f46270 */
[----:B------:R-:W-:-:S05]  /*0590*/  IADD3 R0, R26, -0x2d, RZ ;  /* 0xffffffd31a007810 */ /* 0x000fca0007ffe0ff */
[----:B------:R-:W-:Y:S02]  /*05a0*/  @P0 IADD3 R16, R16, 0x1, RZ ;  /* 0x0000000110100810 */ /* 0x000fe40007ffe0ff */
[----:B------:R-:W-:Y:S02]  /*05b0*/  ISETP.GE.U32.AND P0, PT, R0, 0x7fffffb4, PT ;  /* 0x7fffffb40000780c */ /* 0x000fe40003f06070 */
[----:B------:R-:W-:Y:S02]  /*05c0*/  IADD3 R0, R26, -0x2b, RZ ;  /* 0xffffffd51a007810 */ /* 0x000fe40007ffe0ff */
[----:B------:R-:W-:Y:S01]  /*05d0*/  @!P2 IMAD.MOV R16, RZ, RZ, -R16 ;  /* 0x000000ffff10a224 */ /* 0x000fe200078e0a10 */
[----:B------:R-:W-:Y:S02]  /*05e0*/  @!P3 LOP3.LUT R16, RZ, R20, RZ, 0x33, !PT ;  /* 0x00000014ff10b212 */ /* 0x000fe400078e33ff */
[----:B------:R-:W-:Y:S02]  /*05f0*/  ISETP.GE.U32.AND P1, PT, R0, 0x7fffffb6, PT ;  /* 0x7fffffb60000780c */ /* 0x000fe40003f26070 */
[----:B------:R-:W-:Y:S01]  /*0600*/  IADD3 R0, R26, -0x29, RZ ;  /* 0xffffffd71a007810 */ /* 0x000fe20007ffe0ff */
[----:B------:R-:W-:Y:S01]  /*0610*/  IMAD.MOV R5, RZ, RZ, -R16 ;  /* 0x000000ffff057224 */ /* 0x000fe200078e0a10 */
[----:B------:R-:W-:-:S02]  /*0620*/  ISETP.GE.U32.AND P2, PT, R2, 0x7fffffb5, PT ;  /* 0x7fffffb50200780c */ /* 0x000fc40003f46070 */
[----:B------:R-:W-:Y:S02]  /*0630*/  ISETP.GE.U32.AND P3, PT, R0, 0x7fffffb8, PT ;  /* 0x7fffffb80000780c */ /* 0x000fe40003f66070 */
[C---:B------:R-:W-:Y:S02]  /*0640*/  IADD3 R0, R26.reuse, -0x27, RZ ;  /* 0xffffffd91a007810 */ /* 0x040fe40007ffe0ff */
[----:B------:R-:W-:Y:S02]  /*0650*/  IADD3 R2, R26, -0x2a, RZ ;  /* 0xffffffd61a027810 */ /* 0x000fe40007ffe0ff */
[----:B------:R-:W-:Y:S02]  /*0660*/  ISETP.GE.U32.AND P6, PT, R0, 0x7fffffba, PT ;  /* 0x7fffffba0000780c */ /* 0x000fe40003fc6070 */
[----:B------:R-:W-:Y:S02]  /*0670*/  IADD3 R0, R26, -0x25, RZ ;  /* 0xffffffdb1a007810 */ /* 0x000fe40007ffe0ff */
[----:B------:R-:W-:-:S02]  /*0680*/  SEL R59, RZ, 0x1, P2 ;  /* 0x00000001ff3b7807 */ /* 0x000fc40001000000 */
[----:B------:R-:W-:Y:S02]  /*0690*/  ISETP.GE.U32.AND P4, PT, R0, 0x7fffffbc, PT ;  /* 0x7fffffbc0000780c */ /* 0x000fe40003f86070 */
[----:B------:R-:W-:Y:S02]  /*06a0*/  IADD3 R0, R26, -0x23, RZ ;  /* 0xffffffdd1a007810 */ /* 0x000fe40007ffe0ff */
[----:B------:R-:W-:Y:S02]  /*06b0*/  ISETP.GE.U32.AND P5, PT, R2, 0x7fffffb7, PT ;  /* 0x7fffffb70200780c */ /* 0x000fe40003fa6070 */
[----:B------:R-:W-:Y:S02]  /*06c0*/  ISETP.GE.U32.AND P2, PT, R0, 0x7fffffbe, PT ;  /* 0x7fffffbe0000780c */ /* 0x000fe40003f46070 */
[C---:B------:R-:W-:Y:S02]  /*06d0*/  IADD3 R2, R26.reuse, -0x28, RZ ;  /* 0xffffffd81a027810 */ /* 0x040fe40007ffe0ff */
[----:B------:R-:W-:-:S02]  /*06e0*/  IADD3 R0, R26, -0x21, RZ ;  /* 0xffffffdf1a007810 */ /* 0x000fc40007ffe0ff */
[----:B------:R-:W-:Y:S02]  /*06f0*/  SEL R39, RZ, 0x7fff8, P0 ;  /* 0x0007fff8ff277807 */ /* 0x000fe40000000000 */
[----:B------:R-:W-:Y:S02]  /*0700*/  SEL R28, RZ, 0x4, P5 ;  /* 0x00000004ff1c7807 */ /* 0x000fe40002800000 */
[----:B------:R-:W-:Y:S02]  /*0710*/  ISETP.GE.U32.AND P0, PT, R2, 0x7fffffb9, PT ;  /* 0x7fffffb90200780c */ /* 0x000fe40003f06070 */
[----:B------:R-:W-:Y:S02]  /*0720*/  ISETP.GE.U32.AND P5, PT, R0, 0x7fffffc0, PT ;  /* 0x7fffffc00000780c */ /* 0x000fe40003fa6070 */
[C---:B------:R-:W-:Y:S02]  /*0730*/  IADD3 R2, R26.reuse, -0x26, RZ ;  /* 0xffffffda1a027810 */ /* 0x040fe40007ffe0ff */
[----:B------:R-:W-:-:S02]  /*0740*/  IADD3 R0, R26, -0x17, RZ ;  /* 0xffffffe91a007810 */ /* 0x000fc40007ffe0ff */
[----:B------:R-:W-:Y:S02]  /*0750*/  SEL R44, RZ, 0x1fffe, P1 ;  /* 0x0001fffeff2c7807 */ /* 0x000fe40000800000 */
[----:B------:R-:W-:Y:S02]  /*0760*/  SEL R58, RZ, 0x1, P0 ;  /* 0x00000001ff3a7807 */ /* 0x000fe40000000000 */
[----:B------:R-:W-:Y:S01]  /*0770*/  ISETP.GE.U32.AND P1, PT, R2, 0x7fffffbb, PT ;  /* 0x7fffffbb0200780c */ /* 0x000fe20003f26070 */
[----:B------:R-:W-:Y:S01]  /*0780*/  IMAD.IADD R44, R59, 0x1, R44 ;  /* 0x000000013b2c7824 */ /* 0x000fe200078e022c */
        /* <DEDUP_REMOVED lines=10> */
[----:B------:R-:W-:Y:S02]  /*0830*/  ISETP.GE.U32.AND P3, PT, R0, 0x7fffffce, PT ;  /* 0x7fffffce0000780c */ /* 0x000fe40003f66070 */
[----:B------:R-:W-:Y:S02]  /*0840*/  IADD3 R0, R26, -0x14, RZ ;  /* 0xffffffec1a007810 */ /* 0x000fe40007ffe0ff */
[----:B------:R-:W-:Y:S02]  /*0850*/  SEL R41, RZ, 0x1fffe, P6 ;  /* 0x0001fffeff297807 */ /* 0x000fe40003000000 */
[----:B------:R-:W-:Y:S02]  /*0860*/  ISETP.GE.U32.AND P6, PT, R2, 0x7fffffbf, PT ;  /* 0x7fffffbf0200780c */ /* 0x000fe40003fc6070 */
[----:B------:R-:W-:Y:S01]  /*0870*/  IADD3 R2, R26, -0x18, RZ ;  /* 0xffffffe81a027810 */ /* 0x000fe20007ffe0ff */
[----:B------:R-:W-:Y:S01]  /*0880*/  IMAD.IADD R41, R58, 0x1, R41 ;  /* 0x000000013a297824 */ /* 0x000fe200078e0229 */
[----:B------:R-:W-:-:S02]  /*0890*/  SEL R34, RZ, 0x7fff8, P5 ;  /* 0x0007fff8ff227807 */ /* 0x000fc40002800000 */
[----:B------:R-:W-:Y:S02]  /*08a0*/  ISETP.GE.U32.AND P5, PT, R0, 0x7fffffcd, PT ;  /* 0x7fffffcd0000780c */ /* 0x000fe40003fa6070 */
[----:B------:R-:W-:Y:S01]  /*08b0*/  SEL R38, RZ, 0x7fff8, P4 ;  /* 0x0007fff8ff267807 */ /* 0x000fe20002000000 */
[----:B------:R-:W1:Y:S01]  /*08c0*/  I2F.RP R0, R21 ;  /* 0x0000001500007306 */ /* 0x000e620000209400 */
[----:B------:R-:W-:Y:S02]  /*08d0*/  ISETP.GE.U32.AND P4, PT, R2, 0x7fffffc9, PT ;  /* 0x7fffffc90200780c */ /* 0x000fe40003f86070 */
[----:B------:R-:W-:Y:S02]  /*08e0*/  IADD3 R2, R26, -0x16, RZ ;  /* 0xffffffea1a027810 */ /* 0x000fe40007ffe0ff */
[----:B------:R-:W-:Y:S02]  /*08f0*/  SEL R35, RZ, 0x1fffe, P2 ;  /* 0x0001fffeff237807 */ /* 0x000fe40001000000 */
[----:B------:R-:W-:-:S02]  /*0900*/  ISETP.GE.U32.AND P2, PT, R2, 0x7fffffcb, PT ;  /* 0x7fffffcb0200780c */ /* 0x000fc40003f46070 */
[----:B------:R-:W-:Y:S01]  /*0910*/  IADD3 R2, R26, -0x11, RZ ;  /* 0xffffffef1a027810 */ /* 0x000fe20007ffe0ff */
[----:B------:R-:W-:Y:S01]  /*0920*/  IMAD.IADD R35, R55, 0x1, R35 ;  /* 0x0000000137237824 */ /* 0x000fe200078e0223 */
[----:B------:R-:W-:Y:S02]  /*0930*/  SEL R29, RZ, 0x4, P6 ;  /* 0x00000004ff1d7807 */ /* 0x000fe40003000000 */
[----:B------:R-:W-:Y:S02]  /*0940*/  ISETP.GE.U32.AND P6, PT, R2, 0x7fffffd0, PT ;  /* 0x7fffffd00200780c */ /* 0x000fe40003fc6070 */
[----:B------:R-:W-:Y:S01]  /*0950*/  IADD3 R2, R26, -0x12, RZ ;  /* 0xffffffee1a027810 */ /* 0x000fe20007ffe0ff */
[----:B-1----:R-:W1:Y:S01]  /*0960*/  MUFU.RCP R0, R0 ;  /* 0x0000000000007308 */ /* 0x002e620000001000 */
[----:B------:R-:W-:Y:S02]  /*0970*/  SEL R12, RZ, 0x1, P4 ;  /* 0x00000001ff0c7807 */ /* 0x000fe40002000000 */
[----:B------:R-:W-:-:S02]  /*0980*/  ISETP.GE.U32.AND P4, PT, R3, 0x7fffffc6, PT ;  /* 0x7fffffc60300780c */ /* 0x000fc40003f86070 */
[----:B------:R-:W-:Y:S02]  /*0990*/  SEL R13, RZ, 0x1fffe, P0 ;  /* 0x0001fffeff0d7807 */ /* 0x000fe40000000000 */
[----:B------:R-:W-:Y:S02]  /*09a0*/  IADD3 R3, R26, -0x19, RZ ;  /* 0xffffffe71a037810 */ /* 0x000fe40007ffe0ff */
[----:B------:R-:W-:Y:S01]  /*09b0*/  ISETP.GE.U32.AND P0, PT, R2, 0x7fffffcf, PT ;  /* 0x7fffffcf0200780c */ /* 0x000fe20003f06070 */
[----:B------:R-:W-:Y:S01]  /*09c0*/  IMAD.IADD R12, R12, 0x1, R13 ;  /* 0x000000010c0c7824 */ /* 0x000fe200078e020d */
[----:B------:R-:W-:Y:S02]  /*09d0*/  IADD3 R2, R26, -0x1c, RZ ;  /* 0xffffffe41a027810 */ /* 0x000fe40007ffe0ff */
[----:B------:R-:W-:Y:S02]  /*09e0*/  SEL R10, RZ, 0x4, P2 ;  /* 0x00000004ff0a7807 */ /* 0x000fe40001000000 */
[----:B------:R-:W-:-:S02]  /*09f0*/  ISETP.GE.U32.AND P2, PT, R3, 0x7fffffc8, PT ;  /* 0x7fffffc80300780c */ /* 0x000fc40003f46070 */
[----:B------:R-:W-:Y:S02]  /*0a00*/  SEL R11, RZ, 0x7fff8, P1 ;  /* 0x0007fff8ff0b7807 */ /* 0x000fe40000800000 */
[----:B------:R-:W-:Y:S02]  /*0a10*/  IADD3 R3, R26, -0x3c, RZ ;  /* 0xffffffc41a037810 */ /* 0x000fe40007ffe0ff */
[----:B------:R-:W-:Y:S02]  /*0a20*/  ISETP.GE.U32.AND P1, PT, R2, 0x7fffffc5, PT ;  /* 0x7fffffc50200780c */ /* 0x000fe40003f26070 */
        /* <DEDUP_REMOVED lines=11> */
[----:B------:R-:W-:Y:S01]  /*0ae0*/  ISETP.GE.U32.AND P5, PT, R2, 0x7fffffa6, PT ;  /* 0x7fffffa60200780c */ /* 0x000fe20003fa6070 */
[----:B------:R-:W-:Y:S01]  /*0af0*/  IMAD.IADD R8, R8, 0x1, R9 ;  /* 0x0000000108087824 */ /* 0x000fe200078e0209 */
[----:B------:R-:W-:Y:S02]  /*0b00*/  IADD3 R2, R26, -0x39, RZ ;  /* 0xffffffc71a027810 */ /* 0x000fe40007ffe0ff */
[----:B-1----:R-:W-:Y:S02]  /*0b10*/  IADD3 R0, R0, 0xffffffe, RZ ;  /* 0x0ffffffe00007810 */ /* 0x002fe40007ffe0ff */
[----:B------:R-:W-:-:S02]  /*0b20*/  SEL R15, RZ, 0x7fff8, P2 ;  /* 0x0007fff8ff0f7807 */ /* 0x000fc40001000000 */
[----:B------:R-:W-:Y:S02]  /*0b30*/  SEL R6, RZ, 0x4, P0 ;  /* 0x00000004ff067807 */ /* 0x000fe40000000000 */
[----:B------:R-:W-:Y:S02]  /*0b40*/  ISETP.GE.U32.AND P2, PT, R3, 0x7fffffa4, PT ;  /* 0x7fffffa40300780c */ /* 0x000fe40003f46070 */
[----:B------:R-:W-:Y:S01]  /*0b50*/  ISETP.GE.U32.AND P0, PT, R2, 0x7fffffa8, PT ;  /* 0x7fffffa80200780c */ /* 0x000fe20003f06070 */
[----:B------:R1:W2:Y:S01]  /*0b60*/  F2I.FTZ.U32.TRUNC.NTZ R3, R0 ;  /* 0x0000000000037305 */ /* 0x0002a2000021f000 */
[----:B------:R-:W-:Y:S02]  /*0b70*/  IADD3 R2, R26, -0x3f, RZ ;  /* 0xffffffc11a027810 */ /* 0x000fe40007ffe0ff */
[----:B------:R-:W-:Y:S02]  /*0b80*/  SEL R17, RZ, 0x1, P1 ;  /* 0x00000001ff117807 */ /* 0x000fe40000800000 */
[----:B------:R-:W-:-:S02]  /*0b90*/  ISETP.GE.U32.AND P1, PT, R2, 0x7fffffa2, PT ;  /* 0x7fffffa20200780c */ /* 0x000fc40003f26070 */
[----:B------:R-:W-:Y:S01]  /*0ba0*/  IADD3 R2, R26, -0x3e, RZ ;  /* 0xffffffc21a027810 */ /* 0x000fe20007ffe0ff */
[----:B------:R-:W-:Y:S01]  /*0bb0*/  IMAD.IADD R17, R17, 0x1, R18 ;  /* 0x0000000111117824 */ /* 0x000fe200078e0212 */
[----:B------:R-:W-:Y:S01]  /*0bc0*/  SEL R14, RZ, 0x4, P3 ;  /* 0x00000004ff0e7807 */ /* 0x000fe20001800000 */
[----:B-1----:R-:W-:Y:S01]  /*0bd0*/  IMAD R0, R20, R5, R23 ;  /* 0x0000000514007224 */ /* 0x002fe200078e0217 */
[----:B------:R-:W-:Y:S02]  /*0be0*/  ISETP.GE.U32.AND P3, PT, R2, 0x7fffffa3, PT ;  /* 0x7fffffa30200780c */ /* 0x000fe40003f66070 */
[----:B------:R-:W-:Y:S01]  /*0bf0*/  IADD3 R2, R26, -0x38, RZ ;  /* 0xffffffc81a027810 */ /* 0x000fe20007ffe0ff */
[----:B------:R-:W-:Y:S01]  /*0c00*/  IMAD.IADD R0, R19, 0x1, R0 ;  /* 0x0000000113007824 */ /* 0x000fe200078e0200 */
[----:B------:R-:W-:Y:S02]  /*0c10*/  SEL R45, RZ, 0x1, P6 ;  /* 0x00000001ff2d7807 */ /* 0x000fe40003000000 */
[----:B------:R-:W-:Y:S01]  /*0c20*/  ISETP.GE.U32.AND P6, PT, R2, 0x7fffffa9, PT ;  /* 0x7fffffa90200780c */ /* 0x000fe20003fc6070 */
[----:B--2---:R-:W-:Y:S01]  /*0c30*/  IMAD.MOV R2, RZ, RZ, -R3 ;  /* 0x000000ffff027224 */ /* 0x004fe200078e0a03 */
[----:B------:R-:W-:Y:S01]  /*0c40*/  IADD3 R5, R26, -0x33, RZ ;  /* 0xffffffcd1a057810 */ /* 0x000fe20007ffe0ff */
[----:B------:R-:W-:Y:S01]  /*0c50*/  IMAD R61, R0, 0x200, R30 ;  /* 0x00000200003d7824 */ /* 0x000fe200078e021e */
[----:B------:R-:W-:-:S02]  /*0c60*/  SEL R46, RZ, 0x1fffe, P1 ;  /* 0x0001fffeff2e7807 */ /* 0x000fc40000800000 */
[----:B------:R-:W-:Y:S01]  /*0c70*/  ISETP.GE.U32.AND P1, PT, R5, 0x7fffffae, PT ;  /* 0x7fffffae0500780c */ /* 0x000fe20003f26070 */
[----:B------:R-:W-:Y:S01]  /*0c80*/  IMAD R5, R2, R21, RZ ;  /* 0x0000001502057224 */ /* 0x000fe200078e02ff */
[----:B------:R-:W-:Y:S01]  /*0c90*/  SEL R47, RZ, 0x1fffe, P5 ;  /* 0x0001fffeff2f7807 */ /* 0x000fe20002800000 */
[----:B------:R-:W-:Y:S01]  /*0ca0*/  IMAD.MOV.U32 R2, RZ, RZ, RZ ;  /* 0x000000ffff027224 */ /* 0x000fe200078e00ff */
[----:B------:R-:W-:Y:S01]  /*0cb0*/  ISETP.GE.U32.AND P5, PT, R4, 0x7fffffaa, PT ;  /* 0x7fffffaa0400780c */ /* 0x000fe20003fa6070 */
[----:B------:R-:W-:Y:S01]  /*0cc0*/  STL [R1+0x240], R61 ;  /* 0x0002403d01007387 */ /* 0x000fe20000100800 */
[----:B------:R-:W-:Y:S01]  /*0cd0*/  IADD3 R4, R26, -0x35, RZ ;  /* 0xffffffcb1a047810 */ /* 0x000fe20007ffe0ff */
[----:B------:R-:W-:Y:S01]  /*0ce0*/  IMAD.HI.U32 R2, R3, R5, R2 ;  /* 0x0000000503027227 */ /* 0x000fe200078e0002 */
[----:B------:R-:W-:Y:S02]  /*0cf0*/  SEL R48, RZ, 0x7fff8, P0 ;  /* 0x0007fff8ff307807 */ /* 0x000fe40000000000 */
[----:B------:R-:W-:Y:S01]  /*0d00*/  ISETP.GE.U32.AND P0, PT, R4, 0x7fffffac, PT ;  /* 0x7fffffac0400780c */ /* 0x000fe20003f06070 */
[----:B------:R-:W-:Y:S01]  /*0d10*/  IMAD.IADD R47, R45, 0x1, R47 ;  /* 0x000000012d2f7824 */ /* 0x000fe200078e022f */
[----:B------:R-:W-:-:S02]  /*0d20*/  IADD3 R56, R61, 0x80, RZ ;  /* 0x000000803d387810 */ /* 0x000fc40007ffe0ff */
[----:B------:R-:W-:Y:S02]  /*0d30*/  IABS R5, R61 ;  /* 0x0000003d00057213 */ /* 0x000fe40000000000 */
[----:B------:R-:W-:Y:S01]  /*0d40*/  IADD3 R4, R26, -0x36, RZ ;  /* 0xffffffca1a047810 */ /* 0x000fe20007ffe0ff */
[----:B------:R1:W-:Y:S01]  /*0d50*/  STL [R1+0x248], R56 ;  /* 0x0002483801007387 */ /* 0x0003e20000100800 */
[C---:B------:R-:W-:Y:S01]  /*0d60*/  IADD3 R32, R61.reuse, 0x100, RZ ;  /* 0x000001003d207810 */ /* 0x040fe20007ffe0ff */
[----:B------:R-:W-:Y:S01]  /*0d70*/  IMAD.HI.U32 R0, R2, R5, RZ ;  /* 0x0000000502007227 */ /* 0x000fe200078e00ff */
[----:B------:R-:W-:Y:S02]  /*0d80*/  IADD3 R31, R61, 0x180, RZ ;  /* 0x000001803d1f7810 */ /* 0x000fe40007ffe0ff */
[----:B------:R-:W-:Y:S01]  /*0d90*/  SEL R49, RZ, 0x4, P4 ;  /* 0x00000004ff317807 */ /* 0x000fe20002000000 */
[----:B------:R-:W-:Y:S01]  /*0da0*/  IMAD.MOV R0, RZ, RZ, -R0 ;  /* 0x000000ffff007224 */ /* 0x000fe200078e0a00 */
[----:B------:R-:W-:Y:S01]  /*0db0*/  IABS R19, R56 ;  /* 0x0000003800137213 */ /* 0x000fe20000000000 */
[----:B------:R-:W-:Y:S01]  /*0dc0*/  STL [R1+0x254], R32 ;  /* 0x0002542001007387 */ /* 0x000fe20000100800 */
[----:B------:R-:W-:Y:S01]  /*0dd0*/  ISETP.GE.U32.AND P4, PT, R4, 0x7fffffab, PT ;  /* 0x7fffffab0400780c */ /* 0x000fe20003f86070 */
[----:B------:R-:W-:Y:S01]  /*0de0*/  IMAD R0, R21, R0, R5 ;  /* 0x0000000015007224 */ /* 0x000fe200078e0205 */
[----:B------:R-:W-:Y:S01]  /*0df0*/  IADD3 R4, R26, -0x34, RZ ;  /* 0xffffffcc1a047810 */ /* 0x000fe20007ffe0ff */
[----:B------:R-:W-:Y:S01]  /*0e00*/  IMAD.HI.U32 R3, R2, R19, RZ ;  /* 0x0000001302037227 */ /* 0x000fe200078e00ff */
[----:B------:R-:W-:Y:S01]  /*0e10*/  IABS R22, R32 ;  /* 0x0000002000167213 */ /* 0x000fe20000000000 */
[----:B------:R-:W-:Y:S01]  /*0e20*/  STL [R1+0x250], R31 ;  /* 0x0002501f01007387 */ /* 0x000fe20000100800 */
[----:B------:R-:W-:Y:S01]  /*0e30*/  IABS R23, R31 ;  /* 0x0000001f00177213 */ /* 0x000fe20000000000 */
[----:B------:R-:W-:Y:S01]  /*0e40*/  IMAD.MOV R20, RZ, RZ, -R3 ;  /* 0x000000ffff147224 */ /* 0x000fe200078e0a03 */
[----:B------:R-:W-:-:S02]  /*0e50*/  SEL R50, RZ, 0x7fff8, P2 ;  /* 0x0007fff8ff327807 */ /* 0x000fc40001000000 */
[----:B------:R-:W-:Y:S01]  /*0e60*/  ISETP.GE.U32.AND P2, PT, R4, 0x7fffffad, PT ;  /* 0x7fffffad0400780c */ /* 0x000fe20003f46070 */
[C---:B------:R-:W-:Y:S01]  /*0e70*/  IMAD.HI.U32 R4, R2.reuse, R22, RZ ;  /* 0x0000001602047227 */ /* 0x040fe200078e00ff */
[----:B------:R-:W-:Y:S02]  /*0e80*/  SEL R42, RZ, 0x1, P6 ;  /* 0x00000001ff2a7807 */ /* 0x000fe40003000000 */
[C---:B------:R-:W-:Y:S01]  /*0e90*/  ISETP.GT.U32.AND P6, PT, R21.reuse, R0, PT ;  /* 0x000000001500720c */ /* 0x040fe20003fc4070 */
[----:B------:R-:W-:Y:S01]  /*0ea0*/  IMAD.HI.U32 R2, R2, R23, RZ ;  /* 0x0000001702027227 */ /* 0x000fe200078e00ff */
[----:B------:R-:W-:Y:S02]  /*0eb0*/  SEL R53, RZ, 0x7fff8, P0 ;  /* 0x0007fff8ff357807 */ /* 0x000fe40000000000 */
[----:B------:R-:W-:Y:S01]  /*0ec0*/  SEL R54, RZ, 0x4, P4 ;  /* 0x00000004ff367807 */ /* 0x000fe20002000000 */
[----:B------:R-:W-:Y:S01]  /*0ed0*/  IMAD.MOV R24, RZ, RZ, -R2 ;  /* 0x000000ffff187224 */ /* 0x000fe200078e0a02 */
[----:B------:R-:W-:Y:S01]  /*0ee0*/  SEL R52, RZ, 0x1fffe, P5 ;  /* 0x0001fffeff347807 */ /* 0x000fe20002800000 */
[----:B------:R-:W-:Y:S01]  /*0ef0*/  IMAD.MOV R4, RZ, RZ, -R4 ;  /* 0x000000ffff047224 */ /* 0x000fe200078e0a04 */
[----:B------:R-:W-:Y:S01]  /*0f00*/  SEL R33, RZ, 0x1fffe, P1 ;  /* 0x0001fffeff217807 */ /* 0x000fe20000800000 */
[C---:B------:R-:W-:Y:S01]  /*0f10*/  IMAD R2, R21.reuse, R20, R19 ;  /* 0x0000001415027224 */ /* 0x040fe200078e0213 */
[C---:B------:R-:W-:Y:S01]  /*0f20*/  IADD3 R19, R26.reuse, -0x1d, RZ ;  /* 0xffffffe31a137810 */ /* 0x040fe20007ffe0ff */
[C---:B------:R-:W-:Y:S01]  /*0f30*/  IMAD R3, R21.reuse, R4, R22 ;  /* 0x0000000415037224 */ /* 0x040fe200078e0216 */
[----:B------:R-:W-:Y:S01]  /*0f40*/  IADD3 R4, R26, -0x1f, RZ ;  /* 0xffffffe11a047810 */ /* 0x000fe20007ffe0ff */
[C---:B------:R-:W-:Y:S01]  /*0f50*/  IMAD R5, R21.reuse, R24, R23 ;  /* 0x0000001815057224 */ /* 0x040fe200078e0217 */
[C---:B------:R-:W-:Y:S01]  /*0f60*/  ISETP.GT.U32.AND P0, PT, R21.reuse, R2, PT ;  /* 0x000000021500720c */ /* 0x040fe20003f04070 */
[----:B------:R-:W-:Y:S01]  /*0f70*/  @!P6 IMAD.IADD R0, R0, 0x1, -R21 ;  /* 0x000000010000e824 */ /* 0x000fe200078e0a15 */
[C---:B------:R-:W-:Y:S01]  /*0f80*/  ISETP.GT.U32.AND P4, PT, R21.reuse, R3, PT ;  /* 0x000000031500720c */ /* 0x040fe20003f84070 */
[----:B------:R-:W-:Y:S01]  /*0f90*/  IMAD.IADD R52, R42, 0x1, R52 ;  /* 0x000000012a347824 */ /* 0x000fe200078e0234 */
[----:B------:R-:W-:-:S02]  /*0fa0*/  ISETP.GT.U32.AND P5, PT, R21, R5, PT ;  /* 0x000000051500720c */ /* 0x000fc40003fa4070 */
[----:B------:R-:W-:Y:S02]  /*0fb0*/  ISETP.GE.U32.AND P1, PT, R4, 0x7fffffc2, PT ;  /* 0x7fffffc20400780c */ /* 0x000fe40003f26070 */
[----:B------:R-:W-:Y:S02]  /*0fc0*/  SEL R36, RZ, 0x1, P2 ;  /* 0x00000001ff247807 */ /* 0x000fe40001000000 */
[----:B------:R-:W-:Y:S02]  /*0fd0*/  ISETP.GE.U32.AND P2, PT, R19, 0x7fffffc4, PT ;  /* 0x7fffffc41300780c */ /* 0x000fe40003f46070 */
[----:B------:R-:W-:Y:S01]  /*0fe0*/  IADD3 R19, R26, -0x1e, RZ ;  /* 0xffffffe21a137810 */ /* 0x000fe20007ffe0ff */
[--C-:B------:R-:W-:Y:S01]  /*0ff0*/  @!P0 IMAD.IADD R2, R2, 0x1, -R21.reuse ;  /* 0x0000000102028824 */ /* 0x100fe200078e0a15 */
[----:B------:R-:W-:Y:S01]  /*1000*/  ISETP.GT.U32.AND P0, PT, R21, R0, PT ;  /* 0x000000001500720c */ /* 0x000fe20003f04070 */
[--C-:B------:R-:W-:Y:S01]  /*1010*/  @!P4 IMAD.IADD R3, R3, 0x1, -R21.reuse ;  /* 0x000000010303c824 */ /* 0x100fe200078e0a15 */
[----:B------:R-:W-:Y:S01]  /*1020*/  SEL R51, RZ, 0x4, P3 ;  /* 0x00000004ff337807 */ /* 0x000fe20001800000 */
[----:B------:R-:W-:Y:S01]  /*1030*/  @!P5 IMAD.IADD R5, R5, 0x1, -R21 ;  /* 0x000000010505d824 */ /* 0x000fe200078e0a15 */
[----:B------:R-:W-:Y:S01]  /*1040*/  ISETP.GT.U32.AND P4, PT, R21, R2, PT ;  /* 0x000000021500720c */ /* 0x000fe20003f84070 */
[----:B------:R-:W-:Y:S01]  /*1050*/  IMAD.IADD R55, R36, 0x1, R33 ;  /* 0x0000000124377824 */ /* 0x000fe200078e0221 */
[----:B------:R-:W-:-:S02]  /*1060*/  ISETP.GE.U32.AND P3, PT, R25, 0x7fffffaf, PT ;  /* 0x7fffffaf1900780c */ /* 0x000fc40003f66070 */
[----:B------:R-:W-:Y:S02]  /*1070*/  SEL R22, RZ, 0x1fffe, P1 ;  /* 0x0001fffeff167807 */ /* 0x000fe40000800000 */
[----:B------:R-:W-:Y:S02]  /*1080*/  IADD3 R4, R26, -0x10, RZ ;  /* 0xfffffff01a047810 */ /* 0x000fe40007ffe0ff */
[----:B------:R-:W-:Y:S01]  /*1090*/  ISETP.GT.U32.AND P1, PT, R21, R3, PT ;  /* 0x000000031500720c */ /* 0x000fe20003f24070 */
[--C-:B------:R-:W-:Y:S01]  /*10a0*/  @!P0 IMAD.IADD R0, R0, 0x1, -R21.reuse ;  /* 0x0000000100008824 */ /* 0x100fe200078e0a15 */
[----:B------:R-:W-:Y:S02]  /*10b0*/  ISETP.GE.U32.AND P6, PT, R19, 0x7fffffc3, PT ;  /* 0x7fffffc31300780c */ /* 0x000fe40003fc6070 */
[----:B------:R-:W-:Y:S01]  /*10c0*/  IADD3 R23, R26, -0x31, RZ ;  /* 0xffffffcf1a177810 */ /* 0x000fe20007ffe0ff */
[----:B------:R-:W-:Y:S01]  /*10d0*/  @!P4 IMAD.IADD R2, R2, 0x1, -R21 ;  /* 0x000000010202c824 */ /* 0x000fe200078e0a15 */
[----:B------:R-:W-:-:S02]  /*10e0*/  SEL R57, RZ, 0x4, P3 ;  /* 0x00000004ff397807 */ /* 0x000fc40001800000 */
[----:B------:R-:W-:Y:S02]  /*10f0*/  ISETP.GE.U32.AND P3, PT, R4, 0x7fffffd1, PT ;  /* 0x7fffffd10400780c */ /* 0x000fe40003f66070 */
[----:B------:R-:W-:Y:S02]  /*1100*/  IADD3 R4, R26, -0xf, RZ ;  /* 0xfffffff11a047810 */ /* 0x000fe40007ffe0ff */
[----:B------:R-:W-:Y:S01]  /*1110*/  SEL R19, RZ, 0x4, P6 ;  /* 0x00000004ff137807 */ /* 0x000fe20003000000 */
[----:B------:R-:W-:Y:S01]  /*1120*/  @!P1 IMAD.IADD R3, R3, 0x1, -R21 ;  /* 0x0000000103039824 */ /* 0x000fe200078e0a15 */
[----:B------:R-:W-:Y:S02]  /*1130*/  ISETP.GE.AND P0, PT, R61, RZ, PT ;  /* 0x000000ff3d00720c */ /* 0x000fe40003f06270 */
[----:B------:R-:W-:Y:S02]  /*1140*/  ISETP.GE.U32.AND P6, PT, R23, 0x7fffffb0, PT ;  /* 0x7fffffb01700780c */ /* 0x000fe40003fc6070 */
[----:B------:R-:W-:-:S02]  /*1150*/  SEL R20, RZ, 0x7fff8, P2 ;  /* 0x0007fff8ff147807 */ /* 0x000fc40001000000 */
[----:B------:R-:W-:Y:S02]  /*1160*/  ISETP.GT.U32.AND P5, PT, R21, R5, PT ;  /* 0x000000051500720c */ /* 0x000fe40003fa4070 */
[----:B------:R-:W-:Y:S02]  /*1170*/  ISETP.GE.U32.AND P2, PT, R4, 0x7fffffd2, PT ;  /* 0x7fffffd20400780c */ /* 0x000fe40003f46070 */
[----:B------:R-:W-:Y:S02]  /*1180*/  ISETP.GE.AND P4, PT, R56, RZ, PT ;  /* 0x000000ff3800720c */ /* 0x000fe40003f86270 */
[----:B------:R-:W-:Y:S01]  /*1190*/  IADD3 R4, R26, -0xb, RZ ;  /* 0xfffffff51a047810 */ /* 0x000fe20007ffe0ff */
[----:B------:R-:W-:Y:S01]  /*11a0*/  @!P0 IMAD.MOV R0, RZ, RZ, -R0 ;  /* 0x000000ffff008224 */ /* 0x000fe200078e0a00 */
[----:B-1----:R-:W-:Y:S02]  /*11b0*/  SEL R56, RZ, 0x7fff8, P6 ;  /* 0x0007fff8ff387807 */ /* 0x002fe40003000000 */
[----:B------:R-:W-:-:S02]  /*11c0*/  ISETP.GE.AND P6, PT, R32, RZ, PT ;  /* 0x000000ff2000720c */ /* 0x000fc40003fc6270 */
[----:B------:R-:W-:Y:S01]  /*11d0*/  ISETP.GE.U32.AND P1, PT, R4, 0x7fffffd6, PT ;  /* 0x7fffffd60400780c */ /* 0x000fe20003f26070 */
[----:B------:R-:W-:Y:S01]  /*11e0*/  @!P5 IMAD.IADD R5, R5, 0x1, -R21 ;  /* 0x000000010505d824 */ /* 0x000fe200078e0a15 */
[----:B------:R-:W-:Y:S02]  /*11f0*/  IADD3 R4, R26, -0x7, RZ ;  /* 0xfffffff91a047810 */ /* 0x000fe40007ffe0ff */
[----:B------:R-:W-:Y:S01]  /*1200*/  ISETP.GE.AND P5, PT, R31, RZ, PT ;  /* 0x000000ff1f00720c */ /* 0x000fe20003fa6270 */
[----:B------:R-:W-:Y:S01]  /*1210*/  @!P4 IMAD.MOV R2, RZ, RZ, -R2 ;  /* 0x000000ffff02c224 */ /* 0x000fe200078e0a02 */
[----:B------:R-:W-:Y:S01]  /*1220*/  ISETP.GE.U32.AND P0, PT, R4, 0x7fffffda, PT ;  /* 0x7fffffda0400780c */ /* 0x000fe20003f06070 */
[----:B------:R-:W-:Y:S01]  /*1230*/  IMAD.MOV.U32 R4, RZ, RZ, R3 ;  /* 0x000000ffff047224 */ /* 0x000fe200078e0003 */
[----:B------:R-:W-:Y:S02]  /*1240*/  LOP3.LUT R3, RZ, c[0x0][0x178], RZ, 0x33, !PT ;  /* 0x00005e00ff037a12 */ /* 0x000fe400078e33ff */
[----:B------:R-:W-:Y:S01]  /*1250*/  IADD3 R23, R26, -0x20, RZ ;  /* 0xffffffe01a177810 */ /* 0x000fe20007ffe0ff */
[----:B------:R-:W-:Y:S01]  /*1260*/  @!P6 IMAD.MOV R4, RZ, RZ, -R4 ;  /* 0x000000ffff04e224 */ /* 0x000fe200078e0a04 */
[----:B------:R-:W-:-:S02]  /*1270*/  ISETP.NE.AND P6, PT, RZ, c[0x0][0x178], PT ;  /* 0x00005e00ff007a0c */ /* 0x000fc40003fc5270 */
[----:B------:R-:W-:Y:S02]  /*1280*/  IADD3 R21, R26, -0x1, RZ ;  /* 0xffffffff1a157810 */ /* 0x000fe40007ffe0ff */
[C---:B------:R-:W-:Y:S01]  /*1290*/  SEL R0, R3.reuse, R0, !P6 ;  /* 0x0000000003007207 */ /* 0x040fe20007000000 */
[----:B------:R-:W-:Y:S01]  /*12a0*/  @!P5 IMAD.MOV R5, RZ, RZ, -R5 ;  /* 0x000000ffff05d224 */ /* 0x000fe200078e0a05 */
[C---:B------:R-:W-:Y:S02]  /*12b0*/  SEL R2, R3.reuse, R2, !P6 ;  /* 0x0000000203027207 */ /* 0x040fe40007000000 */
[----:B------:R-:W-:Y:S01]  /*12c0*/  SEL R4, R3, R4, !P6 ;  /* 0x0000000403047207 */ /* 0x000fe20007000000 */
[----:B------:R-:W-:Y:S01]  /*12d0*/  IMAD R24, R0, c[0x0][0x184], RZ ;  /* 0x0000610000187a24 */ /* 0x000fe200078e02ff */
[----:B------:R-:W-:Y:S01]  /*12e0*/  ISETP.GE.U32.AND P5, PT, R23, 0x7fffffc1, PT ;  /* 0x7fffffc11700780c */ /* 0x000fe20003fa6070 */
[----:B------:R-:W-:Y:S01]  /*12f0*/  IMAD R23, R2, c[0x0][0x184], RZ ;  /* 0x0000610002177a24 */ /* 0x000fe200078e02ff */
[----:B------:R-:W-:Y:S01]  /*1300*/  ISETP.GE.U32.AND P4, PT, R21, 0x7fffffe0, PT ;  /* 0x7fffffe01500780c */ /* 0x000fe20003f86070 */
[----:B------:R-:W-:Y:S01]  /*1310*/  IMAD.SHL.U32 R25, R24, 0x4, RZ ;  /* 0x0000000418197824 */ /* 0x000fe200078e00ff */
[----:B------:R-:W-:Y:S01]  /*1320*/  SEL R3, R3, R5, !P6 ;  /* 0x0000000503037207 */ /* 0x000fe20007000000 */
[----:B------:R-:W-:Y:S01]  /*1330*/  IMAD R21, R4, c[0x0][0x184], RZ ;  /* 0x0000610004157a24 */ /* 0x000fe200078e02ff */
[----:B------:R-:W-:Y:S01]  /*1340*/  LOP3.LUT R8, R8, 0x3, RZ, 0xc0, !PT ;  /* 0x0000000308087812 */ /* 0x000fe200078ec0ff */
[----:B------:R-:W-:Y:S01]  /*1350*/  IMAD.SHL.U32 R4, R23, 0x4, RZ ;  /* 0x0000000417047824 */ /* 0x000fe200078e00ff */
[----:B------:R-:W-:Y:S01]  /*1360*/  SEL R9, RZ, 0x1, P5 ;  /* 0x00000001ff097807 */ /* 0x000fe20002800000 */
[----:B------:R-:W-:Y:S01]  /*1370*/  STL [R1+0x1a8], R24 ;  /* 0x0001a81801007387 */ /* 0x000fe20000100800 */
[----:B------:R-:W-:Y:S01]  /*1380*/  IADD3 R2, P6, R25, c[0x0][0x160], RZ ;  /* 0x0000580019027a10 */ /* 0x000fe20007fde0ff */
[----:B------:R-:W-:Y:S01]  /*1390*/  IMAD R18, R3, c[0x0][0x184], RZ ;  /* 0x0000610003127a24 */ /* 0x000fe200078e02ff */
[----:B------:R-:W-:Y:S01]  /*13a0*/  IADD3 R0, R8, R7, R6 ;  /* 0x0000000708007210 */ /* 0x000fe20007ffe006 */
[----:B------:R-:W-:Y:S01]  /*13b0*/  STL [R1+0x1ac], R23 ;  /* 0x0001ac1701007387 */ /* 0x000fe20000100800 */
[----:B------:R-:W-:Y:S01]  /*13c0*/  LEA.HI.X.SX32 R3, R24, c[0x0][0x164], 0x2, P6 ;  /* 0x0000590018037a11 */ /* 0x000fe200030f16ff */
[----:B------:R-:W-:Y:S01]  /*13d0*/  IMAD.SHL.U32 R6, R21, 0x4, RZ ;  /* 0x0000000415067824 */ /* 0x000fe200078e00ff */
[----:B------:R-:W-:Y:S01]  /*13e0*/  LOP3.LUT R12, R12, 0x3, RZ, 0xc0, !PT ;  /* 0x000000030c0c7812 */ /* 0x000fe200078ec0ff */
[----:B------:R-:W-:Y:S01]  /*13f0*/  STL [R1+0x2e4], R25 ;  /* 0x0002e41901007387 */ /* 0x000fe20000100800 */
[----:B------:R-:W-:Y:S01]  /*1400*/  IMAD.IADD R9, R9, 0x1, R22 ;  /* 0x0000000109097824 */ /* 0x000fe200078e0216 */
[----:B------:R-:W-:Y:S01]  /*1410*/  LOP3.LUT R17, R17, 0x3, RZ, 0xc0, !PT ;  /* 0x0000000311117812 */ /* 0x000fe200078ec0ff */
[----:B------:R-:W-:Y:S01]  /*1420*/  IMAD.SHL.U32 R8, R18, 0x4, RZ ;  /* 0x0000000412087824 */ /* 0x000fe200078e00ff */
[----:B------:R-:W-:Y:S01]  /*1430*/  STL [R1+0x200], R21 ;  /* 0x0002001501007387 */ /* 0x000fe20000100800 */
[----:B------:R-:W-:-:S02]  /*1440*/  IADD3 R10, R12, R11, R10 ;  /* 0x0000000b0c0a7210 */ /* 0x000fc40007ffe00a */
[----:B------:R-:W-:Y:S01]  /*1450*/  LOP3.LUT R9, R9, 0x3, RZ, 0xc0, !PT ;  /* 0x0000000309097812 */ /* 0x000fe200078ec0ff */
[----:B------:R1:W-:Y:S01]  /*1460*/  STL [R1+0x2e0], R4 ;  /* 0x0002e00401007387 */ /* 0x0003e20000100800 */
[----:B------:R-:W-:Y:S01]  /*1470*/  IADD3 R12, R26, -0x5, RZ ;  /* 0xfffffffb1a0c7810 */ /* 0x000fe20007ffe0ff */
[----:B------:R-:W-:Y:S01]  /*1480*/  IMAD.SHL.U32 R10, R10, 0x100, RZ ;  /* 0x000001000a0a7824 */ /* 0x000fe200078e00ff */
[----:B------:R-:W-:Y:S01]  /*1490*/  IADD3 R9, R9, R20, R19 ;  /* 0x0000001409097210 */ /* 0x000fe20007ffe013 */
[----:B------:R-:W-:Y:S01]  /*14a0*/  STL [R1+0x204], R18 ;  /* 0x0002041201007387 */ /* 0x000fe20000100800 */
[----:B------:R-:W-:Y:S01]  /*14b0*/  IADD3 R14, R17, R15, R14 ;  /* 0x0000000f110e7210 */ /* 0x000fe20007ffe00e */
[----:B------:R-:W-:Y:S01]  /*14c0*/  IMAD.SHL.U32 R15, R30, 0x4, RZ ;  /* 0x000000041e0f7824 */ /* 0x000fe200078e00ff */
[----:B------:R-:W-:Y:S01]  /*14d0*/  LOP3.LUT R13, R9, 0xf, RZ, 0xc0, !PT ;  /* 0x0000000f090d7812 */ /* 0x000fe200078ec0ff */
[----:B------:R2:W-:Y:S01]  /*14e0*/  STL [R1+0x2dc], R6 ;  /* 0x0002dc0601007387 */ /* 0x0005e20000100800 */
[----:B------:R-:W-:Y:S01]  /*14f0*/  LOP3.LUT R11, R10, 0xf00, RZ, 0xe2, !PT ;  /* 0x00000f000a0b7812 */ /* 0x000fe200078ee2ff */
[----:B------:R-:W-:Y:S01]  /*1500*/  IMAD R19, R224, 0xc, RZ ;  /* 0x0000000ce0137824 */ /* 0x000fe200078e02ff */
[----:B-1----:R-:W-:Y:S01]  /*1510*/  IADD3 R4, P6, R4, c[0x0][0x160], RZ ;  /* 0x0000580004047a10 */ /* 0x002fe20007fde0ff */
[----:B------:R1:W-:Y:S01]  /*1520*/  STL [R1+0x2d8], R8 ;  /* 0x0002d80801007387 */ /* 0x0003e20000100800 */
[----:B------:R-:W-:Y:S01]  /*1530*/  IMAD R13, R14, 0x10, R13 ;  /* 0x000000100e0d7824 */ /* 0x000fe200078e020d */
[----:B------:R-:W-:Y:S01]  /*1540*/  IADD3 R10, R26, -0x9, RZ ;  /* 0xfffffff71a0a7810 */ /* 0x000fe20007ffe0ff */
[----:B------:R-:W-:Y:S01]  /*1550*/  IMAD R0, R0, 0x1000, R11 ;  /* 0x0000100000007824 */ /* 0x000fe200078e020b */
[----:B------:R-:W-:Y:S01]  /*1560*/  LEA.HI.X.SX32 R5, R23, c[0x0][0x164], 0x2, P6 ;  /* 0x0000590017057a11 */ /* 0x000fe200030f16ff */
[----:B------:R3:W-:Y:S01]  /*1570*/  LDGSTS.E [R15], [R2.64], !P4 ;  /* 0x00000000020f7fae */ /* 0x0007e2000e121848 */
[----:B--2---:R-:W-:Y:S01]  /*1580*/  IADD3 R6, P6, R6, c[0x0][0x160], RZ ;  /* 0x0000580006067a10 */ /* 0x004fe20007fde0ff */
[----:B------:R-:W-:Y:S01]  /*1590*/  IMAD.WIDE R214, R19, 0x4, R2 ;  /* 0x0000000413d67825 */ /* 0x000fe200078e0202 */
[----:B------:R-:W-:Y:S01]  /*15a0*/  LOP3.LUT R13, R13, 0xff, RZ, 0xc0, !PT ;  /* 0x000000ff0d0d7812 */ /* 0x000fe200078ec0ff */
[----:B------:R3:W-:Y:S01]  /*15b0*/  LDGSTS.E [R15+0x200], [R4.64], !P4 ;  /* 0x00200000040f7fae */ /* 0x0007e2000e121848 */
[----:B------:R-:W-:Y:S01]  /*15c0*/  LEA.HI.X.SX32 R7, R21, c[0x0][0x164], 0x2, P6 ;  /* 0x0000590015077a11 */ /* 0x000fe200030f16ff */
[----:B------:R-:W-:Y:S01]  /*15d0*/  IMAD.SHL.U32 R21, R224, 0x8, RZ ;  /* 0x00000008e0157824 */ /* 0x000fe200078e00ff */
[----:B-1----:R-:W-:Y:S01]  /*15e0*/  IADD3 R8, P6, R8, c[0x0][0x160], RZ ;  /* 0x0000580008087a10 */ /* 0x002fe20007fde0ff */
[----:B------:R-:W-:Y:S01]  /*15f0*/  IMAD.IADD R13, R0, 0x1, R13 ;  /* 0x00000001000d7824 */ /* 0x000fe200078e020d */
[----:B------:R-:W-:Y:S01]  /*1600*/  IADD3 R0, R26, -0xd, RZ ;  /* 0xfffffff31a007810 */ /* 0x000fe20007ffe0ff */
[----:B------:R3:W-:Y:S01]  /*1610*/  LDGSTS.E [R15+0x400], [R6.64], !P4 ;  /* 0x00400000060f7fae */ /* 0x0007e2000e121848 */
[----:B------:R-:W-:Y:S01]  /*1620*/  LEA.HI.X.SX32 R9, R18, c[0x0][0x164], 0x2, P6 ;  /* 0x0000590012097a11 */ /* 0x000fe200030f16ff */
[----:B------:R-:W-:Y:S01]  /*1630*/  IMAD.SHL.U32 R18, R224, 0x4, RZ ;  /* 0x00000004e0127824 */ /* 0x000fe200078e00ff */
[----:B------:R-:W-:Y:S01]  /*1640*/  ISETP.GE.U32.AND P6, PT, R12, 0x7fffffdc, PT ;  /* 0x7fffffdc0c00780c */ /* 0x000fe20003fc6070 */
[----:B------:R-:W-:Y:S01]  /*1650*/  IMAD.WIDE R220, R19, 0x4, R4 ;  /* 0x0000000413dc7825 */ /* 0x000fe200078e0204 */
[----:B------:R-:W-:Y:S01]  /*1660*/  IABS R17, c[0x0][0x17c] ;  /* 0x00005f0000117a13 */ /* 0x000fe20000000000 */
[----:B------:R3:W-:Y:S01]  /*1670*/  LDGSTS.E [R15+0x600], [R8.64], !P4 ;  /* 0x00600000080f7fae */ /* 0x0007e2000e121848 */
[----:B------:R-:W-:Y:S01]  /*1680*/  ISETP.GE.U32.AND P4, PT, R10, 0x7fffffd8, PT ;  /* 0x7fffffd80a00780c */ /* 0x000fe20003f86070 */
[----:B------:R-:W-:Y:S01]  /*1690*/  IMAD.WIDE R240, R18, 0x4, R2 ;  /* 0x0000000412f07825 */ /* 0x000fe200078e0202 */
[----:B------:R-:W-:-:S02]  /*16a0*/  LOP3.LUT R44, R44, 0x3, RZ, 0xc0, !PT ;  /* 0x000000032c2c7812 */ /* 0x000fc400078ec0ff */
[----:B------:R-:W-:Y:S01]  /*16b0*/  LOP3.LUT R41, R41, 0x3, RZ, 0xc0, !PT ;  /* 0x0000000329297812 */ /* 0x000fe200078ec0ff */
[----:B------:R-:W-:Y:S01]  /*16c0*/  IMAD.WIDE R238, R18, 0x4, R4 ;  /* 0x0000000412ee7825 */ /* 0x000fe200078e0204 */
[----:B------:R-:W-:Y:S01]  /*16d0*/  STL [R1+0x6f8], R240 ;  /* 0x0006f8f001007387 */ /* 0x000fe20000100800 */
[----:B------:R-:W-:Y:S02]  /*16e0*/  IADD3 R40, R44, R40, R28 ;  /* 0x000000282c287210 */ /* 0x000fe40007ffe01c */
[C---:B------:R-:W-:Y:S01]  /*16f0*/  IMAD.WIDE R236, R18.reuse, 0x4, R6 ;  /* 0x0000000412ec7825 */ /* 0x040fe200078e0206 */
[----:B------:R1:W-:Y:S01]  /*1700*/  LDGSTS.E [R15+0x2000], [R240.64], !P6 ;  /* 0x02000000f00f7fae */ /* 0x0003e2000f121848 */
[----:B------:R-:W-:Y:S02]  /*1710*/  IADD3 R41, R41, R38, R27 ;  /* 0x0000002629297210 */ /* 0x000fe40007ffe01b */
[----:B------:R-:W-:Y:S01]  /*1720*/  IMAD.WIDE R234, R18, 0x4, R8 ;  /* 0x0000000412ea7825 */ /* 0x000fe200078e0208 */
[----:B------:R1:W-:Y:S01]  /*1730*/  STL [R1+0x6f4], R241 ;  /* 0x0006f4f101007387 */ /* 0x0003e20000100800 */
[----:B------:R-:W-:-:S02]  /*1740*/  LOP3.LUT R18, R13, 0xffff, RZ, 0xc0, !PT ;  /* 0x0000ffff0d127812 */ /* 0x000fc400078ec0ff */
[C---:B------:R-:W-:Y:S01]  /*1750*/  IMAD.WIDE R10, R21.reuse, 0x4, R2 ;  /* 0x00000004150a7825 */ /* 0x040fe200078e0202 */
[----:B------:R-:W-:Y:S01]  /*1760*/  STL [R1+0x700], R238 ;  /* 0x000700ee01007387 */ /* 0x000fe20000100800 */
[----:B------:R-:W-:Y:S02]  /*1770*/  SHF.R.U32.HI R66, RZ, 0x9, R18 ;  /* 0x00000009ff427819 */ /* 0x000fe40000011612 */
[----:B------:R-:W-:Y:S01]  /*1780*/  IMAD.WIDE R12, R21, 0x4, R4 ;  /* 0x00000004150c7825 */ /* 0x000fe200078e0204 */
[----:B------:R-:W-:Y:S01]  /*1790*/  STL [R1+0x6fc], R239 ;  /* 0x0006fcef01007387 */ /* 0x000fe20000100800 */
[----:B------:R-:W-:Y:S02]  /*17a0*/  LOP3.LUT R35, R35, 0x3, RZ, 0xc0, !PT ;  /* 0x0000000323237812 */ /* 0x000fe400078ec0ff */
[----:B-1----:R-:W-:Y:S01]  /*17b0*/  IMAD.SHL.U32 R241, R30, 0x4, RZ ;  /* 0x000000041ef17824 */ /* 0x002fe200078e00ff */
[----:B------:R-:W-:Y:S01]  /*17c0*/  STL [R1+0x708], R236 ;  /* 0x000708ec01007387 */ /* 0x000fe20000100800 */
[----:B---3--:R-:W-:Y:S01]  /*17d0*/  IMAD.WIDE R14, R21, 0x4, R6 ;  /* 0x00000004150e7825 */ /* 0x008fe200078e0206 */
[----:B------:R-:W-:-:S02]  /*17e0*/  IADD3 R229, R35, R34, R29 ;  /* 0x0000002223e57210 */ /* 0x000fc40007ffe01d */
[----:B------:R1:W-:Y:S01]  /*17f0*/  LDGSTS.E [R241+0x2200], [R238.64], !P6 ;  /* 0x02200000eef17fae */ /* 0x0003e2000f121848 */
[----:B------:R-:W-:Y:S01]  /*1800*/  IMAD.WIDE R222, R21, 0x4, R8 ;  /* 0x0000000415de7825 */ /* 0x000fe200078e0208 */
[----:B------:R-:W-:Y:S02]  /*1810*/  IADD3 R37, R43, R39, R37 ;  /* 0x000000272b257210 */ /* 0x000fe40007ffe025 */
[----:B------:R2:W-:Y:S01]  /*1820*/  LDGSTS.E [R241+0x2400], [R236.64], !P6 ;  /* 0x02400000ecf17fae */ /* 0x0005e2000f121848 */
[----:B------:R-:W-:Y:S01]  /*1830*/  IMAD.WIDE R218, R19, 0x4, R6 ;  /* 0x0000000413da7825 */ /* 0x000fe200078e0206 */
[----:B------:R-:W-:Y:S02]  /*1840*/  LOP3.LUT R47, R47, 0x3, RZ, 0xc0, !PT ;  /* 0x000000032f2f7812 */ /* 0x000fe400078ec0ff */
[----:B------:R3:W-:Y:S01]  /*1850*/  LDGSTS.E [R241+0x2600], [R234.64], !P6 ;  /* 0x02600000eaf17fae */ /* 0x0007e2000f121848 */
[----:B------:R-:W-:Y:S01]  /*1860*/  ISETP.GE.U32.AND P6, PT, R0, 0x7fffffd4, PT ;  /* 0x7fffffd40000780c */ /* 0x000fe20003fc6070 */
[----:B------:R-:W-:Y:S01]  /*1870*/  IMAD.WIDE R216, R19, 0x4, R8 ;  /* 0x0000000413d87825 */ /* 0x000fe200078e0208 */
[--C-:B------:R-:W-:Y:S01]  /*1880*/  SHF.R.U32.HI R0, RZ, 0xf, R18.reuse ;  /* 0x0000000fff007819 */ /* 0x100fe20000011612 */
[----:B------:R4:W-:Y:S01]  /*1890*/  LDGSTS.E [R241+0x4000], [R10.64], !P4 ;  /* 0x040000000af17fae */ /* 0x0009e2000e121848 */
[----:B------:R-:W-:Y:S01]  /*18a0*/  SHF.R.U32.HI R19, RZ, 0xb, R18 ;  /* 0x0000000bff137819 */ /* 0x000fe20000011612 */
[C---:B------:R-:W-:Y:S01]  /*18b0*/  IMAD.SHL.U32 R21, R224.reuse, 0x10, RZ ;  /* 0x00000010e0157824 */ /* 0x040fe200078e00ff */
[----:B------:R-:W-:Y:S01]  /*18c0*/  IADD3 R48, R47, R48, R49 ;  /* 0x000000302f307210 */ /* 0x000fe20007ffe031 */
[----:B------:R5:W-:Y:S01]  /*18d0*/  LDGSTS.E [R241+0x4200], [R12.64], !P4 ;  /* 0x042000000cf17fae */ /* 0x000be2000e121848 */
[----:B------:R-:W-:Y:S01]  /*18e0*/  IMAD.WIDE R24, R224, 0x4, R2 ;  /* 0x00000004e0187825 */ /* 0x000fe200078e0202 */
[----:B------:R-:W-:-:S02]  /*18f0*/  LOP3.LUT R38, R55, 0x3, RZ, 0xc0, !PT ;  /* 0x0000000337267812 */ /* 0x000fc400078ec0ff */
[----:B------:R1:W-:Y:S01]  /*1900*/  LDGSTS.E [R241+0x4400], [R14.64], !P4 ;  /* 0x044000000ef17fae */ /* 0x0003e2000e121848 */
[C---:B------:R-:W-:Y:S01]  /*1910*/  IMAD.WIDE R206, R21.reuse, 0x4, R2 ;  /* 0x0000000415ce7825 */ /* 0x040fe200078e0202 */
[----:B------:R-:W-:Y:S02]  /*1920*/  LOP3.LUT R36, R52, 0x3, RZ, 0xc0, !PT ;  /* 0x0000000334247812 */ /* 0x000fe400078ec0ff */
[----:B------:R1:W-:Y:S01]  /*1930*/  LDGSTS.E [R241+0x4600], [R222.64], !P4 ;  /* 0x04600000def17fae */ /* 0x0003e2000e121848 */
[----:B------:R-:W-:Y:S01]  /*1940*/  LOP3.LUT P4, RZ, R0, 0x1, RZ, 0xc0, !PT ;  /* 0x0000000100ff7812 */ /* 0x000fe2000788c0ff */
[C---:B------:R-:W-:Y:S01]  /*1950*/  IMAD.WIDE R212, R21.reuse, 0x4, R4 ;  /* 0x0000000415d47825 */ /* 0x040fe200078e0204 */
[----:B------:R-:W1:Y:S01]  /*1960*/  I2F.RP R0, R17 ;  /* 0x0000001100007306 */ /* 0x000e620000209400 */
[----:B------:R1:W-:Y:S01]  /*1970*/  LDGSTS.E [R241+0x6000], [R214.64], !P6 ;  /* 0x06000000d6f17fae */ /* 0x0003e2000f121848 */
[----:B------:R-:W-:Y:S01]  /*1980*/  IADD3 R38, R38, R56, R57 ;  /* 0x0000003826267210 */ /* 0x000fe20007ffe039 */
[----:B------:R-:W-:Y:S01]  /*1990*/  IMAD.WIDE R210, R21, 0x4, R6 ;  /* 0x0000000415d27825 */ /* 0x000fe200078e0206 */
[----:B------:R-:W-:Y:S01]  /*19a0*/  IADD3 R36, R36, R53, R54 ;  /* 0x0000003524247210 */ /* 0x000fe20007ffe036 */
[----:B------:R1:W-:Y:S01]  /*19b0*/  LDGSTS.E [R241+0x6200], [R220.64], !P6 ;  /* 0x06200000dcf17fae */ /* 0x0003e2000f121848 */
[----:B------:R-:W-:Y:S01]  /*19c0*/  LOP3.LUT R37, R37, 0xf, RZ, 0xc0, !PT ;  /* 0x0000000f25257812 */ /* 0x000fe200078ec0ff */
[----:B------:R-:W-:-:S02]  /*19d0*/  IMAD.WIDE R208, R21, 0x4, R8 ;  /* 0x0000000415d07825 */ /* 0x000fc400078e0208 */
[----:B------:R2:W-:Y:S02]  /*19e0*/  LDGSTS.E [R241+0x6400], [R218.64], !P6 ;  /* 0x06400000daf17fae */ /* 0x0005e4000f121848 */
[----:B------:R-:W-:Y:S02]  /*19f0*/  IMAD.WIDE R22, R224, 0x4, R4 ;  /* 0x00000004e0167825 */ /* 0x000fe400078e0204 */
[----:B------:R2:W-:Y:S01]  /*1a00*/  LDGSTS.E [R241+0x6600], [R216.64], !P6 ;  /* 0x06600000d8f17fae */ /* 0x0005e2000f121848 */
[----:B------:R-:W-:Y:S01]  /*1a10*/  LOP3.LUT P6, RZ, R19, 0x1, RZ, 0xc0, !PT ;  /* 0x0000000113ff7812 */ /* 0x000fe200078cc0ff */
[----:B------:R-:W-:Y:S01]  /*1a20*/  IMAD R40, R40, 0x10, R37 ;  /* 0x0000001028287824 */ /* 0x000fe200078e0225 */
[----:B------:R-:W-:Y:S01]  /*1a30*/  SHF.R.U32.HI R19, RZ, 0x7, R18 ;  /* 0x00000007ff137819 */ /* 0x000fe20000011612 */
[----:B------:R-:W-:Y:S01]  /*1a40*/  STL [R1+0x704], R237 ;  /* 0x000704ed01007387 */ /* 0x000fe20000100800 */
[----:B-1----:R-:W1:Y:S01]  /*1a50*/  MUFU.RCP R0, R0 ;  /* 0x0000000000007308 */ /* 0x002e620000001000 */
[----:B------:R-:W-:-:S02]  /*1a60*/  IMAD.SHL.U32 R36, R36, 0x100, RZ ;  /* 0x0000010024247824 */ /* 0x000fc400078e00ff */
[----:B------:R-:W-:Y:S03]  /*1a70*/  STL [R1+0x710], R234 ;  /* 0x000710ea01007387 */ /* 0x000fe60000100800 */
[----:B------:R-:W-:Y:S01]  /*1a80*/  LOP3.LUT R36, R36, 0xf00, RZ, 0xe2, !PT ;  /* 0x00000f0024247812 */ /* 0x000fe200078ee2ff */
[----:B------:R-:W-:Y:S04]  /*1a90*/  STL [R1+0x70c], R235 ;  /* 0x00070ceb01007387 */ /* 0x000fe80000100800 */
[----:B------:R4:W-:Y:S04]  /*1aa0*/  STL [R1+0x718], R10 ;  /* 0x0007180a01007387 */ /* 0x0009e80000100800 */
[----:B------:R2:W-:Y:S01]  /*1ab0*/  LDGSTS.E [R241+0x8000], [R206.64], P4 ;  /* 0x08000000cef17fae */ /* 0x0005e2000a121848 */
[----:B-1----:R-:W-:-:S03]  /*1ac0*/  IADD3 R0, R0, 0xffffffe, RZ ;  /* 0x0ffffffe00007810 */ /* 0x002fc60007ffe0ff */
[----:B------:R1:W-:Y:S01]  /*1ad0*/  LDGSTS.E [R241+0x8200], [R212.64], P4 ;  /* 0x08200000d4f17fae */ /* 0x0003e2000a121848 */
[----:B------:R1:W2:Y:S01]  /*1ae0*/  F2I.FTZ.U32.TRUNC.NTZ R21, R0 ;  /* 0x0000000000157305 */ /* 0x0002a2000021f000 */
[----:B----4-:R-:W-:Y:S02]  /*1af0*/  IMAD R10, R224, 0x14, RZ ;  /* 0x00000014e00a7824 */ /* 0x010fe400078e02ff */
[----:B------:R4:W-:Y:S02]  /*1b00*/  LDGSTS.E [R241+0x8400], [R210.64], P4 ;  /* 0x08400000d2f17fae */ /* 0x0009e4000a121848 */
[C---:B------:R-:W-:Y:S02]  /*1b10*/  IMAD.WIDE R198, R10.reuse, 0x4, R2 ;  /* 0x000000040ac67825 */ /* 0x040fe400078e0202 */
[----:B------:R4:W-:Y:S01]  /*1b20*/  LDGSTS.E [R241+0x8600], [R208.64], P4 ;  /* 0x08600000d0f17fae */ /* 0x0009e2000a121848 */
[----:B------:R-:W-:Y:S01]  /*1b30*/  LOP3.LUT P4, RZ, R19, 0x1, RZ, 0xc0, !PT ;  /* 0x0000000113ff7812 */ /* 0x000fe2000788c0ff */
[----:B------:R-:W-:Y:S01]  /*1b40*/  IMAD.WIDE R204, R10, 0x4, R4 ;  /* 0x000000040acc7825 */ /* 0x000fe200078e0204 */
[----:B------:R-:W-:Y:S01]  /*1b50*/  SHF.R.U32.HI R19, RZ, 0x3, R18 ;  /* 0x00000003ff137819 */ /* 0x000fe20000011612 */
[----:B------:R4:W-:Y:S01]  /*1b60*/  LDGSTS.E [R241+0xa000], [R198.64], P6 ;  /* 0x0a000000c6f17fae */ /* 0x0009e2000b121848 */
[----:B-1----:R-:W-:Y:S01]  /*1b70*/  IADD3 R0, R26, -0xa, RZ ;  /* 0xfffffff61a007810 */ /* 0x002fe20007ffe0ff */
[----:B------:R-:W-:-:S02]  /*1b80*/  IMAD.WIDE R202, R10, 0x4, R6 ;  /* 0x000000040aca7825 */ /* 0x000fc400078e0206 */
[----:B------:R4:W-:Y:S02]  /*1b90*/  LDGSTS.E [R241+0xa200], [R204.64], P6 ;  /* 0x0a200000ccf17fae */ /* 0x0009e4000b121848 */
[----:B------:R-:W-:Y:S02]  /*1ba0*/  IMAD.WIDE R200, R10, 0x4, R8 ;  /* 0x000000040ac87825 */ /* 0x000fe400078e0208 */
[----:B------:R1:W-:Y:S02]  /*1bb0*/  STL [R1+0x714], R11 ;  /* 0x0007140b01007387 */ /* 0x0003e40000100800 */
[----:B------:R-:W-:Y:S02]  /*1bc0*/  IMAD R10, R224, 0x1c, RZ ;  /* 0x0000001ce00a7824 */ /* 0x000fe400078e02ff */
[----:B------:R4:W-:Y:S01]  /*1bd0*/  LDGSTS.E [R241+0xa400], [R202.64], P6 ;  /* 0x0a400000caf17fae */ /* 0x0009e2000b121848 */
[----:B--2---:R-:W-:Y:S02]  /*1be0*/  IMAD.MOV R20, RZ, RZ, -R21 ;  /* 0x000000ffff147224 */ /* 0x004fe400078e0a15 */
[----:B------:R-:W-:Y:S01]  /*1bf0*/  IMAD.WIDE R182, R10, 0x4, R2 ;  /* 0x000000040ab67825 */ /* 0x000fe200078e0202 */
[----:B------:R4:W-:Y:S01]  /*1c00*/  LDGSTS.E [R241+0xa600], [R200.64], P6 ;  /* 0x0a600000c8f17fae */ /* 0x0009e2000b121848 */
[----:B------:R-:W-:-:S02]  /*1c10*/  LOP3.LUT P6, RZ, R19, 0x1, RZ, 0xc0, !PT ;  /* 0x0000000113ff7812 */ /* 0x000fc400078cc0ff */
[----:B-1----:R-:W-:Y:S01]  /*1c20*/  IMAD R11, R224, 0x18, RZ ;  /* 0x00000018e00b7824 */ /* 0x002fe200078e02ff */
[----:B------:R-:W-:Y:S01]  /*1c30*/  IADD3 R19, R26, -0x2, RZ ;  /* 0xfffffffe1a137810 */ /* 0x000fe20007ffe0ff */
[C---:B------:R-:W-:Y:S01]  /*1c40*/  IMAD.WIDE R188, R10.reuse, 0x4, R4 ;  /* 0x000000040abc7825 */ /* 0x040fe200078e0204 */
[----:B------:R-:W-:Y:S03]  /*1c50*/  STL [R1+0x720], R12 ;  /* 0x0007200c01007387 */ /* 0x000fe60000100800 */
[C---:B------:R-:W-:Y:S01]  /*1c60*/  IMAD.WIDE R190, R11.reuse, 0x4, R2 ;  /* 0x000000040bbe7825 */ /* 0x040fe200078e0202 */
[----:B------:R5:W-:Y:S03]  /*1c70*/  STL [R1+0x71c], R13 ;  /* 0x00071c0d01007387 */ /* 0x000be60000100800 */
[C---:B------:R-:W-:Y:S01]  /*1c80*/  IMAD.WIDE R196, R11.reuse, 0x4, R4 ;  /* 0x000000040bc47825 */ /* 0x040fe200078e0204 */
[----:B------:R4:W-:Y:S03]  /*1c90*/  LDGSTS.E [R241+0xc000], [R190.64], P4 ;  /* 0x0c000000bef17fae */ /* 0x0009e6000a121848 */
[C---:B------:R-:W-:Y:S01]  /*1ca0*/  IMAD.WIDE R194, R11.reuse, 0x4, R6 ;  /* 0x000000040bc27825 */ /* 0x040fe200078e0206 */
[----:B------:R4:W-:Y:S03]  /*1cb0*/  LDGSTS.E [R241+0xc200], [R196.64], P4 ;  /* 0x0c200000c4f17fae */ /* 0x0009e6000a121848 */
[----:B------:R-:W-:Y:S01]  /*1cc0*/  IMAD.WIDE R192, R11, 0x4, R8 ;  /* 0x000000040bc07825 */ /* 0x000fe200078e0208 */
[----:B------:R4:W-:Y:S03]  /*1cd0*/  LDGSTS.E [R241+0xc400], [R194.64], P4 ;  /* 0x0c400000c2f17fae */ /* 0x0009e6000a121848 */
[----:B------:R-:W-:Y:S01]  /*1ce0*/  IMAD.WIDE R186, R10, 0x4, R6 ;  /* 0x000000040aba7825 */ /* 0x000fe200078e0206 */
[----:B------:R4:W-:Y:S01]  /*1cf0*/  LDGSTS.E [R241+0xc600], [R192.64], P4 ;  /* 0x0c600000c0f17fae */ /* 0x0009e2000a121848 */
[----:B------:R-:W-:-:S02]  /*1d00*/  ISETP.GE.U32.AND P4, PT, R19, 0x7fffffdf, PT ;  /* 0x7fffffdf1300780c */ /* 0x000fc40003f86070 */
[--C-:B------:R-:W-:Y:S01]  /*1d10*/  IMAD.WIDE R184, R10, 0x4, R8.reuse ;  /* 0x000000040ab87825 */ /* 0x100fe200078e0208 */
[----:B------:R-:W-:Y:S01]  /*1d20*/  IADD3 R19, R26, -0x6, RZ ;  /* 0xfffffffa1a137810 */ /* 0x000fe20007ffe0ff */
[----:B------:R4:W-:Y:S01]  /*1d30*/  LDGSTS.E [R241+0xe000], [R182.64], P6 ;  /* 0x0e000000b6f17fae */ /* 0x0009e2000b121848 */
[----:B------:R-:W-:Y:S01]  /*1d40*/  LOP3.LUT R10, R241, 0x20, RZ, 0x3c, !PT ;  /* 0x00000020f10a7812 */ /* 0x000fe200078e3cff */
[C---:B------:R-:W-:Y:S02]  /*1d50*/  IMAD R11, R224.reuse, 0x5, RZ ;  /* 0x00000005e00b7824 */ /* 0x040fe400078e02ff */
[----:B------:R4:W-:Y:S01]  /*1d60*/  LDGSTS.E [R241+0xe200], [R188.64], P6 ;  /* 0x0e200000bcf17fae */ /* 0x0009e2000b121848 */
[----:B-----5:R-:W-:-:S03]  /*1d70*/  IMAD.WIDE R12, R224, 0x4, R8 ;  /* 0x00000004e00c7825 */ /* 0x020fc600078e0208 */
[----:B------:R4:W-:Y:S01]  /*1d80*/  LDGSTS.E [R241+0xe400], [R186.64], P6 ;  /* 0x0e400000baf17fae */ /* 0x0009e2000b121848 */
[----:B------:R-:W-:-:S03]  /*1d90*/  IMAD.WIDE R232, R11, 0x4, R2 ;  /* 0x000000040be87825 */ /* 0x000fc600078e0202 */
[----:B------:R4:W-:Y:S01]  /*1da0*/  LDGSTS.E [R241+0xe600], [R184.64], P6 ;  /* 0x0e600000b8f17fae */ /* 0x0009e2000b121848 */
[----:B------:R-:W-:Y:S01]  /*1db0*/  ISETP.GE.U32.AND P6, PT, R19, 0x7fffffdb, PT ;  /* 0x7fffffdb1300780c */ /* 0x000fe20003fc6070 */
[C---:B------:R-:W-:Y:S02]  /*1dc0*/  IMAD.WIDE R230, R11.reuse, 0x4, R4 ;  /* 0x000000040be67825 */ /* 0x040fe400078e0204 */
[----:B------:R-:W-:Y:S02]  /*1dd0*/  STL [R1+0x728], R14 ;  /* 0x0007280e01007387 */ /* 0x000fe40000100800 */
[C---:B------:R-:W-:Y:S02]  /*1de0*/  IMAD.WIDE R180, R11.reuse, 0x4, R6 ;  /* 0x000000040bb47825 */ /* 0x040fe400078e0206 */
[----:B------:R1:W-:Y:S02]  /*1df0*/  STL [R1+0x724], R15 ;  /* 0x0007240f01007387 */ /* 0x0003e40000100800 */
[----:B------:R-:W-:-:S02]  /*1e00*/  IMAD.WIDE R178, R11, 0x4, R8 ;  /* 0x000000040bb27825 */ /* 0x000fc400078e0208 */
[----:B------:R2:W-:Y:S02]  /*1e10*/  LDGSTS.E [R10+0x800], [R24.64], !P4 ;  /* 0x00800000180a7fae */ /* 0x0005e4000e121848 */
[----:B------:R-:W-:Y:S02]  /*1e20*/  IMAD R19, R20, R17, RZ ;  /* 0x0000001114137224 */ /* 0x000fe400078e02ff */
[----:B------:R5:W-:Y:S01]  /*1e30*/  STL [R1+0x738], R222 ;  /* 0x000738de01007387 */ /* 0x000be20000100800 */
[----:B------:R-:W-:Y:S02]  /*1e40*/  IMAD.MOV.U32 R20, RZ, RZ, RZ ;  /* 0x000000ffff147224 */ /* 0x000fe400078e00ff */
[C---:B-1----:R-:W-:Y:S01]  /*1e50*/  IMAD.WIDE R14, R224.reuse, 0x4, R6 ;  /* 0x00000004e00e7825 */ /* 0x042fe200078e0206 */
[----:B------:R1:W-:Y:S03]  /*1e60*/  LDGSTS.E [R10+0xa00], [R22.64], !P4 ;  /* 0x00a00000160a7fae */ /* 0x0003e6000e121848 */
[----:B------:R-:W-:Y:S01]  /*1e70*/  IMAD R11, R224, 0xd, RZ ;  /* 0x0000000de00b7824 */ /* 0x000fe200078e02ff */
[----:B------:R-:W-:Y:S01]  /*1e80*/  STL [R1+0x72c], R223 ;  /* 0x00072cdf01007387 */ /* 0x000fe20000100800 */
[----:B-----5:R-:W-:-:S02]  /*1e90*/  LOP3.LUT R222, R241, 0x60, RZ, 0x3c, !PT ;  /* 0x00000060f1de7812 */ /* 0x020fc400078e3cff */
[C---:B------:R-:W-:Y:S01]  /*1ea0*/  IMAD.WIDE R162, R11.reuse, 0x4, R2 ;  /* 0x000000040ba27825 */ /* 0x040fe200078e0202 */
[----:B------:R5:W-:Y:S03]  /*1eb0*/  LDGSTS.E [R10+0xc00], [R14.64], !P4 ;  /* 0x00c000000e0a7fae */ /* 0x000be6000e121848 */
[C---:B------:R-:W-:Y:S01]  /*1ec0*/  IMAD.WIDE R168, R11.reuse, 0x4, R4 ;  /* 0x000000040ba87825 */ /* 0x040fe200078e0204 */
[----:B------:R1:W-:Y:S03]  /*1ed0*/  STL.64 [R1+0x730], R214 ;  /* 0x000730d601007387 */ /* 0x0003e60000100a00 */
[----:B------:R-:W-:Y:S01]  /*1ee0*/  IMAD.WIDE R166, R11, 0x4, R6 ;  /* 0x000000040ba67825 */ /* 0x000fe200078e0206 */
[----:B------:R2:W-:Y:S01]  /*1ef0*/  LDGSTS.E [R10+0xe00], [R12.64], !P4 ;  /* 0x00e000000c0a7fae */ /* 0x0005e2000e121848 */
[----:B------:R-:W-:-:S02]  /*1f00*/  ISETP.GE.U32.AND P4, PT, R0, 0x7fffffd7, PT ;  /* 0x7fffffd70000780c */ /* 0x000fc40003f86070 */
[----:B------:R-:W-:Y:S01]  /*1f10*/  IADD3 R0, R26, -0xe, RZ ;  /* 0xfffffff21a007810 */ /* 0x000fe20007ffe0ff */
[----:B------:R-:W-:Y:S01]  /*1f20*/  STL.64 [R1+0x30], R24 ;  /* 0x0000301801007387 */ /* 0x000fe20000100a00 */
[----:B------:R-:W-:-:S03]  /*1f30*/  IMAD.WIDE R164, R11, 0x4, R8 ;  /* 0x000000040ba47825 */ /* 0x000fc600078e0208 */
[----:B------:R2:W-:Y:S01]  /*1f40*/  STL.64 [R1+0x28], R22 ;  /* 0x0000281601007387 */ /* 0x0005e20000100a00 */
[----:B------:R-:W-:Y:S01]  /*1f50*/  IMAD.SHL.U32 R11, R16, 0x40, RZ ;  /* 0x00000040100b7824 */ /* 0x000fe200078e00ff */
[----:B-1----:R-:W-:Y:S02]  /*1f60*/  LOP3.LUT R214, R67, 0x1f, RZ, 0xc0, !PT ;  /* 0x0000001f43d67812 */ /* 0x002fe400078ec0ff */
[----:B------:R1:W-:Y:S04]  /*1f70*/  LDGSTS.E [R10+0x2800], [R232.64], !P6 ;  /* 0x02800000e80a7fae */ /* 0x0003e8000f121848 */
[----:B------:R-:W-:Y:S04]  /*1f80*/  STL.64 [R1+0x20], R14 ;  /* 0x0000200e01007387 */ /* 0x000fe80000100a00 */
[----:B------:R1:W-:Y:S01]  /*1f90*/  LDGSTS.E [R10+0x2a00], [R230.64], !P6 ;  /* 0x02a00000e60a7fae */ /* 0x0003e2000f121848 */
[----:B--2---:R-:W-:-:S03]  /*1fa0*/  IADD3 R22, R26, -0x3, RZ ;  /* 0xfffffffd1a167810 */ /* 0x004fc60007ffe0ff */
[----:B------:R2:W-:Y:S04]  /*1fb0*/  STL.64 [R1+0x18], R12 ;  /* 0x0000180c01007387 */ /* 0x0005e80000100a00 */
[----:B------:R1:W-:Y:S04]  /*1fc0*/  LDGSTS.E [R10+0x2c00], [R180.64], !P6 ;  /* 0x02c00000b40a7fae */ /* 0x0003e8000f121848 */
[----:B------:R1:W-:Y:S01]  /*1fd0*/  LDGSTS.E [R10+0x2e00], [R178.64], !P6 ;  /* 0x02e00000b20a7fae */ /* 0x0003e2000f121848 */
[----:B------:R-:W-:Y:S01]  /*1fe0*/  ISETP.GE.U32.AND P6, PT, R0, 0x7fffffd3, PT ;  /* 0x7fffffd30000780c */ /* 0x000fe20003fc6070 */
[----:B------:R-:W-:Y:S01]  /*1ff0*/  IMAD.HI.U32 R0, R21, R19, R20 ;  /* 0x0000001315007227 */ /* 0x000fe200078e0014 */
[----:B------:R-:W-:Y:S01]  /*2000*/  SHF.R.U32.HI R19, RZ, 0xe, R18 ;  /* 0x0000000eff137819 */ /* 0x000fe20000011612 */
[----:B------:R1:W-:Y:S01]  /*2010*/  STL [R1+0x244], R11 ;  /* 0x0002440b01007387 */ /* 0x0003e20000100800 */
[----:B------:R-:W-:Y:S01]  /*2020*/  SHF.R.U32.HI R20, RZ, 0x5, R67 ;  /* 0x00000005ff147819 */ /* 0x000fe20000011643 */
[----:B--2---:R-:W-:-:S02]  /*2030*/  IMAD R12, R224, 0x9, RZ ;  /* 0x00000009e00c7824 */ /* 0x004fc400078e02ff */
[----:B------:R-:W-:Y:S02]  /*2040*/  IMAD.SHL.U32 R13, R224, 0x2, RZ ;  /* 0x00000002e00d7824 */ /* 0x000fe400078e00ff */
[----:B------:R-:W-:-:S04]  /*2050*/  IMAD.WIDE R170, R12, 0x4, R2 ;  /* 0x000000040caa7825 */ /* 0x000fc800078e0202 */
[C---:B------:R-:W-:Y:S01]  /*2060*/  IMAD.WIDE R176, R12.reuse, 0x4, R4 ;  /* 0x000000040cb07825 */ /* 0x040fe200078e0204 */
[----:B------:R2:W-:Y:S03]  /*2070*/  LDGSTS.E [R10+0x4800], [R170.64], !P4 ;  /* 0x04800000aa0a7fae */ /* 0x0005e6000e121848 */
[C---:B------:R-:W-:Y:S01]  /*2080*/  IMAD.WIDE R174, R12.reuse, 0x4, R6 ;  /* 0x000000040cae7825 */ /* 0x040fe200078e0206 */
[----:B------:R2:W-:Y:S03]  /*2090*/  LDGSTS.E [R10+0x4a00], [R176.64], !P4 ;  /* 0x04a00000b00a7fae */ /* 0x0005e6000e121848 */
[----:B------:R-:W-:Y:S01]  /*20a0*/  IMAD.WIDE R172, R12, 0x4, R8 ;  /* 0x000000040cac7825 */ /* 0x000fe200078e0208 */
[----:B------:R2:W-:Y:S03]  /*20b0*/  LDGSTS.E [R10+0x4c00], [R174.64], !P4 ;  /* 0x04c00000ae0a7fae */ /* 0x0005e6000e121848 */
[----:B------:R-:W-:Y:S01]  /*20c0*/  IMAD R12, R224, 0x11, RZ ;  /* 0x00000011e00c7824 */ /* 0x000fe200078e02ff */
[----:B------:R2:W-:Y:S01]  /*20d0*/  LDGSTS.E [R10+0x4e00], [R172.64], !P4 ;  /* 0x04e00000ac0a7fae */ /* 0x0005e2000e121848 */
[----:B------:R-:W-:Y:S01]  /*20e0*/  LOP3.LUT P4, RZ, R19, 0x1, RZ, 0xc0, !PT ;  /* 0x0000000113ff7812 */ /* 0x000fe2000788c0ff */
[----:B------:R-:W-:Y:S01]  /*20f0*/  IMAD.WIDE R68, R13, 0x4, R2 ;  /* 0x000000040d447825 */ /* 0x000fe200078e0202 */
[----:B------:R-:W-:Y:S01]  /*2100*/  SHF.R.U32.HI R19, RZ, 0xa, R18 ;  /* 0x0000000aff137819 */ /* 0x000fe20000011612 */
[----:B------:R2:W-:Y:S02]  /*2110*/  LDGSTS.E [R10+0x6800], [R162.64], !P6 ;  /* 0x06800000a20a7fae */ /* 0x0005e4000f121848 */
[----:B------:R-:W-:-:S02]  /*2120*/  IMAD.WIDE R154, R12, 0x4, R2 ;  /* 0x000000040c9a7825 */ /* 0x000fc400078e0202 */
[----:B------:R2:W-:Y:S02]  /*2130*/  LDGSTS.E [R10+0x6a00], [R168.64], !P6 ;  /* 0x06a00000a80a7fae */ /* 0x0005e4000f121848 */
[C---:B------:R-:W-:Y:S02]  /*2140*/  IMAD.WIDE R160, R12.reuse, 0x4, R4 ;  /* 0x000000040ca07825 */ /* 0x040fe400078e0204 */
[----:B------:R2:W-:Y:S02]  /*2150*/  LDGSTS.E [R10+0x6c00], [R166.64], !P6 ;  /* 0x06c00000a60a7fae */ /* 0x0005e4000f121848 */
[C---:B------:R-:W-:Y:S02]  /*2160*/  IMAD.WIDE R158, R12.reuse, 0x4, R6 ;  /* 0x000000040c9e7825 */ /* 0x040fe400078e0206 */
[----:B------:R2:W-:Y:S01]  /*2170*/  LDGSTS.E [R10+0x6e00], [R164.64], !P6 ;  /* 0x06e00000a40a7fae */ /* 0x0005e2000f121848 */
[----:B------:R-:W-:Y:S01]  /*2180*/  LOP3.LUT P6, RZ, R19, 0x1, RZ, 0xc0, !PT ;  /* 0x0000000113ff7812 */ /* 0x000fe200078cc0ff */
[----:B------:R-:W-:Y:S01]  /*2190*/  IMAD.WIDE R156, R12, 0x4, R8 ;  /* 0x000000040c9c7825 */ /* 0x000fe200078e0208 */
[----:B------:R-:W-:Y:S01]  /*21a0*/  SGXT.U32 R19, R20, 0x2 ;  /* 0x000000021413781a */ /* 0x000fe20000000000 */
[----:B------:R2:W-:Y:S01]  /*21b0*/  LDGSTS.E [R10+0x8800], [R154.64], P4 ;  /* 0x088000009a0a7fae */ /* 0x0005e2000a121848 */
[----:B------:R-:W-:Y:S01]  /*21c0*/  SHF.R.U32.HI R20, RZ, 0x2, R18 ;  /* 0x00000002ff147819 */ /* 0x000fe20000011612 */
[C---:B------:R-:W-:Y:S01]  /*21d0*/  IMAD R12, R224.reuse, 0x6, RZ ;  /* 0x00000006e00c7824 */ /* 0x040fe200078e02ff */
[----:B------:R-:W-:Y:S01]  /*21e0*/  LOP3.LUT R16, R11, R19, RZ, 0xfc, !PT ;  /* 0x000000130b107212 */ /* 0x000fe200078efcff */
[----:B-1----:R-:W-:Y:S01]  /*21f0*/  IMAD R11, R224, 0x15, RZ ;  /* 0x00000015e00b7824 */ /* 0x002fe200078e02ff */
[----:B------:R2:W-:Y:S01]  /*2200*/  LDGSTS.E [R10+0x8a00], [R160.64], P4 ;  /* 0x08a00000a00a7fae */ /* 0x0005e2000a121848 */
[----:B------:R-:W-:Y:S01]  /*2210*/  IMAD.WIDE R62, R13, 0x4, R4 ;  /* 0x000000040d3e7825 */ /* 0x000fe200078e0204 */
[----:B------:R-:W-:-:S02]  /*2220*/  IABS R32, R16 ;  /* 0x0000001000207213 */ /* 0x000fc40000000000 */
[----:B------:R2:W-:Y:S01]  /*2230*/  LDGSTS.E [R10+0x8c00], [R158.64], P4 ;  /* 0x08c000009e0a7fae */ /* 0x0005e2000a121848 */
[C---:B------:R-:W-:Y:S01]  /*2240*/  IMAD.WIDE R146, R11.reuse, 0x4, R2 ;  /* 0x000000040b927825 */ /* 0x040fe200078e0202 */
[----:B------:R-:W-:Y:S02]  /*2250*/  LOP3.LUT R19, R16, 0x4, RZ, 0xfc, !PT ;  /* 0x0000000410137812 */ /* 0x000fe400078efcff */
[----:B------:R2:W-:Y:S01]  /*2260*/  LDGSTS.E [R10+0x8e00], [R156.64], P4 ;  /* 0x08e000009c0a7fae */ /* 0x0005e2000a121848 */
[C---:B------:R-:W-:Y:S01]  /*2270*/  IMAD.WIDE R152, R11.reuse, 0x4, R4 ;  /* 0x000000040b987825 */ /* 0x040fe200078e0204 */
[----:B------:R-:W-:Y:S02]  /*2280*/  LOP3.LUT P4, RZ, R20, 0x1, RZ, 0xc0, !PT ;  /* 0x0000000114ff7812 */ /* 0x000fe4000788c0ff */
[----:B------:R-:W-:Y:S01]  /*2290*/  SHF.R.U32.HI R20, RZ, 0x6, R18 ;  /* 0x00000006ff147819 */ /* 0x000fe20000011612 */
[----:B------:R-:W-:Y:S01]  /*22a0*/  IMAD.WIDE R150, R11, 0x4, R6 ;  /* 0x000000040b967825 */ /* 0x000fe200078e0206 */
[----:B------:R2:W-:Y:S01]  /*22b0*/  LDGSTS.E [R10+0xa800], [R146.64], P6 ;  /* 0x0a800000920a7fae */ /* 0x0005e2000b121848 */
[----:B------:R-:W-:-:S02]  /*22c0*/  IABS R31, R19 ;  /* 0x00000013001f7213 */ /* 0x000fc40000000000 */
[----:B------:R-:W-:Y:S01]  /*22d0*/  IMAD.WIDE R148, R11, 0x4, R8 ;  /* 0x000000040b947825 */ /* 0x000fe200078e0208 */
[----:B------:R2:W-:Y:S01]  /*22e0*/  LDGSTS.E [R10+0xaa00], [R152.64], P6 ;  /* 0x0aa00000980a7fae */ /* 0x0005e2000b121848 */
[----:B------:R-:W-:Y:S02]  /*22f0*/  LOP3.LUT R21, R16, 0x8, RZ, 0xfc, !PT ;  /* 0x0000000810157812 */ /* 0x000fe400078efcff */
[----:B------:R-:W-:Y:S01]  /*2300*/  IMAD R11, R224, 0x19, RZ ;  /* 0x00000019e00b7824 */ /* 0x000fe200078e02ff */
[----:B------:R2:W-:Y:S01]  /*2310*/  LDGSTS.E [R10+0xac00], [R150.64], P6 ;  /* 0x0ac00000960a7fae */ /* 0x0005e2000b121848 */
[----:B-----5:R-:W-:Y:S01]  /*2320*/  IMAD.WIDE R14, R13, 0x4, R6 ;  /* 0x000000040d0e7825 */ /* 0x020fe200078e0206 */
[----:B------:R-:W-:Y:S02]  /*2330*/  IABS R30, R21 ;  /* 0x00000015001e7213 */ /* 0x000fe40000000000 */
[----:B------:R2:W-:Y:S01]  /*2340*/  LDGSTS.E [R10+0xae00], [R148.64], P6 ;  /* 0x0ae00000940a7fae */ /* 0x0005e2000b121848 */
[----:B------:R-:W-:Y:S01]  /*2350*/  LOP3.LUT P6, RZ, R20, 0x1, RZ, 0xc0, !PT ;  /* 0x0000000114ff7812 */ /* 0x000fe200078cc0ff */
[C---:B------:R-:W-:Y:S01]  /*2360*/  IMAD.WIDE R138, R11.reuse, 0x4, R2 ;  /* 0x000000040b8a7825 */ /* 0x040fe200078e0202 */
[C---:B------:R-:W-:Y:S01]  /*2370*/  LOP3.LUT R24, R16.reuse, 0xc, RZ, 0xfc, !PT ;  /* 0x0000000c10187812 */ /* 0x040fe200078efcff */
[----:B------:R-:W-:Y:S01]  /*2380*/  STL.64 [R1+0x10], R68 ;  /* 0x0000104401007387 */ /* 0x000fe20000100a00 */
[C---:B------:R-:W-:Y:S01]  /*2390*/  LOP3.LUT R65, R16.reuse, 0x10, RZ, 0xfc, !PT ;  /* 0x0000001010417812 */ /* 0x040fe200078efcff */
[C---:B------:R-:W-:Y:S01]  /*23a0*/  IMAD.WIDE R144, R11.reuse, 0x4, R4 ;  /* 0x000000040b907825 */ /* 0x040fe200078e0204 */
[C---:B------:R-:W-:Y:S01]  /*23b0*/  LOP3.LUT R25, R16.reuse, 0x18, RZ, 0xfc, !PT ;  /* 0x0000001810197812 */ /* 0x040fe200078efcff */
[----:B------:R1:W-:Y:S01]  /*23c0*/  STL.64 [R1+0x8], R62 ;  /* 0x0000083e01007387 */ /* 0x0003e20000100a00 */
[----:B------:R-:W-:Y:S01]  /*23d0*/  IABS R61, R65 ;  /* 0x00000041003d7213 */ /* 0x000fe20000000000 */
[C---:B------:R-:W-:Y:S01]  /*23e0*/  IMAD.WIDE R142, R11.reuse, 0x4, R6 ;  /* 0x000000040b8e7825 */ /* 0x040fe200078e0206 */
[----:B------:R-:W-:Y:S01]  /*23f0*/  IABS R64, R25 ;  /* 0x0000001900407213 */ /* 0x000fe20000000000 */
[----:B------:R5:W-:Y:S01]  /*2400*/  STL.64 [R1], R14 ;  /* 0x0000000e01007387 */ /* 0x000be20000100a00 */
[C---:B------:R-:W-:Y:S01]  /*2410*/  LOP3.LUT R60, R16.reuse, 0x28, RZ, 0xfc, !PT ;  /* 0x00000028103c7812 */ /* 0x040fe200078efcff */
[----:B------:R-:W-:Y:S01]  /*2420*/  IMAD.WIDE R140, R11, 0x4, R8 ;  /* 0x000000040b8c7825 */ /* 0x000fe200078e0208 */
[C---:B------:R-:W-:Y:S01]  /*2430*/  LOP3.LUT R44, R16.reuse, 0x30, RZ, 0xfc, !PT ;  /* 0x00000030102c7812 */ /* 0x040fe200078efcff */
[----:B------:R2:W-:Y:S01]  /*2440*/  LDGSTS.E [R10+0xc800], [R138.64], P6 ;  /* 0x0c8000008a0a7fae */ /* 0x0005e2000b121848 */
[----:B------:R-:W-:Y:S01]  /*2450*/  LOP3.LUT R39, R16, 0x34, RZ, 0xfc, !PT ;  /* 0x0000003410277812 */ /* 0x000fe200078efcff */
[----:B------:R-:W-:Y:S01]  /*2460*/  IMAD.HI.U32 R20, R0, R32, RZ ;  /* 0x0000002000147227 */ /* 0x000fe200078e00ff */
[----:B------:R-:W-:Y:S01]  /*2470*/  LOP3.LUT R43, R16, 0x38, RZ, 0xfc, !PT ;  /* 0x00000038102b7812 */ /* 0x000fe200078efcff */
[----:B------:R2:W-:Y:S01]  /*2480*/  LDGSTS.E [R10+0xca00], [R144.64], P6 ;  /* 0x0ca00000900a7fae */ /* 0x0005e2000b121848 */
[----:B------:R-:W-:Y:S01]  /*2490*/  IABS R29, R39 ;  /* 0x00000027001d7213 */ /* 0x000fe20000000000 */
[----:B------:R-:W-:Y:S01]  /*24a0*/  IMAD R11, R224, 0x1d, RZ ;  /* 0x0000001de00b7824 */ /* 0x000fe200078e02ff */
[----:B------:R-:W-:Y:S01]  /*24b0*/  IABS R35, R43 ;  /* 0x0000002b00237213 */ /* 0x000fe20000000000 */
[----:B------:R-:W-:Y:S01]  /*24c0*/  IMAD.MOV R23, RZ, RZ, -R20 ;  /* 0x000000ffff177224 */ /* 0x000fe200078e0a14 */
[----:B------:R2:W-:Y:S01]  /*24d0*/  LDGSTS.E [R10+0xcc00], [R142.64], P6 ;  /* 0x0cc000008e0a7fae */ /* 0x0005e2000b121848 */
[----:B------:R-:W-:-:S03]  /*24e0*/  IMAD.WIDE R130, R11, 0x4, R2 ;  /* 0x000000040b827825 */ /* 0x000fc600078e0202 */
[----:B------:R2:W-:Y:S01]  /*24f0*/  LDGSTS.E [R10+0xce00], [R140.64], P6 ;  /* 0x0ce000008c0a7fae */ /* 0x0005e2000b121848 */
[C---:B------:R-:W-:Y:S01]  /*2500*/  IMAD.WIDE R136, R11.reuse, 0x4, R4 ;  /* 0x000000040b887825 */ /* 0x040fe200078e0204 */
[----:B------:R-:W-:Y:S02]  /*2510*/  ISETP.GE.U32.AND P6, PT, R22, 0x7fffffde, PT ;  /* 0x7fffffde1600780c */ /* 0x000fe40003fc6070 */
[----:B------:R2:W-:Y:S01]  /*2520*/  LDGSTS.E [R10+0xe800], [R130.64], P4 ;  /* 0x0e800000820a7fae */ /* 0x0005e2000a121848 */
[C---:B------:R-:W-:Y:S01]  /*2530*/  IMAD.WIDE R134, R11.reuse, 0x4, R6 ;  /* 0x000000040b867825 */ /* 0x040fe200078e0206 */
[----:B------:R-:W-:Y:S02]  /*2540*/  SHF.R.U32.HI R22, RZ, 0x5, R18 ;  /* 0x00000005ff167819 */ /* 0x000fe40000011612 */
[----:B------:R2:W-:Y:S01]  /*2550*/  LDGSTS.E [R10+0xea00], [R136.64], P4 ;  /* 0x0ea00000880a7fae */ /* 0x0005e2000a121848 */
[----:B------:R-:W-:-:S03]  /*2560*/  IMAD.WIDE R132, R11, 0x4, R8 ;  /* 0x000000040b847825 */ /* 0x000fc600078e0208 */
[----:B------:R2:W-:Y:S01]  /*2570*/  LDGSTS.E [R10+0xec00], [R134.64], P4 ;  /* 0x0ec00000860a7fae */ /* 0x0005e2000a121848 */
[C---:B------:R-:W-:Y:S01]  /*2580*/  IMAD R32, R17.reuse, R23, R32 ;  /* 0x0000001711207224 */ /* 0x040fe200078e0220 */
[----:B------:R-:W-:Y:S01]  /*2590*/  IABS R23, R24 ;  /* 0x0000001800177213 */ /* 0x000fe20000000000 */
[----:B------:R-:W-:Y:S01]  /*25a0*/  IMAD.HI.U32 R20, R0, R31, RZ ;  /* 0x0000001f00147227 */ /* 0x000fe200078e00ff */
[----:B------:R2:W-:Y:S02]  /*25b0*/  LDGSTS.E [R10+0xee00], [R132.64], P4 ;  /* 0x0ee00000840a7fae */ /* 0x0005e4000a121848 */
[----:B------:R-:W-:Y:S01]  /*25c0*/  ISETP.GT.U32.AND P4, PT, R17, R32, PT ;  /* 0x000000201100720c */ /* 0x000fe20003f84070 */
[----:B------:R-:W-:-:S04]  /*25d0*/  IMAD.WIDE R250, R13, 0x4, R8 ;  /* 0x000000040dfa7825 */ /* 0x000fc800078e0208 */
[----:B------:R-:W-:Y:S02]  /*25e0*/  IMAD.MOV R20, RZ, RZ, -R20 ;  /* 0x000000ffff147224 */ /* 0x000fe400078e0a14 */
[----:B------:R-:W-:Y:S01]  /*25f0*/  IMAD.WIDE R122, R12, 0x4, R2 ;  /* 0x000000040c7a7825 */ /* 0x000fe200078e0202 */
[----:B--2---:R-:W-:-:S03]  /*2600*/  LOP3.LUT R10, R241, 0x40, RZ, 0x3c, !PT ;  /* 0x00000040f10a7812 */ /* 0x004fc600078e3cff */
[----:B------:R-:W-:-:S04]  /*2610*/  IMAD.WIDE R128, R12, 0x4, R4 ;  /* 0x000000040c807825 */ /* 0x000fc800078e0204 */
[----:B------:R-:W-:Y:S01]  /*2620*/  @!P4 IMAD.IADD R32, R32, 0x1, -R17 ;  /* 0x000000012020c824 */ /* 0x000fe200078e0a11 */
[----:B------:R2:W-:Y:S01]  /*2630*/  LDGSTS.E [R10+0x1000], [R68.64], !P6 ;  /* 0x01000000440a7fae */ /* 0x0005e2000f121848 */
[----:B------:R-:W-:Y:S01]  /*2640*/  IMAD.WIDE R126, R12, 0x4, R6 ;  /* 0x000000040c7e7825 */ /* 0x000fe200078e0206 */
[----:B------:R-:W-:Y:S02]  /*2650*/  ISETP.GE.AND P4, PT, R16, RZ, PT ;  /* 0x000000ff1000720c */ /* 0x000fe40003f86270 */
[----:B------:R1:W-:Y:S01]  /*2660*/  LDGSTS.E [R10+0x1200], [R62.64], !P6 ;  /* 0x012000003e0a7fae */ /* 0x0003e2000f121848 */
[----:B------:R-:W-:-:S03]  /*2670*/  IMAD.WIDE R124, R12, 0x4, R8 ;  /* 0x000000040c7c7825 */ /* 0x000fc600078e0208 */
[----:B------:R2:W-:Y:S01]  /*2680*/  LDGSTS.E [R10+0x1400], [R14.64], !P6 ;  /* 0x014000000e0a7fae */ /* 0x0005e2000f121848 */
[C---:B------:R-:W-:Y:S02]  /*2690*/  IMAD R31, R17.reuse, R20, R31 ;  /* 0x00000014111f7224 */ /* 0x040fe400078e021f */
[----:B------:R-:W-:Y:S01]  /*26a0*/  IMAD.HI.U32 R20, R0, R30, RZ ;  /* 0x0000001e00147227 */ /* 0x000fe200078e00ff */
[----:B------:R2:W-:Y:S01]  /*26b0*/  LDGSTS.E [R10+0x1600], [R250.64], !P6 ;  /* 0x01600000fa0a7fae */ /* 0x0005e2000f121848 */
[C---:B------:R-:W-:Y:S02]  /*26c0*/  ISETP.GT.U32.AND P6, PT, R17.reuse, R32, PT ;  /* 0x000000201100720c */ /* 0x040fe40003fc4070 */
[----:B------:R-:W-:Y:S01]  /*26d0*/  IMAD.MOV R20, RZ, RZ, -R20 ;  /* 0x000000ffff147224 */ /* 0x000fe200078e0a14 */
[----:B------:R2:W-:Y:S01]  /*26e0*/  LDGSTS.E [R10+0x3000], [R122.64], !P0 ;  /* 0x030000007a0a7fae */ /* 0x0005e2000c121848 */
[----:B------:R-:W-:Y:S01]  /*26f0*/  IMAD R11, R224, 0xa, RZ ;  /* 0x0000000ae00b7824 */ /* 0x000fe200078e02ff */
[----:B-1----:R-:W-:Y:S01]  /*2700*/  LOP3.LUT R63, R16, 0x14, RZ, 0xfc, !PT ;  /* 0x00000014103f7812 */ /* 0x002fe200078efcff */
[----:B------:R-:W-:Y:S01]  /*2710*/  IMAD R30, R17, R20, R30 ;  /* 0x00000014111e7224 */ /* 0x000fe200078e021e */
[----:B------:R2:W-:Y:S01]  /*2720*/  LDGSTS.E [R10+0x3200], [R128.64], !P0 ;  /* 0x03200000800a7fae */ /* 0x0005e2000c121848 */
[----:B------:R-:W-:Y:S01]  /*2730*/  IMAD.WIDE R114, R11, 0x4, R2 ;  /* 0x000000040b727825 */ /* 0x000fe200078e0202 */
[----:B------:R-:W-:-:S02]  /*2740*/  IABS R62, R63 ;  /* 0x0000003f003e7213 */ /* 0x000fc40000000000 */
[----:B------:R2:W-:Y:S01]  /*2750*/  LDGSTS.E [R10+0x3400], [R126.64], !P0 ;  /* 0x034000007e0a7fae */ /* 0x0005e2000c121848 */
[----:B------:R-:W-:-:S03]  /*2760*/  IMAD.WIDE R120, R11, 0x4, R4 ;  /* 0x000000040b787825 */ /* 0x000fc600078e0204 */
[----:B------:R2:W-:Y:S01]  /*2770*/  LDGSTS.E [R10+0x3600], [R124.64], !P0 ;  /* 0x036000007c0a7fae */ /* 0x0005e2000c121848 */
[C---:B------:R-:W-:Y:S01]  /*2780*/  ISETP.GT.U32.AND P0, PT, R17.reuse, R31, PT ;  /* 0x0000001f1100720c */ /* 0x040fe20003f04070 */
[----:B------:R-:W-:Y:S01]  /*2790*/  @!P6 IMAD.IADD R32, R32, 0x1, -R17 ;  /* 0x000000012020e824 */ /* 0x000fe200078e0a11 */
[----:B------:R-:W-:Y:S01]  /*27a0*/  ISETP.GT.U32.AND P6, PT, R17, R30, PT ;  /* 0x0000001e1100720c */ /* 0x000fe20003fc4070 */
[C---:B------:R-:W-:Y:S01]  /*27b0*/  IMAD.WIDE R118, R11.reuse, 0x4, R6 ;  /* 0x000000040b767825 */ /* 0x040fe200078e0206 */
[----:B------:R2:W-:Y:S03]  /*27c0*/  LDGSTS.E [R10+0x5000], [R114.64], !P1 ;  /* 0x05000000720a7fae */ /* 0x0005e6000c921848 */
[----:B------:R-:W-:Y:S01]  /*27d0*/  IMAD.WIDE R116, R11, 0x4, R8 ;  /* 0x000000040b747825 */ /* 0x000fe200078e0208 */
[----:B------:R2:W-:Y:S03]  /*27e0*/  LDGSTS.E [R10+0x5200], [R120.64], !P1 ;  /* 0x05200000780a7fae */ /* 0x0005e6000c921848 */
[----:B------:R-:W-:Y:S01]  /*27f0*/  IMAD.HI.U32 R20, R0, R23, RZ ;  /* 0x0000001700147227 */ /* 0x000fe200078e00ff */
[----:B------:R2:W-:Y:S03]  /*2800*/  LDGSTS.E [R10+0x5400], [R118.64], !P1 ;  /* 0x05400000760a7fae */ /* 0x0005e6000c921848 */
[--C-:B------:R-:W-:Y:S01]  /*2810*/  @!P0 IMAD.IADD R31, R31, 0x1, -R17.reuse ;  /* 0x000000011f1f8824 */ /* 0x100fe200078e0a11 */
[----:B------:R2:W-:Y:S01]  /*2820*/  LDGSTS.E [R10+0x5600], [R116.64], !P1 ;  /* 0x05600000740a7fae */ /* 0x0005e2000c921848 */
[----:B------:R-:W-:Y:S01]  /*2830*/  LOP3.LUT P1, RZ, R22, 0x1, RZ, 0xc0, !PT ;  /* 0x0000000116ff7812 */ /* 0x000fe2000782c0ff */
[----:B------:R-:W-:-:S02]  /*2840*/  @!P6 IMAD.IADD R30, R30, 0x1, -R17 ;  /* 0x000000011e1ee824 */ /* 0x000fc400078e0a11 */
[----:B------:R-:W-:Y:S01]  /*2850*/  ISETP.GT.U32.AND P0, PT, R17, R31, PT ;  /* 0x0000001f1100720c */ /* 0x000fe20003f04070 */
[----:B------:R-:W-:Y:S02]  /*2860*/  IMAD.MOV R22, RZ, RZ, -R20 ;  /* 0x000000ffff167224 */ /* 0x000fe400078e0a14 */
[----:B------:R-:W-:Y:S01]  /*2870*/  @!P4 IMAD.MOV R32, RZ, RZ, -R32 ;  /* 0x000000ffff20c224 */ /* 0x000fe200078e0a20 */
[----:B------:R-:W-:Y:S01]  /*2880*/  ISETP.GE.AND P4, PT, R19, RZ, PT ;  /* 0x000000ff1300720c */ /* 0x000fe20003f86270 */
[----:B------:R-:W-:Y:S01]  /*2890*/  IMAD.HI.U32 R20, R0, R61, RZ ;  /* 0x0000003d00147227 */ /* 0x000fe200078e00ff */
[----:B------:R-:W-:-:S03]  /*28a0*/  ISETP.GT.U32.AND P6, PT, R17, R30, PT ;  /* 0x0000001e1100720c */ /* 0x000fc60003fc4070 */
[----:B------:R-:W-:Y:S02]  /*28b0*/  IMAD R19, R17, R22, R23 ;  /* 0x0000001611137224 */ /* 0x000fe400078e0217 */
[----:B------:R-:W-:Y:S02]  /*28c0*/  IMAD.MOV R20, RZ, RZ, -R20 ;  /* 0x000000ffff147224 */ /* 0x000fe400078e0a14 */
[----:B------:R-:W-:Y:S01]  /*28d0*/  @!P0 IMAD.IADD R31, R31, 0x1, -R17 ;  /* 0x000000011f1f8824 */ /* 0x000fe200078e0a11 */
[C---:B------:R-:W-:Y:S01]  /*28e0*/  ISETP.GT.U32.AND P0, PT, R17.reuse, R19, PT ;  /* 0x000000131100720c */ /* 0x040fe20003f04070 */
[C---:B------:R-:W-:Y:S01]  /*28f0*/  IMAD R20, R17.reuse, R20, R61 ;  /* 0x0000001411147224 */ /* 0x040fe200078e023d */
[----:B------:R-:W-:Y:S01]  /*2900*/  SHF.R.U32.HI R61, RZ, 0xd, R18 ;  /* 0x0000000dff3d7819 */ /* 0x000fe20000011612 */
[----:B------:R-:W-:Y:S02]  /*2910*/  IMAD R12, R224, 0xe, RZ ;  /* 0x0000000ee00c7824 */ /* 0x000fe400078e02ff */
[----:B------:R-:W-:Y:S01]  /*2920*/  @!P4 IMAD.MOV R31, RZ, RZ, -R31 ;  /* 0x000000ffff1fc224 */ /* 0x000fe200078e0a1f */
[----:B------:R-:W-:Y:S01]  /*2930*/  ISETP.GT.U32.AND P4, PT, R17, R20, PT ;  /* 0x000000141100720c */ /* 0x000fe20003f84070 */
[----:B------:R-:W-:Y:S01]  /*2940*/  @!P6 IMAD.IADD R30, R30, 0x1, -R17 ;  /* 0x000000011e1ee824 */ /* 0x000fe200078e0a11 */
[----:B------:R-:W-:Y:S01]  /*2950*/  LOP3.LUT P6, RZ, R61, 0x1, RZ, 0xc0, !PT ;  /* 0x000000013dff7812 */ /* 0x000fe200078cc0ff */
[----:B------:R-:W-:Y:S01]  /*2960*/  IMAD.WIDE R106, R12, 0x4, R2 ;  /* 0x000000040c6a7825 */ /* 0x000fe200078e0202 */
[----:B------:R-:W-:-:S03]  /*2970*/  LOP3.LUT R61, R16, 0x20, RZ, 0xfc, !PT ;  /* 0x00000020103d7812 */ /* 0x000fc600078efcff */
[C---:B------:R-:W-:Y:S01]  /*2980*/  IMAD.WIDE R112, R12.reuse, 0x4, R4 ;  /* 0x000000040c707825 */ /* 0x040fe200078e0204 */
[----:B------:R2:W-:Y:S03]  /*2990*/  LDGSTS.E [R10+0x7000], [R106.64], !P2 ;  /* 0x070000006a0a7fae */ /* 0x0005e6000d121848 */
[C---:B------:R-:W-:Y:S01]  /*29a0*/  IMAD.WIDE R110, R12.reuse, 0x4, R6 ;  /* 0x000000040c6e7825 */ /* 0x040fe200078e0206 */
[----:B------:R2:W-:Y:S03]  /*29b0*/  LDGSTS.E [R10+0x7200], [R112.64], !P2 ;  /* 0x07200000700a7fae */ /* 0x0005e6000d121848 */
[----:B------:R-:W-:Y:S01]  /*29c0*/  IMAD.WIDE R108, R12, 0x4, R8 ;  /* 0x000000040c6c7825 */ /* 0x000fe200078e0208 */
[----:B------:R2:W-:Y:S03]  /*29d0*/  LDGSTS.E [R10+0x7400], [R110.64], !P2 ;  /* 0x074000006e0a7fae */ /* 0x0005e6000d121848 */
[----:B------:R-:W-:Y:S01]  /*29e0*/  @!P0 IMAD.IADD R19, R19, 0x1, -R17 ;  /* 0x0000000113138824 */ /* 0x000fe200078e0a11 */
[----:B------:R-:W-:Y:S01]  /*29f0*/  ISETP.GE.AND P0, PT, R21, RZ, PT ;  /* 0x000000ff1500720c */ /* 0x000fe20003f06270 */
[----:B------:R-:W-:Y:S01]  /*2a00*/  IMAD R11, R224, 0x12, RZ ;  /* 0x00000012e00b7824 */ /* 0x000fe200078e02ff */
[----:B------:R2:W-:Y:S01]  /*2a10*/  LDGSTS.E [R10+0x7600], [R108.64], !P2 ;  /* 0x076000006c0a7fae */ /* 0x0005e2000d121848 */
[----:B------:R-:W-:Y:S01]  /*2a20*/  IMAD.HI.U32 R22, R0, R62, RZ ;  /* 0x0000003e00167227 */ /* 0x000fe200078e00ff */
[----:B------:R-:W-:-:S03]  /*2a30*/  ISETP.GT.U32.AND P2, PT, R17, R19, PT ;  /* 0x000000131100720c */ /* 0x000fc60003f44070 */
[----:B------:R-:W-:-:S04]  /*2a40*/  IMAD.WIDE R98, R11, 0x4, R2 ;  /* 0x000000040b627825 */ /* 0x000fc800078e0202 */
[C---:B------:R-:W-:Y:S01]  /*2a50*/  IMAD.WIDE R104, R11.reuse, 0x4, R4 ;  /* 0x000000040b687825 */ /* 0x040fe200078e0204 */
[----:B------:R2:W-:Y:S03]  /*2a60*/  LDGSTS.E [R10+0x9000], [R98.64], P6 ;  /* 0x09000000620a7fae */ /* 0x0005e6000b121848 */
[----:B------:R-:W-:Y:S01]  /*2a70*/  IMAD.HI.U32 R23, R0, R64, RZ ;  /* 0x0000004000177227 */ /* 0x000fe200078e00ff */
[----:B------:R2:W-:Y:S03]  /*2a80*/  LDGSTS.E [R10+0x9200], [R104.64], P6 ;  /* 0x09200000680a7fae */ /* 0x0005e6000b121848 */
[----:B------:R-:W-:-:S04]  /*2a90*/  IMAD.WIDE R102, R11, 0x4, R6 ;  /* 0x000000040b667825 */ /* 0x000fc800078e0206 */
[----:B------:R-:W-:Y:S01]  /*2aa0*/  IMAD.WIDE R100, R11, 0x4, R8 ;  /* 0x000000040b647825 */ /* 0x000fe200078e0208 */
[----:B------:R2:W-:Y:S03]  /*2ab0*/  LDGSTS.E [R10+0x9400], [R102.64], P6 ;  /* 0x09400000660a7fae */ /* 0x0005e6000b121848 */
[----:B------:R-:W-:Y:S01]  /*2ac0*/  @!P4 IMAD.IADD R20, R20, 0x1, -R17 ;  /* 0x000000011414c824 */ /* 0x000fe200078e0a11 */
[----:B------:R2:W-:Y:S01]  /*2ad0*/  LDGSTS.E [R10+0x9600], [R100.64], P6 ;  /* 0x09600000640a7fae */ /* 0x0005e2000b121848 */
[----:B------:R-:W-:Y:S02]  /*2ae0*/  IMAD.MOV R22, RZ, RZ, -R22 ;  /* 0x000000ffff167224 */ /* 0x000fe400078e0a16 */
[----:B------:R-:W-:Y:S01]  /*2af0*/  IMAD.MOV R23, RZ, RZ, -R23 ;  /* 0x000000ffff177224 */ /* 0x000fe200078e0a17 */
[C---:B------:R-:W-:Y:S01]  /*2b00*/  ISETP.GT.U32.AND P6, PT, R17.reuse, R20, PT ;  /* 0x000000141100720c */ /* 0x040fe20003fc4070 */
[C---:B------:R-:W-:Y:S01]  /*2b10*/  IMAD R21, R17.reuse, R22, R62 ;  /* 0x0000001611157224 */ /* 0x040fe200078e023e */
[----:B------:R-:W-:Y:S01]  /*2b20*/  LOP3.LUT R62, R16, 0x1c, RZ, 0xfc, !PT ;  /* 0x0000001c103e7812 */ /* 0x000fe200078efcff */
[----:B------:R-:W-:-:S02]  /*2b30*/  IMAD R22, R17, R23, R64 ;  /* 0x0000001711167224 */ /* 0x000fc400078e0240 */
[----:B------:R-:W-:Y:S01]  /*2b40*/  @!P0 IMAD.MOV R30, RZ, RZ, -R30 ;  /* 0x000000ffff1e8224 */ /* 0x000fe200078e0a1e */
[----:B------:R-:W-:Y:S01]  /*2b50*/  LOP3.LUT P0, RZ, R66, 0x1, RZ, 0xc0, !PT ;  /* 0x0000000142ff7812 */ /* 0x000fe2000780c0ff */
[----:B------:R-:W-:Y:S01]  /*2b60*/  @!P2 IMAD.IADD R19, R19, 0x1, -R17 ;  /* 0x000000011313a824 */ /* 0x000fe200078e0a11 */
[C---:B------:R-:W-:Y:S01]  /*2b70*/  ISETP.GT.U32.AND P2, PT, R17.reuse, R22, PT ;  /* 0x000000161100720c */ /* 0x040fe20003f44070 */
[C---:B------:R-:W-:Y:S01]  /*2b80*/  IMAD R12, R224.reuse, 0x16, RZ ;  /* 0x00000016e00c7824 */ /* 0x040fe200078e02ff */
[----:B------:R-:W-:Y:S01]  /*2b90*/  IABS R23, R62 ;  /* 0x0000003e00177213 */ /* 0x000fe20000000000 */
[----:B------:R-:W-:Y:S01]  /*2ba0*/  IMAD R11, R224, 0x1a, RZ ;  /* 0x0000001ae00b7824 */ /* 0x000fe200078e02ff */
[----:B------:R-:W-:Y:S01]  /*2bb0*/  ISETP.GT.U32.AND P4, PT, R17, R21, PT ;  /* 0x000000151100720c */ /* 0x000fe20003f84070 */
[----:B------:R-:W-:Y:S01]  /*2bc0*/  IMAD.WIDE R90, R12, 0x4, R2 ;  /* 0x000000040c5a7825 */ /* 0x000fe200078e0202 */
[----:B------:R-:W-:-:S03]  /*2bd0*/  IABS R66, R61 ;  /* 0x0000003d00427213 */ /* 0x000fc60000000000 */
[----:B------:R-:W-:Y:S02]  /*2be0*/  IMAD.WIDE R96, R12, 0x4, R4 ;  /* 0x000000040c607825 */ /* 0x000fe400078e0204 */
[----:B------:R2:W-:Y:S02]  /*2bf0*/  LDGSTS.E [R10+0xb000], [R90.64], P0 ;  /* 0x0b0000005a0a7fae */ /* 0x0005e40008121848 */
[----:B------:R-:W-:Y:S01]  /*2c00*/  @!P6 IMAD.IADD R20, R20, 0x1, -R17 ;  /* 0x000000011414e824 */ /* 0x000fe200078e0a11 */
[----:B------:R-:W-:Y:S01]  /*2c10*/  ISETP.GE.AND P6, PT, R24, RZ, PT ;  /* 0x000000ff1800720c */ /* 0x000fe20003fc6270 */
[C---:B------:R-:W-:Y:S01]  /*2c20*/  IMAD.WIDE R94, R12.reuse, 0x4, R6 ;  /* 0x000000040c5e7825 */ /* 0x040fe200078e0206 */
[----:B------:R2:W-:Y:S03]  /*2c30*/  LDGSTS.E [R10+0xb200], [R96.64], P0 ;  /* 0x0b200000600a7fae */ /* 0x0005e60008121848 */
[----:B------:R-:W-:Y:S01]  /*2c40*/  IMAD.WIDE R92, R12, 0x4, R8 ;  /* 0x000000040c5c7825 */ /* 0x000fe200078e0208 */
[----:B------:R2:W-:Y:S03]  /*2c50*/  LDGSTS.E [R10+0xb400], [R94.64], P0 ;  /* 0x0b4000005e0a7fae */ /* 0x0005e60008121848 */
[----:B------:R-:W-:Y:S01]  /*2c60*/  IMAD.HI.U32 R64, R0, R23, RZ ;  /* 0x0000001700407227 */ /* 0x000fe200078e00ff */
[----:B------:R2:W-:Y:S03]  /*2c70*/  LDGSTS.E [R10+0xb600], [R92.64], P0 ;  /* 0x0b6000005c0a7fae */ /* 0x0005e60008121848 */
[----:B------:R-:W-:-:S04]  /*2c80*/  IMAD.WIDE R82, R11, 0x4, R2 ;  /* 0x000000040b527825 */ /* 0x000fc800078e0202 */
[C---:B------:R-:W-:Y:S01]  /*2c90*/  IMAD.WIDE R88, R11.reuse, 0x4, R4 ;  /* 0x000000040b587825 */ /* 0x040fe200078e0204 */
[----:B------:R2:W-:Y:S03]  /*2ca0*/  LDGSTS.E [R10+0xd000], [R82.64], P1 ;  /* 0x0d000000520a7fae */ /* 0x0005e60008921848 */
[C---:B------:R-:W-:Y:S01]  /*2cb0*/  IMAD.WIDE R86, R11.reuse, 0x4, R6 ;  /* 0x000000040b567825 */ /* 0x040fe200078e0206 */
[----:B------:R2:W-:Y:S03]  /*2cc0*/  LDGSTS.E [R10+0xd200], [R88.64], P1 ;  /* 0x0d200000580a7fae */ /* 0x0005e60008921848 */
[----:B------:R-:W-:Y:S01]  /*2cd0*/  IMAD.WIDE R84, R11, 0x4, R8 ;  /* 0x000000040b547825 */ /* 0x000fe200078e0208 */
[----:B------:R2:W-:Y:S03]  /*2ce0*/  LDGSTS.E [R10+0xd400], [R86.64], P1 ;  /* 0x0d400000560a7fae */ /* 0x0005e60008921848 */
[----:B------:R-:W-:Y:S01]  /*2cf0*/  IMAD.MOV R64, RZ, RZ, -R64 ;  /* 0x000000ffff407224 */ /* 0x000fe200078e0a40 */
[----:B------:R2:W-:Y:S01]  /*2d00*/  LDGSTS.E [R10+0xd600], [R84.64], P1 ;  /* 0x0d600000540a7fae */ /* 0x0005e20008921848 */
[----:B------:R-:W-:-:S02]  /*2d10*/  @!P2 IMAD.IADD R22, R22, 0x1, -R17 ;  /* 0x000000011616a824 */ /* 0x000fc400078e0a11 */
[----:B------:R-:W-:Y:S02]  /*2d20*/  IMAD.MOV.U32 R24, RZ, RZ, R66 ;  /* 0x000000ffff187224 */ /* 0x000fe400078e0042 */
[C---:B------:R-:W-:Y:S01]  /*2d30*/  IMAD R23, R17.reuse, R64, R23 ;  /* 0x0000004011177224 */ /* 0x040fe200078e0217 */
[----:B------:R-:W-:Y:S01]  /*2d40*/  ISETP.GT.U32.AND P1, PT, R17, R22, PT ;  /* 0x000000161100720c */ /* 0x000fe20003f24070 */
[----:B------:R-:W-:-:S04]  /*2d50*/  IMAD.HI.U32 R64, R0, R24, RZ ;  /* 0x0000001800407227 */ /* 0x000fc800078e00ff */
[----:B------:R-:W-:Y:S01]  /*2d60*/  @!P4 IMAD.IADD R21, R21, 0x1, -R17 ;  /* 0x000000011515c824 */ /* 0x000fe200078e0a11 */
[----:B------:R-:W-:Y:S01]  /*2d70*/  ISETP.GE.AND P4, PT, R65, RZ, PT ;  /* 0x000000ff4100720c */ /* 0x000fe20003f86270 */
[----:B------:R-:W-:Y:S01]  /*2d80*/  @!P6 IMAD.MOV R19, RZ, RZ, -R19 ;  /* 0x000000ffff13e224 */ /* 0x000fe200078e0a13 */
[C---:B------:R-:W-:Y:S01]  /*2d90*/  ISETP.GT.U32.AND P6, PT, R17.reuse, R23, PT ;  /* 0x000000171100720c */ /* 0x040fe20003fc4070 */
[----:B------:R-:W-:Y:S01]  /*2da0*/  IMAD.MOV R64, RZ, RZ, -R64 ;  /* 0x000000ffff407224 */ /* 0x000fe200078e0a40 */
[C---:B------:R-:W-:Y:S01]  /*2db0*/  ISETP.GT.U32.AND P0, PT, R17.reuse, R21, PT ;  /* 0x000000151100720c */ /* 0x040fe20003f04070 */
[----:B------:R-:W-:Y:S01]  /*2dc0*/  IMAD R11, R224, 0x1e, RZ ;  /* 0x0000001ee00b7824 */ /* 0x000fe200078e02ff */
[----:B------:R-:W-:Y:S01]  /*2dd0*/  SHF.R.U32.HI R65, RZ, 0x1, R18 ;  /* 0x00000001ff417819 */ /* 0x000fe20000011612 */
[----:B------:R-:W-:Y:S01]  /*2de0*/  IMAD R24, R17, R64, R24 ;  /* 0x0000004011187224 */ /* 0x000fe200078e0218 */
[----:B------:R-:W-:Y:S01]  /*2df0*/  IADD3 R64, R26, -0x8, RZ ;  /* 0xfffffff81a407810 */ /* 0x000fe20007ffe0ff */
[----:B------:R-:W-:Y:S01]  /*2e00*/  @!P1 IMAD.IADD R22, R22, 0x1, -R17 ;  /* 0x0000000116169824 */ /* 0x000fe200078e0a11 */
[----:B------:R-:W-:Y:S01]  /*2e10*/  LOP3.LUT P2, RZ, R65, 0x1, RZ, 0xc0, !PT ;  /* 0x0000000141ff7812 */ /* 0x000fe2000784c0ff */
[----:B------:R-:W-:Y:S01]  /*2e20*/  IMAD.WIDE R74, R11, 0x4, R2 ;  /* 0x000000040b4a7825 */ /* 0x000fe200078e0202 */
[----:B------:R-:W-:-:S03]  /*2e30*/  ISETP.GT.U32.AND P1, PT, R17, R24, PT ;  /* 0x000000181100720c */ /* 0x000fc60003f24070 */
[--C-:B------:R-:W-:Y:S02]  /*2e40*/  @!P6 IMAD.IADD R23, R23, 0x1, -R17.reuse ;  /* 0x000000011717e824 */ /* 0x100fe400078e0a11 */
[----:B------:R-:W-:Y:S01]  /*2e50*/  @!P0 IMAD.IADD R21, R21, 0x1, -R17 ;  /* 0x0000000115158824 */ /* 0x000fe200078e0a11 */
[----:B------:R-:W-:Y:S01]  /*2e60*/  ISETP.GE.AND P0, PT, R25, RZ, PT ;  /* 0x000000ff1900720c */ /* 0x000fe20003f06270 */
[----:B------:R-:W-:Y:S01]  /*2e70*/  IMAD.WIDE R80, R11, 0x4, R4 ;  /* 0x000000040b507825 */ /* 0x000fe200078e0204 */
[----:B------:R-:W-:Y:S02]  /*2e80*/  ISETP.GT.U32.AND P6, PT, R17, R23, PT ;  /* 0x000000171100720c */ /* 0x000fe40003fc4070 */
[----:B------:R-:W-:Y:S01]  /*2e90*/  IADD3 R25, R26, -0xc, RZ ;  /* 0xfffffff41a197810 */ /* 0x000fe20007ffe0ff */
[C---:B------:R-:W-:Y:S01]  /*2ea0*/  IMAD.WIDE R78, R11.reuse, 0x4, R6 ;  /* 0x000000040b4e7825 */ /* 0x040fe200078e0206 */
[----:B------:R2:W-:Y:S03]  /*2eb0*/  LDGSTS.E [R10+0xf000], [R74.64], P2 ;  /* 0x0f0000004a0a7fae */ /* 0x0005e60009121848 */
[----:B------:R-:W-:Y:S01]  /*2ec0*/  IMAD.WIDE R76, R11, 0x4, R8 ;  /* 0x000000040b4c7825 */ /* 0x000fe200078e0208 */
[----:B------:R2:W-:Y:S03]  /*2ed0*/  LDGSTS.E [R10+0xf200], [R80.64], P2 ;  /* 0x0f200000500a7fae */ /* 0x0005e60009121848 */
[----:B------:R-:W-:Y:S01]  /*2ee0*/  @!P4 IMAD.MOV R20, RZ, RZ, -R20 ;  /* 0x000000ffff14c224 */ /* 0x000fe200078e0a14 */
[----:B------:R-:W-:Y:S01]  /*2ef0*/  ISETP.GE.AND P4, PT, R63, RZ, PT ;  /* 0x000000ff3f00720c */ /* 0x000fe20003f86270 */
[--C-:B------:R-:W-:Y:S01]  /*2f00*/  @!P1 IMAD.IADD R24, R24, 0x1, -R17.reuse ;  /* 0x0000000118189824 */ /* 0x100fe200078e0a11 */
[----:B------:R-:W-:Y:S01]  /*2f10*/  LOP3.LUT R63, R16, 0x24, RZ, 0xfc, !PT ;  /* 0x00000024103f7812 */ /* 0x000fe200078efcff */
[----:B------:R2:W-:Y:S01]  /*2f20*/  LDGSTS.E [R10+0xf400], [R78.64], P2 ;  /* 0x0f4000004e0a7fae */ /* 0x0005e20009121848 */
[----:B------:R-:W-:Y:S01]  /*2f30*/  @!P0 IMAD.MOV R22, RZ, RZ, -R22 ;  /* 0x000000ffff168224 */ /* 0x000fe200078e0a16 */
[----:B------:R-:W-:Y:S01]  /*2f40*/  ISETP.GE.AND P0, PT, R62, RZ, PT ;  /* 0x000000ff3e00720c */ /* 0x000fe20003f06270 */
[----:B------:R-:W-:Y:S01]  /*2f50*/  @!P6 IMAD.IADD R23, R23, 0x1, -R17 ;  /* 0x000000011717e824 */ /* 0x000fe200078e0a11 */
[----:B------:R2:W-:Y:S01]  /*2f60*/  LDGSTS.E [R10+0xf600], [R76.64], P2 ;  /* 0x0f6000004c0a7fae */ /* 0x0005e20009121848 */
[----:B------:R-:W-:Y:S01]  /*2f70*/  ISETP.GE.U32.AND P2, PT, R25, 0x7fffffd5, PT ;  /* 0x7fffffd51900780c */ /* 0x000fe20003f46070 */
[----:B------:R-:W-:Y:S01]  /*2f80*/  IMAD R11, R224, 0x3, RZ ;  /* 0x00000003e00b7824 */ /* 0x000fe200078e02ff */
[----:B------:R-:W-:-:S02]  /*2f90*/  IABS R25, R63 ;  /* 0x0000003f00197213 */ /* 0x000fc40000000000 */
[----:B------:R-:W-:Y:S01]  /*2fa0*/  ISETP.GT.U32.AND P1, PT, R17, R24, PT ;  /* 0x000000181100720c */ /* 0x000fe20003f24070 */
[----:B------:R-:W-:Y:S01]  /*2fb0*/  @!P4 IMAD.MOV R21, RZ, RZ, -R21 ;  /* 0x000000ffff15c224 */ /* 0x000fe200078e0a15 */
[----:B------:R-:W-:Y:S01]  /*2fc0*/  ISETP.GE.AND P6, PT, R61, RZ, PT ;  /* 0x000000ff3d00720c */ /* 0x000fe20003fc6270 */
[----:B------:R-:W-:Y:S01]  /*2fd0*/  IMAD.HI.U32 R62, R0, R25, RZ ;  /* 0x00000019003e7227 */ /* 0x000fe200078e00ff */
[----:B------:R-:W-:Y:S02]  /*2fe0*/  LOP3.LUT R61, R67, 0x60, RZ, 0xc0, !PT ;  /* 0x00000060433d7812 */ /* 0x000fe400078ec0ff */
[----:B------:R-:W-:Y:S01]  /*2ff0*/  ISETP.GE.U32.AND P4, PT, R64, 0x7fffffd9, PT ;  /* 0x7fffffd94000780c */ /* 0x000fe20003f86070 */
[----:B------:R-:W-:Y:S01]  /*3000*/  IMAD.MOV R62, RZ, RZ, -R62 ;  /* 0x000000ffff3e7224 */ /* 0x000fe200078e0a3e */
[----:B------:R1:W3:Y:S01]  /*3010*/  R2UR UR7, R61 ;  /* 0x000000003d0773c2 */ /* 0x0002e200000e0000 */
[C---:B------:R-:W-:Y:S01]  /*3020*/  IADD3 R64, R26.reuse, -0x4, RZ ;  /* 0xfffffffc1a407810 */ /* 0x040fe20007ffe0ff */
[----:B------:R-:W-:Y:S01]  /*3030*/  @!P0 IMAD.MOV R23, RZ, RZ, -R23 ;  /* 0x000000ffff178224 */ /* 0x000fe200078e0a17 */
[----:B--2---:R-:W-:Y:S01]  /*3040*/  IADD3 R10, R26, -0x40, RZ ;  /* 0xffffffc01a0a7810 */ /* 0x004fe20007ffe0ff */
[C---:B------:R-:W-:Y:S01]  /*3050*/  IMAD R25, R17.reuse, R62, R25 ;  /* 0x0000003e11197224 */ /* 0x040fe200078e0219 */
[----:B------:R-:W-:Y:S01]  /*3060*/  IABS R26, R60 ;  /* 0x0000003c001a7213 */ /* 0x000fe20000000000 */
[----:B------:R-:W-:Y:S01]  /*3070*/  @!P1 IMAD.IADD R24, R24, 0x1, -R17 ;  /* 0x0000000118189824 */ /* 0x000fe200078e0a11 */
[----:B------:R-:W-:Y:S01]  /*3080*/  ISETP.GE.U32.AND P0, PT, R10, 0x7fffffa1, PT ;  /* 0x7fffffa10a00780c */ /* 0x000fe20003f06070 */
[----:B-1----:R-:W-:Y:S01]  /*3090*/  IMAD.MOV.U32 R61, RZ, RZ, 0x1f ;  /* 0x0000001fff3d7424 */ /* 0x002fe200078e00ff */
[----:B------:R-:W-:Y:S01]  /*30a0*/  ISETP.GE.U32.AND P1, PT, R64, 0x7fffffdd, PT ;  /* 0x7fffffdd4000780c */ /* 0x000fe20003f26070 */
[----:B------:R-:W-:Y:S01]  /*30b0*/  @!P6 IMAD.MOV R24, RZ, RZ, -R24 ;  /* 0x000000ffff18e224 */ /* 0x000fe200078e0a18 */
[----:B------:R-:W-:Y:S01]  /*30c0*/  ISETP.GT.U32.AND P6, PT, R17, R25, PT ;  /* 0x000000191100720c */ /* 0x000fe20003fc4070 */
[----:B------:R-:W-:Y:S01]  /*30d0*/  IMAD.HI.U32 R58, R0, R26, RZ ;  /* 0x0000001a003a7227 */ /* 0x000fe200078e00ff */
[----:B------:R-:W-:-:S02]  /*30e0*/  IADD3 R10, R61, c[0x0][0x180], RZ ;  /* 0x000060003d0a7a10 */ /* 0x000fc40007ffe0ff */
[----:B------:R-:W-:Y:S01]  /*30f0*/  SEL R59, RZ, 0x1, P0 ;  /* 0x00000001ff3b7807 */ /* 0x000fe20000000000 */
[----:B------:R-:W-:Y:S02]  /*3100*/  IMAD.MOV R58, RZ, RZ, -R58 ;  /* 0x000000ffff3a7224 */ /* 0x000fe400078e0a3a */
[----:B------:R-:W-:-:S04]  /*3110*/  IMAD.WIDE R248, R11, 0x4, R2 ;  /* 0x000000040bf87825 */ /* 0x000fc800078e0202 */
[----:B------:R-:W-:Y:S01]  /*3120*/  IMAD R26, R17, R58, R26 ;  /* 0x0000003a111a7224 */ /* 0x000fe200078e021a */
[----:B------:R1:W-:Y:S01]  /*3130*/  LDGSTS.E [R222+0x1800], [R248.64], !P1 ;  /* 0x01800000f8de7fae */ /* 0x0003e2000c921848 */
[----:B------:R-:W-:Y:S01]  /*3140*/  @!P6 IMAD.IADD R25, R25, 0x1, -R17 ;  /* 0x000000011919e824 */ /* 0x000fe200078e0a11 */
[----:B------:R-:W-:Y:S01]  /*3150*/  ISETP.GT.AND P6, PT, R10, 0x1f, PT ;  /* 0x0000001f0a00780c */ /* 0x000fe20003fc4270 */
[C---:B------:R-:W-:Y:S01]  /*3160*/  IMAD.WIDE R246, R11.reuse, 0x4, R4 ;  /* 0x000000040bf67825 */ /* 0x040fe200078e0204 */
[----:B------:R-:W-:Y:S01]  /*3170*/  LOP3.LUT R58, R16, 0x2c, RZ, 0xfc, !PT ;  /* 0x0000002c103a7812 */ /* 0x000fe200078efcff */
[----:B---3--:R-:W-:Y:S01]  /*3180*/  USHF.R.U32.HI UR5, URZ, 0x1, UR7 ;  /* 0x000000013f057899 */ /* 0x008fe20008011607 */
[----:B------:R-:W-:Y:S01]  /*3190*/  SEL R42, RZ, 0x4, !P6 ;  /* 0x00000004ff2a7807 */ /* 0x000fe20007000000 */
[C---:B------:R-:W-:Y:S01]  /*31a0*/  IMAD.WIDE R244, R11.reuse, 0x4, R6 ;  /* 0x000000040bf47825 */ /* 0x040fe200078e0206 */
[----:B------:R-:W-:Y:S01]  /*31b0*/  ISETP.GE.AND P6, PT, R214, c[0x0][0x180], PT ;  /* 0x00006000d6007a0c */ /* 0x000fe20003fc6270 */
[----:B------:R1:W-:Y:S01]  /*31c0*/  LDGSTS.E [R222+0x1a00], [R246.64], !P1 ;  /* 0x01a00000f6de7fae */ /* 0x0003e2000c921848 */
[----:B------:R-:W-:Y:S01]  /*31d0*/  IABS R45, R58 ;  /* 0x0000003a002d7213 */ /* 0x000fe20000000000 */
[----:B------:R-:W-:Y:S01]  /*31e0*/  IMAD.WIDE R242, R11, 0x4, R8 ;  /* 0x000000040bf27825 */ /* 0x000fe200078e0208 */
[----:B------:R-:W-:Y:S01]  /*31f0*/  SEL R42, R42, RZ, !P6 ;  /* 0x000000ff2a2a7207 */ /* 0x000fe20007000000 */
[----:B------:R1:W-:Y:S01]  /*3200*/  LDGSTS.E [R222+0x1c00], [R244.64], !P1 ;  /* 0x01c00000f4de7fae */ /* 0x0003e2000c921848 */
[----:B------:R-:W-:Y:S01]  /*3210*/  ISETP.GT.U32.AND P6, PT, R17, R26, PT ;  /* 0x0000001a1100720c */ /* 0x000fe20003fc4070 */
[----:B------:R-:W-:Y:S01]  /*3220*/  IMAD.HI.U32 R28, R0, R45, RZ ;  /* 0x0000002d001c7227 */ /* 0x000fe200078e00ff */
[----:B------:R-:W-:Y:S01]  /*3230*/  LOP3.LUT R240, R241, UR5, RZ, 0x3c, !PT ;  /* 0x00000005f1f07c12 */ /* 0x000fe2000f8e3cff */
[----:B------:R1:W-:Y:S01]  /*3240*/  LDGSTS.E [R222+0x1e00], [R242.64], !P1 ;  /* 0x01e00000f2de7fae */ /* 0x0003e2000c921848 */
[----:B------:R-:W-:Y:S01]  /*3250*/  ISETP.GT.U32.AND P1, PT, R17, R25, PT ;  /* 0x000000191100720c */ /* 0x000fe20003f24070 */
[----:B------:R-:W-:-:S02]  /*3260*/  IMAD.MOV R28, RZ, RZ, -R28 ;  /* 0x000000ffff1c7224 */ /* 0x000fc400078e0a1c */
[----:B------:R-:W-:Y:S02]  /*3270*/  IMAD R10, R224, 0x7, RZ ;  /* 0x00000007e00a7824 */ /* 0x000fe400078e02ff */
[----:B------:R-:W-:Y:S01]  /*3280*/  IMAD R27, R17, R28, R45 ;  /* 0x0000001c111b7224 */ /* 0x000fe200078e022d */
[----:B------:R-:W-:Y:S01]  /*3290*/  IABS R28, R44 ;  /* 0x0000002c001c7213 */ /* 0x000fe20000000000 */
[----:B------:R-:W-:-:S04]  /*32a0*/  IMAD.WIDE R66, R10, 0x4, R2 ;  /* 0x000000040a427825 */ /* 0x000fc800078e0202 */
[--C-:B------:R-:W-:Y:S01]  /*32b0*/  @!P6 IMAD.IADD R26, R26, 0x1, -R17.reuse ;  /* 0x000000011a1ae824 */ /* 0x100fe200078e0a11 */
[----:B------:R1:W-:Y:S01]  /*32c0*/  LDGSTS.E [R222+0x3800], [R66.64], !P4 ;  /* 0x0380000042de7fae */ /* 0x0003e2000e121848 */
[----:B------:R-:W-:Y:S01]  /*32d0*/  @!P1 IMAD.IADD R25, R25, 0x1, -R17 ;  /* 0x0000000119199824 */ /* 0x000fe200078e0a11 */
[----:B------:R-:W-:Y:S01]  /*32e0*/  ISETP.GE.AND P1, PT, R63, RZ, PT ;  /* 0x000000ff3f00720c */ /* 0x000fe20003f26270 */
[----:B------:R-:W-:Y:S01]  /*32f0*/  IMAD.HI.U32 R34, R0, R28, RZ ;  /* 0x0000001c00227227 */ /* 0x000fe200078e00ff */
[----:B------:R-:W-:-:S03]  /*3300*/  ISETP.GT.U32.AND P6, PT, R17, R26, PT ;  /* 0x0000001a1100720c */ /* 0x000fc60003fc4070 */
[----:B------:R-:W-:Y:S02]  /*3310*/  IMAD.MOV R34, RZ, RZ, -R34 ;  /* 0x000000ffff227224 */ /* 0x000fe400078e0a22 */
[----:B------:R-:W-:-:S04]  /*3320*/  IMAD.WIDE R72, R10, 0x4, R4 ;  /* 0x000000040a487825 */ /* 0x000fc800078e0204 */
[C---:B------:R-:W-:Y:S01]  /*3330*/  IMAD R28, R17.reuse, R34, R28 ;  /* 0x00000022111c7224 */ /* 0x040fe200078e021c */
[----:B------:R1:W-:Y:S01]  /*3340*/  LDGSTS.E [R222+0x3a00], [R72.64], !P4 ;  /* 0x03a0000048de7fae */ /* 0x0003e2000e121848 */
[----:B------:R-:W-:Y:S01]  /*3350*/  @!P1 IMAD.MOV R25, RZ, RZ, -R25 ;  /* 0x000000ffff199224 */ /* 0x000fe200078e0a19 */
[----:B------:R-:W-:Y:S01]  /*3360*/  ISETP.GT.U32.AND P1, PT, R17, R27, PT ;  /* 0x0000001b1100720c */ /* 0x000fe20003f24070 */
[----:B------:R-:W-:Y:S01]  /*3370*/  @!P6 IMAD.IADD R26, R26, 0x1, -R17 ;  /* 0x000000011a1ae824 */ /* 0x000fe200078e0a11 */
[----:B------:R-:W-:Y:S01]  /*3380*/  ISETP.GE.AND P6, PT, R60, RZ, PT ;  /* 0x000000ff3c00720c */ /* 0x000fe20003fc6270 */
[----:B------:R-:W-:-:S04]  /*3390*/  IMAD.HI.U32 R34, R0, R29, RZ ;  /* 0x0000001d00227227 */ /* 0x000fc800078e00ff */
[----:B------:R-:W-:-:S04]  /*33a0*/  IMAD.WIDE R70, R10, 0x4, R6 ;  /* 0x000000040a467825 */ /* 0x000fc800078e0206 */
[----:B------:R-:W-:Y:S01]  /*33b0*/  IMAD.WIDE R68, R10, 0x4, R8 ;  /* 0x000000040a447825 */ /* 0x000fe200078e0208 */
[----:B------:R1:W-:Y:S03]  /*33c0*/  LDGSTS.E [R222+0x3c00], [R70.64], !P4 ;  /* 0x03c0000046de7fae */ /* 0x0003e6000e121848 */
[----:B------:R-:W-:Y:S01]  /*33d0*/  @!P1 IMAD.IADD R27, R27, 0x1, -R17 ;  /* 0x000000011b1b9824 */ /* 0x000fe200078e0a11 */
[----:B------:R1:W-:Y:S01]  /*33e0*/  LDGSTS.E [R222+0x3e00], [R68.64], !P4 ;  /* 0x03e0000044de7fae */ /* 0x0003e2000e121848 */
[----:B------:R-:W-:Y:S01]  /*33f0*/  @!P6 IMAD.MOV R26, RZ, RZ, -R26 ;  /* 0x000000ffff1ae224 */ /* 0x000fe200078e0a1a */
[C---:B------:R-:W-:Y:S01]  /*3400*/  ISETP.GT.U32.AND P6, PT, R17.reuse, R28, PT ;  /* 0x0000001c1100720c */ /* 0x040fe20003fc4070 */
[----:B------:R-:W-:Y:S01]  /*3410*/  IMAD.MOV R34, RZ, RZ, -R34 ;  /* 0x000000ffff227224 */ /* 0x000fe200078e0a22 */
[C---:B------:R-:W-:Y:S01]  /*3420*/  ISETP.GT.U32.AND P1, PT, R17.reuse, R27, PT ;  /* 0x0000001b1100720c */ /* 0x040fe20003f24070 */
[----:B------:R-:W-:Y:S01]  /*3430*/  IMAD R10, R224, 0xb, RZ ;  /* 0x0000000be00a7824 */ /* 0x000fe200078e02ff */
[----:B------:R-:W-:Y:S01]  /*3440*/  ISETP.NE.U32.AND P4, PT, R42, RZ, PT ;  /* 0x000000ff2a00720c */ /* 0x000fe20003f85070 */
[----:B------:R-:W-:Y:S01]  /*3450*/  IMAD R29, R17, R34, R29 ;  /* 0x00000022111d7224 */ /* 0x000fe200078e021d */
[----:B------:R-:W-:Y:S01]  /*3460*/  LOP3.LUT R42, R16, 0x3c, RZ, 0xfc, !PT ;  /* 0x0000003c102a7812 */ /* 0x000fe200078efcff */
[----:B------:R-:W-:-:S02]  /*3470*/  IMAD.IADD R46, R59, 0x1, R46 ;  /* 0x000000013b2e7824 */ /* 0x000fc400078e022e */
[----:B------:R-:W-:Y:S01]  /*3480*/  IMAD.WIDE R64, R10, 0x4, R4 ;  /* 0x000000040a407825 */ /* 0x000fe200078e0204 */
[----:B------:R-:W-:Y:S02]  /*3490*/  IABS R34, R42 ;  /* 0x0000002a00227213 */ /* 0x000fe40000000000 */
[----:B------:R-:W-:Y:S01]  /*34a0*/  LOP3.LUT R33, R46, 0x3, RZ, 0xc0, !PT ;  /* 0x000000032e217812 */ /* 0x000fe200078ec0ff */
[----:B------:R-:W-:Y:S01]  /*34b0*/  @!P6 IMAD.IADD R28, R28, 0x1, -R17 ;  /* 0x000000011c1ce824 */ /* 0x000fe200078e0a11 */
[----:B------:R-:W-:Y:S01]  /*34c0*/  ISETP.GE.AND P6, PT, R58, RZ, PT ;  /* 0x000000ff3a00720c */ /* 0x000fe20003fc6270 */
[----:B------:R-:W-:Y:S01]  /*34d0*/  IMAD.WIDE R58, R10, 0x4, R2 ;  /* 0x000000040a3a7825 */ /* 0x000fe200078e0202 */
[----:B------:R-:W-:-:S03]  /*34e0*/  IADD3 R33, R33, R50, R51 ;  /* 0x0000003221217210 */ /* 0x000fc60007ffe033 */
[----:B------:R-:W-:Y:S01]  /*34f0*/  @!P1 IMAD.IADD R27, R27, 0x1, -R17 ;  /* 0x000000011b1b9824 */ /* 0x000fe200078e0a11 */
[----:B------:R-:W-:Y:S01]  /*3500*/  ISETP.GT.U32.AND P1, PT, R17, R29, PT ;  /* 0x0000001d1100720c */ /* 0x000fe20003f24070 */
[C---:B------:R-:W-:Y:S01]  /*3510*/  IMAD.WIDE R62, R10.reuse, 0x4, R6 ;  /* 0x000000040a3e7825 */ /* 0x040fe200078e0206 */
[----:B------:R1:W-:Y:S01]  /*3520*/  LDGSTS.E [R222+0x5800], [R58.64], !P2 ;  /* 0x058000003ade7fae */ /* 0x0003e2000d121848 */
[----:B------:R-:W-:Y:S02]  /*3530*/  LOP3.LUT R33, R33, 0xf, RZ, 0xc0, !PT ;  /* 0x0000000f21217812 */ /* 0x000fe400078ec0ff */
[----:B------:R-:W-:Y:S01]  /*3540*/  IMAD.WIDE R60, R10, 0x4, R8 ;  /* 0x000000040a3c7825 */ /* 0x000fe200078e0208 */
[----:B------:R1:W-:Y:S03]  /*3550*/  LDGSTS.E [R222+0x5a00], [R64.64], !P2 ;  /* 0x05a0000040de7fae */ /* 0x0003e6000d121848 */
[C---:B------:R-:W-:Y:S01]  /*3560*/  IMAD.HI.U32 R16, R0.reuse, R35, RZ ;  /* 0x0000002300107227 */ /* 0x040fe200078e00ff */
[----:B------:R1:W-:Y:S03]  /*3570*/  LDGSTS.E [R222+0x5c00], [R62.64], !P2 ;  /* 0x05c000003ede7fae */ /* 0x0003e6000d121848 */
[----:B------:R-:W-:Y:S01]  /*3580*/  IMAD.MOV R16, RZ, RZ, -R16 ;  /* 0x000000ffff107224 */ /* 0x000fe200078e0a10 */
[----:B------:R1:W-:Y:S01]  /*3590*/  LDGSTS.E [R222+0x5e00], [R60.64], !P2 ;  /* 0x05e000003cde7fae */ /* 0x0003e2000d121848 */
[----:B------:R-:W-:Y:S01]  /*35a0*/  ISETP.GT.U32.AND P2, PT, R17, R28, PT ;  /* 0x0000001c1100720c */ /* 0x000fe20003f44070 */
[----:B------:R-:W-:-:S04]  /*35b0*/  IMAD.HI.U32 R0, R0, R34, RZ ;  /* 0x0000002200007227 */ /* 0x000fc800078e00ff */
[----:B------:R-:W-:Y:S02]  /*35c0*/  IMAD R16, R17, R16, R35 ;  /* 0x0000001011107224 */ /* 0x000fe400078e0223 */
[----:B------:R-:W-:Y:S02]  /*35d0*/  IMAD.MOV R0, RZ, RZ, -R0 ;  /* 0x000000ffff007224 */ /* 0x000fe400078e0a00 */
[----:B------:R-:W-:Y:S02]  /*35e0*/  @!P1 IMAD.IADD R29, R29, 0x1, -R17 ;  /* 0x000000011d1d9824 */ /* 0x000fe400078e0a11 */
[----:B------:R-:W-:Y:S01]  /*35f0*/  @!P6 IMAD.MOV R27, RZ, RZ, -R27 ;  /* 0x000000ffff1be224 */ /* 0x000fe200078e0a1b */
[C---:B------:R-:W-:Y:S01]  /*3600*/  ISETP.GT.U32.AND P6, PT, R17.reuse, R16, PT ;  /* 0x000000101100720c */ /* 0x040fe20003fc4070 */
[C---:B------:R-:W-:Y:S01]  /*3610*/  IMAD R0, R17.reuse, R0, R34 ;  /* 0x0000000011007224 */ /* 0x040fe200078e0222 */
[----:B------:R-:W-:Y:S01]  /*3620*/  ISETP.GT.U32.AND P1, PT, R17, R29, PT ;  /* 0x0000001d1100720c */ /* 0x000fe20003f24070 */
[----:B------:R-:W-:-:S02]  /*3630*/  @!P2 IMAD.IADD R28, R28, 0x1, -R17 ;  /* 0x000000011c1ca824 */ /* 0x000fc400078e0a11 */
[----:B------:R-:W-:Y:S01]  /*3640*/  IMAD R10, R224, 0xf, RZ ;  /* 0x0000000fe00a7824 */ /* 0x000fe200078e02ff */
[----:B------:R-:W-:Y:S01]  /*3650*/  ISETP.GT.U32.AND P2, PT, R17, R0, PT ;  /* 0x000000001100720c */ /* 0x000fe20003f44070 */
[----:B------:R-:W-:Y:S01]  /*3660*/  IMAD R34, R48, 0x10, R33 ;  /* 0x0000001030227824 */ /* 0x000fe200078e0221 */
[----:B------:R-:W-:Y:S01]  /*3670*/  LOP3.LUT R33, R40, 0xff, RZ, 0xc0, !PT ;  /* 0x000000ff28217812 */ /* 0x000fe200078ec0ff */
[----:B------:R-:W-:-:S03]  /*3680*/  IMAD.WIDE R56, R10, 0x4, R2 ;  /* 0x000000040a387825 */ /* 0x000fc600078e0202 */
[----:B------:R-:W-:Y:S01]  /*3690*/  LOP3.LUT R34, R34, 0xff, RZ, 0xc0, !PT ;  /* 0x000000ff22227812 */ /* 0x000fe200078ec0ff */
[----:B------:R-:W-:Y:S01]  /*36a0*/  @!P6 IMAD.IADD R16, R16, 0x1, -R17 ;  /* 0x000000011010e824 */ /* 0x000fe200078e0a11 */
[----:B------:R-:W-:Y:S01]  /*36b0*/  ISETP.GE.AND P6, PT, R39, RZ, PT ;  /* 0x000000ff2700720c */ /* 0x000fe20003fc6270 */
[----:B------:R-:W-:Y:S01]  /*36c0*/  IMAD.WIDE R48, R10, 0x4, R4 ;  /* 0x000000040a307825 */ /* 0x000fe200078e0204 */
[----:B------:R1:W-:Y:S03]  /*36d0*/  LDGSTS.E [R222+0x7800], [R56.64], !P3 ;  /* 0x0780000038de7fae */ /* 0x0003e6000d921848 */
[----:B------:R-:W-:Y:S01]  /*36e0*/  @!P1 IMAD.IADD R29, R29, 0x1, -R17 ;  /* 0x000000011d1d9824 */ /* 0x000fe200078e0a11 */
[----:B------:R-:W-:Y:S01]  /*36f0*/  ISETP.GE.AND P1, PT, R44, RZ, PT ;  /* 0x000000ff2c00720c */ /* 0x000fe20003f26270 */
[C---:B------:R-:W-:Y:S01]  /*3700*/  IMAD.WIDE R54, R10.reuse, 0x4, R6 ;  /* 0x000000040a367825 */ /* 0x040fe200078e0206 */
[----:B------:R1:W-:Y:S03]  /*3710*/  LDGSTS.E [R222+0x7a00], [R48.64], !P3 ;  /* 0x07a0000030de7fae */ /* 0x0003e6000d921848 */
[----:B------:R-:W-:Y:S01]  /*3720*/  IMAD.WIDE R52, R10, 0x4, R8 ;  /* 0x000000040a347825 */ /* 0x000fe200078e0208 */
[----:B------:R1:W-:Y:S03]  /*3730*/  LDGSTS.E [R222+0x7c00], [R54.64], !P3 ;  /* 0x07c0000036de7fae */ /* 0x0003e6000d921848 */
[----:B------:R-:W-:Y:S01]  /*3740*/  @!P2 IMAD.IADD R0, R0, 0x1, -R17 ;  /* 0x000000010000a824 */ /* 0x000fe200078e0a11 */
[----:B------:R1:W-:Y:S01]  /*3750*/  LDGSTS.E [R222+0x7e00], [R52.64], !P3 ;  /* 0x07e0000034de7fae */ /* 0x0003e2000d921848 */
[----:B------:R-:W-:Y:S01]  /*3760*/  IMAD.SHL.U32 R35, R41, 0x100, RZ ;  /* 0x0000010029237824 */ /* 0x000fe200078e00ff */
[C---:B------:R-:W-:Y:S01]  /*3770*/  ISETP.GT.U32.AND P2, PT, R17.reuse, R16, PT ;  /* 0x000000101100720c */ /* 0x040fe20003f44070 */
[----:B------:R-:W-:Y:S01]  /*3780*/  @!P6 IMAD.MOV R29, RZ, RZ, -R29 ;  /* 0x000000ffff1de224 */ /* 0x000fe200078e0a1d */
[----:B------:R-:W-:Y:S01]  /*3790*/  ISETP.GT.U32.AND P3, PT, R17, R0, PT ;  /* 0x000000001100720c */ /* 0x000fe20003f64070 */
[----:B------:R-:W-:Y:S01]  /*37a0*/  @!P1 IMAD.MOV R28, RZ, RZ, -R28 ;  /* 0x000000ffff1c9224 */ /* 0x000fe200078e0a1c */
[----:B------:R-:W-:-:S02]  /*37b0*/  LOP3.LUT R35, R35, 0xf00, RZ, 0xe2, !PT ;  /* 0x00000f0023237812 */ /* 0x000fc400078ee2ff */
[----:B------:R-:W-:Y:S02]  /*37c0*/  ISETP.GE.AND P6, PT, R42, RZ, PT ;  /* 0x000000ff2a00720c */ /* 0x000fe40003fc6270 */
[----:B------:R-:W-:Y:S01]  /*37d0*/  ISETP.GE.AND P1, PT, R43, RZ, PT ;  /* 0x000000ff2b00720c */ /* 0x000fe20003f26270 */
[----:B------:R-:W-:Y:S02]  /*37e0*/  IMAD R229, R229, 0x1000, R35 ;  /* 0x00001000e5e57824 */ /* 0x000fe400078e0223 */
[----:B------:R-:W-:Y:S02]  /*37f0*/  IMAD R35, R38, 0x1000, R36 ;  /* 0x0000100026237824 */ /* 0x000fe400078e0224 */
[----:B------:R-:W-:Y:S01]  /*3800*/  IMAD.IADD R229, R229, 0x1, R33 ;  /* 0x00000001e5e57824 */ /* 0x000fe200078e0221 */
[--C-:B------:R-:W-:Y:S01]  /*3810*/  SHF.R.U32.HI R33, RZ, 0x4, R18.reuse ;  /* 0x00000004ff217819 */ /* 0x100fe20000011612 */
[--C-:B------:R-:W-:Y:S02]  /*3820*/  @!P2 IMAD.IADD R16, R16, 0x1, -R17.reuse ;  /* 0x000000011010a824 */ /* 0x100fe400078e0a11 */
[----:B------:R-:W-:Y:S01]  /*3830*/  @!P3 IMAD.IADD R0, R0, 0x1, -R17 ;  /* 0x000000010000b824 */ /* 0x000fe200078e0a11 */
[--C-:B------:R-:W-:Y:S01]  /*3840*/  SHF.R.U32.HI R17, RZ, 0x8, R18.reuse ;  /* 0x00000008ff117819 */ /* 0x100fe20000011612 */
[----:B------:R-:W-:Y:S01]  /*3850*/  IMAD R36, R214, c[0x0][0x18c], RZ ;  /* 0x00006300d6247a24 */ /* 0x000fe200078e02ff */
[----:B------:R-:W-:Y:S01]  /*3860*/  SHF.R.U32.HI R18, RZ, 0xc, R18 ;  /* 0x0000000cff127819 */ /* 0x000fe20000011612 */
[----:B------:R-:W-:Y:S01]  /*3870*/  @!P6 IMAD.MOV R0, RZ, RZ, -R0 ;  /* 0x000000ffff00e224 */ /* 0x000fe200078e0a00 */
[----:B------:R-:W-:Y:S01]  /*3880*/  LOP3.LUT P2, RZ, R33, 0x1, RZ, 0xc0, !PT ;  /* 0x0000000121ff7812 */ /* 0x000fe2000784c0ff */
[----:B------:R-:W-:Y:S01]  /*3890*/  @!P1 IMAD.MOV R16, RZ, RZ, -R16 ;  /* 0x000000ffff109224 */ /* 0x000fe200078e0a10 */
[----:B------:R-:W-:Y:S01]  /*38a0*/  ISETP.NE.AND P3, PT, RZ, c[0x0][0x17c], PT ;  /* 0x00005f00ff007a0c */ /* 0x000fe20003f65270 */
[----:B------:R-:W-:Y:S01]  /*38b0*/  IMAD.SHL.U32 R252, R36, 0x4, RZ ;  /* 0x0000000424fc7824 */ /* 0x000fe200078e00ff */
[----:B------:R-:W-:Y:S01]  /*38c0*/  LOP3.LUT R33, RZ, c[0x0][0x17c], RZ, 0x33, !PT ;  /* 0x00005f00ff217a12 */ /* 0x000fe200078e33ff */
[----:B------:R-:W-:Y:S01]  /*38d0*/  IMAD.IADD R34, R35, 0x1, R34 ;  /* 0x0000000123227824 */ /* 0x000fe200078e0222 */
[----:B------:R-:W-:Y:S01]  /*38e0*/  LOP3.LUT P6, RZ, R18, 0x1, RZ, 0xc0, !PT ;  /* 0x0000000112ff7812 */ /* 0x000fe200078cc0ff */
[----:B------:R-:W-:Y:S01]  /*38f0*/  IMAD.U32 R214, RZ, RZ, UR4 ;  /* 0x00000004ffd67e24 */ /* 0x000fe2000f8e00ff */
[----:B------:R-:W-:-:S02]  /*3900*/  SEL R32, R33, R32, !P3 ;  /* 0x0000002021207207 */ /* 0x000fc40005800000 */
[C---:B------:R-:W-:Y:S01]  /*3910*/  SEL R11, R33.reuse, R19, !P3 ;  /* 0x00000013210b7207 */ /* 0x040fe20005800000 */
[----:B------:R-:W-:Y:S01]  /*3920*/  IMAD R19, R224, 0x13, RZ ;  /* 0x00000013e0137824 */ /* 0x000fe200078e02ff */
[C---:B------:R-:W-:Y:S02]  /*3930*/  SEL R10, R33.reuse, R31, !P3 ;  /* 0x0000001f210a7207 */ /* 0x040fe40005800000 */
[----:B------:R-:W-:Y:S01]  /*3940*/  SEL R30, R33, R30, !P3 ;  /* 0x0000001e211e7207 */ /* 0x000fe20005800000 */
[----:B------:R-:W-:Y:S01]  /*3950*/  IMAD.WIDE R50, R19, 0x4, R2 ;  /* 0x0000000413327825 */ /* 0x000fe200078e0202 */
[C---:B------:R-:W-:Y:S02]  /*3960*/  SEL R20, R33.reuse, R20, !P3 ;  /* 0x0000001421147207 */ /* 0x040fe40005800000 */
[----:B------:R-:W-:Y:S01]  /*3970*/  SEL R234, R33, R21, !P3 ;  /* 0x0000001521ea7207 */ /* 0x000fe20005800000 */
[----:B------:R-:W-:Y:S01]  /*3980*/  IMAD.WIDE R46, R19, 0x4, R4 ;  /* 0x00000004132e7825 */ /* 0x000fe200078e0204 */
[C---:B------:R-:W-:Y:S01]  /*3990*/  SEL R22, R33.reuse, R22, !P3 ;  /* 0x0000001621167207 */ /* 0x040fe20005800000 */
[----:B------:R1:W-:Y:S01]  /*39a0*/  LDGSTS.E [R222+0x9800], [R50.64], P6 ;  /* 0x0980000032de7fae */ /* 0x0003e2000b121848 */
[----:B------:R-:W-:Y:S01]  /*39b0*/  SEL R235, R33, R23, !P3 ;  /* 0x0000001721eb7207 */ /* 0x000fe20005800000 */
[----:B------:R-:W-:Y:S01]  /*39c0*/  IMAD.WIDE R38, R19, 0x4, R6 ;  /* 0x0000000413267825 */ /* 0x000fe200078e0206 */
[C---:B-----5:R-:W-:Y:S01]  /*39d0*/  SEL R14, R33.reuse, R24, !P3 ;  /* 0x00000018210e7207 */ /* 0x060fe20005800000 */
[----:B------:R1:W-:Y:S01]  /*39e0*/  LDGSTS.E [R222+0x9a00], [R46.64], P6 ;  /* 0x09a000002ede7fae */ /* 0x0003e2000b121848 */
[----:B------:R-:W-:Y:S01]  /*39f0*/  SEL R236, R33, R25, !P3 ;  /* 0x0000001921ec7207 */ /* 0x000fe20005800000 */
[----:B------:R-:W-:Y:S01]  /*3a00*/  IMAD.WIDE R44, R19, 0x4, R8 ;  /* 0x00000004132c7825 */ /* 0x000fe200078e0208 */
[C---:B------:R-:W-:Y:S01]  /*3a10*/  SEL R15, R33.reuse, R26, !P3 ;  /* 0x0000001a210f7207 */ /* 0x040fe20005800000 */
[----:B------:R1:W-:Y:S01]  /*3a20*/  LDGSTS.E [R222+0x9c00], [R38.64], P6 ;  /* 0x09c0000026de7fae */ /* 0x0003e2000b121848 */
[C---:B------:R-:W-:Y:S01]  /*3a30*/  SEL R237, R33.reuse, R27, !P3 ;  /* 0x0000001b21ed7207 */ /* 0x040fe20005800000 */
[----:B------:R-:W-:Y:S01]  /*3a40*/  IMAD R18, R30, c[0x0][0x190], RZ ;  /* 0x000064001e127a24 */ /* 0x000fe200078e02ff */
[C---:B------:R-:W-:Y:S01]  /*3a50*/  SEL R12, R33.reuse, R28, !P3 ;  /* 0x0000001c210c7207 */ /* 0x040fe20005800000 */
[C---:B------:R-:W-:Y:S01]  /*3a60*/  IMAD R24, R224.reuse, 0x17, RZ ;  /* 0x00000017e0187824 */ /* 0x040fe200078e02ff */
[C---:B------:R-:W-:Y:S01]  /*3a70*/  SEL R238, R33.reuse, R29, !P3 ;  /* 0x0000001d21ee7207 */ /* 0x040fe20005800000 */
[----:B------:R-:W-:Y:S01]  /*3a80*/  IMAD R23, R224, 0x1b, RZ ;  /* 0x0000001be0177824 */ /* 0x000fe200078e02ff */
[C---:B------:R-:W-:Y:S01]  /*3a90*/  SEL R13, R33.reuse, R16, !P3 ;  /* 0x00000010210d7207 */ /* 0x040fe20005800000 */
[----:B------:R-:W-:Y:S01]  /*3aa0*/  IMAD R16, R32, c[0x0][0x190], RZ ;  /* 0x0000640020107a24 */ /* 0x000fe200078e02ff */
[----:B------:R-:W-:Y:S01]  /*3ab0*/  SEL R239, R33, R0, !P3 ;  /* 0x0000000021ef7207 */ /* 0x000fe20005800000 */
[----:B------:R-:W-:Y:S01]  /*3ac0*/  IMAD R21, R224, 0x1f, RZ ;  /* 0x0000001fe0157824 */ /* 0x000fe200078e02ff */
[----:B------:R-:W-:Y:S01]  /*3ad0*/  IADD3 R0, P3, R252, c[0x0][0x168], RZ ;  /* 0x00005a00fc007a10 */ /* 0x000fe20007f7e0ff */
[----:B------:R1:W-:Y:S01]  /*3ae0*/  LDGSTS.E [R222+0x9e00], [R44.64], P6 ;  /* 0x09e000002cde7fae */ /* 0x0003e2000b121848 */
[----:B------:R-:W-:Y:S01]  /*3af0*/  LOP3.LUT P1, RZ, R17, 0x1, RZ, 0xc0, !PT ;  /* 0x0000000111ff7812 */ /* 0x000fe2000782c0ff */
[----:B------:R-:W-:Y:S01]  /*3b00*/  IMAD.U32 R17, RZ, RZ, UR4 ;  /* 0x00000004ff117e24 */ /* 0x000fe2000f8e00ff */
[----:B------:R-:W-:Y:S01]  /*3b10*/  LEA.HI.X.SX32 R228, R36, c[0x0][0x16c], 0x2, P3 ;  /* 0x00005b0024e47a11 */ /* 0x000fe200018f16ff */
[----:B------:R2:W-:Y:S01]  /*3b20*/  STL [R1+0x1a4], R16 ;  /* 0x0001a41001007387 */ /* 0x0005e20000100800 */
[-C--:B------:R-:W-:Y:S01]  /*3b30*/  LEA R226, P3, R16, R0.reuse, 0x2 ;  /* 0x0000000010e27211 */ /* 0x080fe200078610ff */
[----:B------:R-:W-:Y:S01]  /*3b40*/  IMAD R215, R20, c[0x0][0x190], RZ ;  /* 0x0000640014d77a24 */ /* 0x000fe200078e02ff */
[----:B------:R-:W-:Y:S01]  /*3b50*/  LEA R224, P6, R18, R0, 0x2 ;  /* 0x0000000012e07211 */ /* 0x000fe200078c10ff */
[----:B------:R-:W-:Y:S01]  /*3b60*/  IMAD.WIDE R42, R24, 0x4, R2 ;  /* 0x00000004182a7825 */ /* 0x000fe200078e0202 */
[-C--:B------:R-:W-:Y:S01]  /*3b70*/  LEA.HI.X.SX32 R227, R16, R228.reuse, 0x2, P3 ;  /* 0x000000e410e37211 */ /* 0x080fe200018f16ff */
[----:B------:R3:W-:Y:S01]  /*3b80*/  STL [R1+0x1a0], R18 ;  /* 0x0001a01201007387 */ /* 0x0007e20000100800 */
[----:B------:R-:W-:Y:S01]  /*3b90*/  LEA.HI.X.SX32 R225, R18, R228, 0x2, P6 ;  /* 0x000000e412e17211 */ /* 0x000fe200030f16ff */
[----:B------:R-:W-:Y:S01]  /*3ba0*/  IMAD R223, R22, c[0x0][0x190], RZ ;  /* 0x0000640016df7a24 */ /* 0x000fe200078e02ff */
[----:B------:R-:W-:Y:S01]  /*3bb0*/  PRMT R229, R34, 0x5410, R229 ;  /* 0x0000541022e57816 */ /* 0x000fe200000000e5 */
[----:B------:R-:W-:Y:S01]  /*3bc0*/  IMAD.WIDE R40, R24, 0x4, R4 ;  /* 0x0000000418287825 */ /* 0x000fe200078e0204 */
[----:B------:R-:W-:Y:S01]  /*3bd0*/  STL [R1+0x19c], R215 ;  /* 0x00019cd701007387 */ /* 0x000fe20000100800 */
[----:B--2---:R-:W-:-:S02]  /*3be0*/  LEA R16, P3, R215, R0, 0x2 ;  /* 0x00000000d7107211 */ /* 0x004fc400078610ff */
[C---:B------:R-:W-:Y:S01]  /*3bf0*/  IMAD.WIDE R36, R24.reuse, 0x4, R6 ;  /* 0x0000000418247825 */ /* 0x040fe200078e0206 */
[----:B------:R1:W-:Y:S03]  /*3c00*/  LDGSTS.E [R222+0xb800], [R42.64], P1 ;  /* 0x0b8000002ade7fae */ /* 0x0003e60008921848 */
[----:B---3--:R-:W-:Y:S01]  /*3c10*/  IMAD.WIDE R18, R17, 0x4, R226 ;  /* 0x0000000411127825 */ /* 0x008fe200078e02e2 */
[----:B------:R-:W-:Y:S03]  /*3c20*/  STL [R1+0x198], R223 ;  /* 0x000198df01007387 */ /* 0x000fe60000100800 */
[----:B------:R-:W-:Y:S01]  /*3c30*/  IMAD.WIDE R28, R24, 0x4, R8 ;  /* 0x00000004181c7825 */ /* 0x000fe200078e0208 */
[----:B------:R1:W-:Y:S03]  /*3c40*/  LDGSTS.E [R222+0xba00], [R40.64], P1 ;  /* 0x0ba0000028de7fae */ /* 0x0003e60008921848 */
[C---:B------:R-:W-:Y:S01]  /*3c50*/  IMAD.WIDE R34, R23.reuse, 0x4, R2 ;  /* 0x0000000417227825 */ /* 0x040fe200078e0202 */
[----:B------:R2:W-:Y:S03]  /*3c60*/  STL.64 [R1+0x98], R18 ;  /* 0x0000981201007387 */ /* 0x0005e60000100a00 */
[C---:B------:R-:W-:Y:S01]  /*3c70*/  IMAD.WIDE R32, R23.reuse, 0x4, R4 ;  /* 0x0000000417207825 */ /* 0x040fe200078e0204 */
[----:B------:R1:W-:Y:S03]  /*3c80*/  LDGSTS.E [R222+0xbc00], [R36.64], P1 ;  /* 0x0bc0000024de7fae */ /* 0x0003e60008921848 */
[C---:B------:R-:W-:Y:S01]  /*3c90*/  IMAD.WIDE R30, R23.reuse, 0x4, R6 ;  /* 0x00000004171e7825 */ /* 0x040fe200078e0206 */
[----:B------:R1:W-:Y:S03]  /*3ca0*/  LDGSTS.E [R222+0xbe00], [R28.64], P1 ;  /* 0x0be000001cde7fae */ /* 0x0003e60008921848 */
[----:B------:R-:W-:Y:S01]  /*3cb0*/  IMAD.WIDE R26, R23, 0x4, R8 ;  /* 0x00000004171a7825 */ /* 0x000fe200078e0208 */
[----:B------:R1:W-:Y:S03]  /*3cc0*/  LDGSTS.E [R222+0xd800], [R34.64], P2 ;  /* 0x0d80000022de7fae */ /* 0x0003e60009121848 */
[C---:B--2---:R-:W-:Y:S01]  /*3cd0*/  IMAD.WIDE R18, R21.reuse, 0x4, R2 ;  /* 0x0000000415127825 */ /* 0x044fe200078e0202 */
[----:B------:R1:W-:Y:S03]  /*3ce0*/  LDGSTS.E [R222+0xda00], [R32.64], P2 ;  /* 0x0da0000020de7fae */ /* 0x0003e60009121848 */
[C---:B------:R-:W-:Y:S01]  /*3cf0*/  IMAD.WIDE R24, R21.reuse, 0x4, R4 ;  /* 0x0000000415187825 */ /* 0x040fe200078e0204 */
[----:B------:R1:W-:Y:S03]  /*3d00*/  LDGSTS.E [R222+0xdc00], [R30.64], P2 ;  /* 0x0dc000001ede7fae */ /* 0x0003e60009121848 */
[C---:B------:R-:W-:Y:S01]  /*3d10*/  IMAD.WIDE R22, R21.reuse, 0x4, R6 ;  /* 0x0000000415167825 */ /* 0x040fe200078e0206 */
[----:B------:R1:W-:Y:S03]  /*3d20*/  LDGSTS.E [R222+0xde00], [R26.64], P2 ;  /* 0x0de000001ade7fae */ /* 0x0003e60009121848 */
[----:B------:R-:W-:Y:S01]  /*3d30*/  IMAD.WIDE R20, R21, 0x4, R8 ;  /* 0x0000000415147825 */ /* 0x000fe200078e0208 */
[----:B------:R1:W-:Y:S04]  /*3d40*/  LDGSTS.E [R222+0xf800], [R18.64], !P5 ;  /* 0x0f80000012de7fae */ /* 0x0003e8000e921848 */
[----:B------:R1:W-:Y:S01]  /*3d50*/  LDGSTS.E [R222+0xfa00], [R24.64], !P5 ;  /* 0x0fa0000018de7fae */ /* 0x0003e2000e921848 */
[----:B------:R-:W-:-:S03]  /*3d60*/  LEA.HI.X.SX32 R17, R215, R228, 0x2, P3 ;  /* 0x000000e4d7117211 */ /* 0x000fc600018f16ff */
[----:B------:R1:W-:Y:S01]  /*3d70*/  LDGSTS.E [R222+0xfc00], [R22.64], !P5 ;  /* 0x0fc0000016de7fae */ /* 0x0003e2000e921848 */
[----:B------:R-:W-:-:S03]  /*3d80*/  IMAD.WIDE R214, R214, 0x4, R224 ;  /* 0x00000004d6d67825 */ /* 0x000fc600078e02e0 */
[----:B------:R1:W-:Y:S04]  /*3d90*/  LDGSTS.E [R222+0xfe00], [R20.64], !P5 ;  /* 0x0fe0000014de7fae */ /* 0x0003e8000e921848 */
[----:B------:R-:W0:Y:S04]  /*3da0*/  LDGDEPBAR ;  /* 0x00000000000079af */ /* 0x000e280000000000 */
[----:B------:R2:W-:Y:S04]  /*3db0*/  LDGSTS.E [R240+0x20000], [R226.64], P4 ;  /* 0x20000000e2f07fae */ /* 0x0005e8000a121848 */
[----:B------:R3:W-:Y:S01]  /*3dc0*/  LDGSTS.E [R240+0x20400], [R224.64], P4 ;  /* 0x20400000e0f07fae */ /* 0x0007e2000a121848 */
[----:B------:R-:W-:-:S03]  /*3dd0*/  IMAD R14, R14, c[0x0][0x190], RZ ;  /* 0x000064000e0e7a24 */ /* 0x000fc600078e02ff */
[----:B------:R5:W-:Y:S01]  /*3de0*/  LDGSTS.E [R240+0x20800], [R16.64], P4 ;  /* 0x2080000010f07fae */ /* 0x000be2000a121848 */
[----:B--2---:R-:W-:-:S03]  /*3df0*/  LEA R226, P1, R223, R0, 0x2 ;  /* 0x00000000dfe27211 */ /* 0x004fc600078210ff */
[----:B-1----:R-:W2:Y:S01]  /*3e00*/  LDL.LU R222, [R1+0x738] ;  /* 0x0007380001de7983 */ /* 0x002ea20000300800 */
[----:B---3--:R-:W-:-:S03]  /*3e10*/  IMAD.U32 R224, RZ, RZ, UR4 ;  /* 0x00000004ffe07e24 */ /* 0x008fc6000f8e00ff */
[----:B------:R1:W-:Y:S01]  /*3e20*/  STL.64 [R1+0x90], R214 ;  /* 0x000090d601007387 */ /* 0x0003e20000100a00 */
[----:B------:R-:W-:Y:S01]  /*3e30*/  LEA.HI.X.SX32 R227, R223, R228, 0x2, P1 ;  /* 0x000000e4dfe37211 */ /* 0x000fe200008f16ff */
[----:B-----5:R-:W-:-:S04]  /*3e40*/  IMAD.WIDE R16, R224, 0x4, R16 ;  /* 0x00000004e0107825 */ /* 0x020fc800078e0210 */
[----:B------:R3:W-:Y:S01]  /*3e50*/  LDGSTS.E [R240+0x20c00], [R226.64], P4 ;  /* 0x20c00000e2f07fae */ /* 0x0007e2000a121848 */
[----:B------:R-:W-:-:S03]  /*3e60*/  IMAD.U32 R225, RZ, RZ, UR4 ;  /* 0x00000004ffe17e24 */ /* 0x000fc6000f8e00ff */
[----:B-1----:R-:W5:Y:S04]  /*3e70*/  LDL.LU.64 R214, [R1+0x730] ;  /* 0x0007300001d67983 */ /* 0x002f680000300a00 */
[----:B------:R-:W2:Y:S01]  /*3e80*/  LDL.LU R223, [R1+0x72c] ;  /* 0x00072c0001df7983 */ /* 0x000ea20000300800 */
[----:B------:R-:W-:-:S03]  /*3e90*/  IMAD.WIDE R224, R225, 0x4, R226 ;  /* 0x00000004e1e07825 */ /* 0x000fc600078e02e2 */
[----:B------:R-:W-:Y:S04]  /*3ea0*/  STL [R1+0x194], R14 ;  /* 0x0001940e01007387 */ /* 0x000fe80000100800 */
[----:B------:R1:W-:Y:S01]  /*3eb0*/  STL.64 [R1+0x88], R16 ;  /* 0x0000881001007387 */ /* 0x0003e20000100a00 */
[----:B---3--:R-:W-:Y:S01]  /*3ec0*/  IMAD R226, R15, c[0x0][0x190], RZ ;  /* 0x000064000fe27a24 */ /* 0x008fe200078e02ff */
[----:B-1----:R-:W-:-:S04]  /*3ed0*/  LEA R16, P1, R14, R0, 0x2 ;  /* 0x000000000e107211 */ /* 0x002fc800078210ff */
[----:B------:R-:W-:Y:S02]  /*3ee0*/  LEA.HI.X.SX32 R17, R14, R228, 0x2, P1 ;  /* 0x000000e40e117211 */ /* 0x000fe400008f16ff */
[----:B------:R-:W3:Y:S04]  /*3ef0*/  LDL.LU R14, [R1+0x728] ;  /* 0x00072800010e7983 */ /* 0x000ee80000300800 */
[----:B------:R1:W-:Y:S04]  /*3f00*/  STL.64 [R1+0x80], R224 ;  /* 0x000080e001007387 */ /* 0x0003e80000100a00 */
[----:B------:R4:W-:Y:S04]  /*3f10*/  LDGSTS.E [R240+0x21000], [R16.64], P4 ;  /* 0x2100000010f07fae */ /* 0x0009e8000a121848 */
[----:B------:R-:W3:Y:S01]  /*3f20*/  LDL.LU R15, [R1+0x724] ;  /* 0x00072400010f7983 */ /* 0x000ee20000300800 */
[----:B-1----:R-:W-:-:S03]  /*3f30*/  IMAD.U32 R224, RZ, RZ, UR4 ;  /* 0x00000004ffe07e24 */ /* 0x002fc6000f8e00ff */
[----:B------:R-:W-:Y:S01]  /*3f40*/  STL [R1+0x18c], R226 ;  /* 0x00018ce201007387 */ /* 0x000fe20000100800 */
[----:B------:R-:W-:Y:S01]  /*3f50*/  IMAD.WIDE R224, R224, 0x4, R16 ;  /* 0x00000004e0e07825 */ /* 0x000fe200078e0210 */
[----:B----4-:R-:W-:-:S04]  /*3f60*/  LEA R16, P1, R226, R0, 0x2 ;  /* 0x00000000e2107211 */ /* 0x010fc800078210ff */
[----:B------:R1:W-:Y:S01]  /*3f70*/  STL.64 [R1+0x78], R224 ;  /* 0x000078e001007387 */ /* 0x0003e20000100a00 */
[----:B------:R-:W-:-:S05]  /*3f80*/  LEA.HI.X.SX32 R17, R226, R228, 0x2, P1 ;  /* 0x000000e4e2117211 */ /* 0x000fca00008f16ff */
[----:B------:R4:W-:Y:S01]  /*3f90*/  LDGSTS.E [R240+0x21400], [R16.64], P4 ;  /* 0x2140000010f07fae */ /* 0x0009e2000a121848 */
[----:B-1----:R-:W-:Y:S02]  /*3fa0*/  IMAD R225, R12, c[0x0][0x190], RZ ;  /* 0x000064000ce17a24 */ /* 0x002fe400078e02ff */
[----:B------:R-:W-:Y:S01]  /*3fb0*/  IMAD.U32 R224, RZ, RZ, UR4 ;  /* 0x00000004ffe07e24 */ /* 0x000fe2000f8e00ff */
[----:B------:R-:W2:Y:S03]  /*3fc0*/  LDL.LU R12, [R1+0x720] ;  /* 0x00072000010c7983 */ /* 0x000ea60000300800 */
[C---:B------:R-:W-:Y:S01]  /*3fd0*/  IMAD.WIDE R226, R224.reuse, 0x4, R16 ;  /* 0x00000004e0e27825 */ /* 0x040fe200078e0210 */
[C---:B----4-:R-:W-:Y:S01]  /*3fe0*/  LEA R16, P1, R225.reuse, R0, 0x2 ;  /* 0x00000000e1107211 */ /* 0x050fe200078210ff */
[----:B------:R1:W-:Y:S03]  /*3ff0*/  STL [R1+0x184], R225 ;  /* 0x000184e101007387 */ /* 0x0003e60000100800 */
[----:B------:R-:W-:Y:S01]  /*4000*/  LEA.HI.X.SX32 R17, R225, R228, 0x2, P1 ;  /* 0x000000e4e1117211 */ /* 0x000fe200008f16ff */
[----:B------:R4:W-:Y:S04]  /*4010*/  STL.64 [R1+0x70], R226 ;  /* 0x000070e201007387 */ /* 0x0009e80000100a00 */
[----:B------:R4:W-:Y:S01]  /*4020*/  LDGSTS.E [R240+0x21800], [R16.64], P4 ;  /* 0x2180000010f07fae */ /* 0x0009e2000a121848 */
[----:B-1----:R-:W-:-:S04]  /*4030*/  IMAD.WIDE R224, R224, 0x4, R16 ;  /* 0x00000004e0e07825 */ /* 0x002fc800078e0210 */
[----:B----4-:R-:W-:Y:S02]  /*4040*/  IMAD R226, R13, c[0x0][0x190], RZ ;  /* 0x000064000de27a24 */ /* 0x010fe400078e02ff */
[----:B------:R-:W4:Y:S03]  /*4050*/  LDL.LU R13, [R1+0x71c] ;  /* 0x00071c00010d7983 */ /* 0x000f260000300800 */
[C---:B------:R-:W-:Y:S01]  /*4060*/  LEA R16, P1, R226.reuse, R0, 0x2 ;  /* 0x00000000e2107211 */ /* 0x040fe200078210ff */
[----:B------:R-:W-:Y:S03]  /*4070*/  STL [R1+0xbc], R226 ;  /* 0x0000bce201007387 */ /* 0x000fe60000100800 */
[----:B------:R-:W-:Y:S01]  /*4080*/  LEA.HI.X.SX32 R17, R226, R228, 0x2, P1 ;  /* 0x000000e4e2117211 */ /* 0x000fe200008f16ff */
[----:B------:R1:W-:Y:S04]  /*4090*/  STL.64 [R1+0x68], R224 ;  /* 0x000068e001007387 */ /* 0x0003e80000100a00 */
[----:B------:R1:W-:Y:S02]  /*40a0*/  LDGSTS.E [R240+0x21c00], [R16.64], P4 ;  /* 0x21c0000010f07fae */ /* 0x0003e4000a121848 */
[----:B-1----:R-:W-:-:S02]  /*40b0*/  IMAD R225, R10, c[0x0][0x190], RZ ;  /* 0x000064000ae17a24 */ /* 0x002fc400078e02ff */
[----:B------:R-:W-:Y:S01]  /*40c0*/  IMAD.U32 R224, RZ, RZ, UR4 ;  /* 0x00000004ffe07e24 */ /* 0x000fe2000f8e00ff */
[----:B------:R-:W4:Y:S03]  /*40d0*/  LDL.LU R10, [R1+0x718] ;  /* 0x00071800010a7983 */ /* 0x000f260000300800 */
[----:B------:R-:W-:Y:S01]  /*40e0*/  IMAD.WIDE R226, R224, 0x4, R16 ;  /* 0x00000004e0e27825 */ /* 0x000fe200078e0210 */
[C---:B------:R-:W-:Y:S01]  /*40f0*/  LEA R16, P1, R225.reuse, R0, 0x2 ;  /* 0x00000000e1107211 */ /* 0x040fe200078210ff */
[----:B------:R1:W-:Y:S01]  /*4100*/  STL [R1+0x190], R225 ;  /* 0x000190e101007387 */ /* 0x0003e20000100800 */
[----:B------:R-:W-:Y:S02]  /*4110*/  LOP3.LUT R240, R240, 0x40, RZ, 0x3c, !PT ;  /* 0x00000040f0f07812 */ /* 0x000fe400078e3cff */
[----:B------:R-:W-:Y:S01]  /*4120*/  LEA.HI.X.SX32 R17, R225, R228, 0x2, P1 ;  /* 0x000000e4e1117211 */ /* 0x000fe200008f16ff */
[----:B------:R1:W-:Y:S04]  /*4130*/  STL.64 [R1+0x60], R226 ;  /* 0x000060e201007387 */ /* 0x0003e80000100a00 */
[----:B------:R1:W-:Y:S02]  /*4140*/  LDGSTS.E [R240+0x20200], [R16.64], P4 ;  /* 0x2020000010f07fae */ /* 0x0003e4000a121848 */
[----:B-1----:R-:W-:-:S04]  /*4150*/  IMAD.WIDE R224, R224, 0x4, R16 ;  /* 0x00000004e0e07825 */ /* 0x002fc800078e0210 */
[----:B------:R-:W-:Y:S02]  /*4160*/  IMAD R226, R11, c[0x0][0x190], RZ ;  /* 0x000064000be27a24 */ /* 0x000fe400078e02ff */
        /* <DEDUP_REMOVED lines=9> */
[C---:B------:R-:W-:Y:S01]  /*4200*/  IMAD.WIDE R226, R224.reuse, 0x4, R16 ;  /* 0x00000004e0e27825 */ /* 0x040fe200078e0210 */
[C---:B------:R-:W-:Y:S01]  /*4210*/  LEA R16, P1, R225.reuse, R0, 0x2 ;  /* 0x00000000e1107211 */ /* 0x040fe200078210ff */
[----:B------:R1:W-:Y:S03]  /*4220*/  STL [R1+0x180], R225 ;  /* 0x000180e101007387 */ /* 0x0003e60000100800 */
        /* <DEDUP_REMOVED lines=24> */
[----:B------:R1:W-:Y:S03]  /*43b0*/  STL [R1+0xa8], R226 ;  /* 0x0000a8e201007387 */ /* 0x0003e60000100800 */
[----:B------:R-:W-:Y:S01]  /*43c0*/  LEA.HI.X.SX32 R17, R226, R228, 0x2, P1 ;  /* 0x000000e4e2117211 */ /* 0x000fe200008f16ff */
[----:B------:R1:W-:Y:S01]  /*43d0*/  STL.64 [R1+0x38], R224 ;  /* 0x000038e001007387 */ /* 0x0003e20000100a00 */
[----:B------:R-:W-:-:S03]  /*43e0*/  IMAD R239, R239, c[0x0][0x190], RZ ;  /* 0x00006400efef7a24 */ /* 0x000fc600078e02ff */
[----:B------:R1:W-:Y:S02]  /*43f0*/  LDGSTS.E [R240+0x21600], [R16.64], P4 ;  /* 0x2160000010f07fae */ /* 0x0003e4000a121848 */
[----:B-1----:R-:W-:Y:S02]  /*4400*/  IMAD.U32 R226, RZ, RZ, UR4 ;  /* 0x00000004ffe27e24 */ /* 0x002fe4000f8e00ff */
[----:B------:R-:W-:Y:S02]  /*4410*/  IMAD R225, R238, c[0x0][0x190], RZ ;  /* 0x00006400eee17a24 */ /* 0x000fe400078e02ff */
[----:B------:R-:W-:Y:S01]  /*4420*/  IMAD.WIDE R226, R226, 0x4, R16 ;  /* 0x00000004e2e27825 */ /* 0x000fe200078e0210 */
[----:B------:R-:W4:Y:S02]  /*4430*/  LDL.LU R238, [R1+0x700] ;  /* 0x0007000001ee7983 */ /* 0x000f240000300800 */
[C---:B------:R-:W-:Y:S02]  /*4440*/  LEA R16, P1, R225.reuse, R0, 0x2 ;  /* 0x00000000e1107211 */ /* 0x040fe400078210ff */
[----:B------:R1:W-:Y:S02]  /*4450*/  STL [R1+0xa4], R225 ;  /* 0x0000a4e101007387 */ /* 0x0003e40000100800 */
[----:B------:R-:W-:-:S02]  /*4460*/  LEA.HI.X.SX32 R17, R225, R228, 0x2, P1 ;  /* 0x000000e4e1117211 */ /* 0x000fc400008f16ff */
[----:B------:R-:W-:Y:S01]  /*4470*/  LEA R224, P1, R239, R0, 0x2 ;  /* 0x00000000efe07211 */ /* 0x000fe200078210ff */
[----:B------:R1:W-:Y:S04]  /*4480*/  STL [R1+0xa0], R239 ;  /* 0x0000a0ef01007387 */ /* 0x0003e80000100800 */
[----:B------:R1:W-:Y:S02]  /*4490*/  LDGSTS.E [R240+0x21a00], [R16.64], P4 ;  /* 0x21a0000010f07fae */ /* 0x0003e4000a121848 */
[----:B-1----:R-:W-:-:S04]  /*44a0*/  IMAD.U32 R225, RZ, RZ, UR4 ;  /* 0x00000004ffe17e24 */ /* 0x002fc8000f8e00ff */
[----:B------:R-:W-:Y:S01]  /*44b0*/  IMAD.WIDE R16, R225, 0x4, R16 ;  /* 0x00000004e1107825 */ /* 0x000fe200078e0210 */
[----:B------:R-:W-:Y:S02]  /*44c0*/  LEA.HI.X.SX32 R225, R239, R228, 0x2, P1 ;  /* 0x000000e4efe17211 */ /* 0x000fe400008f16ff */
[----:B------:R-:W4:Y:S01]  /*44d0*/  LDL.LU R239, [R1+0x6fc] ;  /* 0x0006fc0001ef7983 */ /* 0x000f220000300800 */
[----:B------:R-:W-:-:S03]  /*44e0*/  IMAD.U32 R0, RZ, RZ, UR4 ;  /* 0x00000004ff007e24 */ /* 0x000fc6000f8e00ff */
[----:B------:R1:W-:Y:S04]  /*44f0*/  LDGSTS.E [R240+0x21e00], [R224.64], P4 ;  /* 0x21e00000e0f07fae */ /* 0x0003e8000a121848 */
[----:B------:R-:W0:Y:S01]  /*4500*/  LDGDEPBAR ;  /* 0x00000000000079af */ /* 0x000e220000000000 */
[----:B------:R-:W-:Y:S02]  /*4510*/  IMAD.MOV.U32 R228, RZ, RZ, c[0x0][0x188] ;  /* 0x00006200ffe47624 */ /* 0x000fe400078e00ff */
[----:B-1----:R-:W-:Y:S01]  /*4520*/  IMAD.WIDE R224, R0, 0x4, R224 ;  /* 0x0000000400e07825 */ /* 0x002fe200078e02e0 */
[----:B------:R-:W-:Y:S01]  /*4530*/  SHF.R.U64 R0, R229, 0x1f, RZ ;  /* 0x0000001fe5007819 */ /* 0x000fe200000012ff */
[----:B------:R-:W4:Y:S02]  /*4540*/  LDL.LU R240, [R1+0x6f8] ;  /* 0x0006f80001f07983 */ /* 0x000f240000300800 */
[----:B------:R-:W-:Y:S01]  /*4550*/  IMAD.SHL.U32 R228, R228, 0x20, RZ ;  /* 0x00000020e4e47824 */ /* 0x000fe200078e00ff */
[----:B------:R-:W-:-:S02]  /*4560*/  LOP3.LUT P1, RZ, R0, 0x1, RZ, 0xc0, !PT ;  /* 0x0000000100ff7812 */ /* 0x000fc4000782c0ff */
[----:B------:R-:W1:Y:S01]  /*4570*/  S2R R0, SR_TID.X ;  /* 0x0000000000007919 */ /* 0x000e620000002100 */
[----:B------:R-:W-:-:S03]  /*4580*/  IMAD.WIDE R2, R228, 0x4, R2 ;  /* 0x00000004e4027825 */ /* 0x000fc600078e0202 */
[----:B------:R-:W-:Y:S01]  /*4590*/  BAR.SYNC.DEFER_BLOCKING 0x0 ;  /* 0x0000000000007b1d */ /* 0x000fe20000010000 */
[----:B------:R-:W-:Y:S01]  /*45a0*/  IMAD.WIDE R4, R228, 0x4, R4 ;  /* 0x00000004e4047825 */ /* 0x000fe200078e0204 */
[----:B-1----:R-:W-:-:S05]  /*45b0*/  LOP3.LUT R0, R0, 0x7f, RZ, 0xc0, !PT ;  /* 0x0000007f00007812 */ /* 0x002fca00078ec0ff */
[----:B------:R-:W-:Y:S01]  /*45c0*/  @!PT LDS RZ, [RZ] ;  /* 0x00000000fffff984 */ /* 0x000fe20000000800 */
[----:B------:R-:W-:Y:S01]  /*45d0*/  @!PT LDS RZ, [RZ] ;  /* 0x00000000fffff984 */ /* 0x000fe20000000800 */
[----:B------:R-:W-:Y:S01]  /*45e0*/  @!PT LDS RZ, [RZ] ;  /* 0x00000000fffff984 */ /* 0x000fe20000000800 */
[----:B------:R1:W-:Y:S04]  /*45f0*/  LDGSTS.E [R241+0x10000], [R2.64], P1 ;  /* 0x1000000002f17fae */ /* 0x0003e80008921848 */
[----:B-1----:R-:W4:Y:S01]  /*4600*/  LDL.LU R241, [R1+0x6f4] ;  /* 0x0006f40001f17983 */ /* 0x002f220000300800 */
[----:B------:R-:W-:Y:S01]  /*4610*/  IMAD.SHL.U32 R2, R0, 0x4, RZ ;  /* 0x0000000400027824 */ /* 0x000fe200078e00ff */
[C---:B------:R-:W-:Y:S01]  /*4620*/  SHF.R.U64 R0, R229.reuse, 0x1b, RZ ;  /* 0x0000001be5007819 */ /* 0x040fe200000012ff */
[----:B------:R-:W-:Y:S01]  /*4630*/  IMAD.WIDE R6, R228, 0x4, R6 ;  /* 0x00000004e4067825 */ /* 0x000fe200078e0206 */
[----:B------:R-:W1:Y:S02]  /*4640*/  S2R R3, SR_TID.X ;  /* 0x0000000000037919 */ /* 0x000e640000002100 */
[----:B------:R-:W-:Y:S01]  /*4650*/  LOP3.LUT P3, RZ, R0, 0x1, RZ, 0xc0, !PT ;  /* 0x0000000100ff7812 */ /* 0x000fe2000786c0ff */
[----:B------:R-:W-:Y:S01]  /*4660*/  IMAD.WIDE R8, R228, 0x4, R8 ;  /* 0x00000004e4087825 */ /* 0x000fe200078e0208 */
[----:B------:R5:W-:Y:S01]  /*4670*/  LDGSTS.E [R2+0x10200], [R4.64], P1 ;  /* 0x1020000004027fae */ /* 0x000be20008921848 */
[----:B------:R-:W-:-:S02]  /*4680*/  SHF.R.U64 R0, R229, 0x17, RZ ;  /* 0x00000017e5007819 */ /* 0x000fc400000012ff */
[----:B---3--:R-:W-:Y:S01]  /*4690*/  IMAD.WIDE R14, R228, 0x4, R14 ;  /* 0x00000004e40e7825 */ /* 0x008fe200078e020e */
[----:B------:R3:W-:Y:S01]  /*46a0*/  LDGSTS.E [R2+0x10400], [R6.64], P1 ;  /* 0x1040000006027fae */ /* 0x0007e20008921848 */
[----:B------:R-:W-:-:S03]  /*46b0*/  LOP3.LUT P2, RZ, R0, 0x1, RZ, 0xc0, !PT ;  /* 0x0000000100ff7812 */ /* 0x000fc6000784c0ff */
[----:B------:R3:W-:Y:S01]  /*46c0*/  LDGSTS.E [R2+0x10600], [R8.64], P1 ;  /* 0x1060000008027fae */ /* 0x0007e20008921848 */
[----:B-----5:R-:W-:-:S05]  /*46d0*/  IMAD.MOV.U32 R4, RZ, RZ, c[0x0][0x180] ;  /* 0x00006000ff047624 */ /* 0x020fca00078e00ff */
[----:B------:R-:W-:Y:S01]  /*46e0*/  IADD3 R4, R4, -0x20, RZ ;  /* 0xffffffe004047810 */ /* 0x000fe20007ffe0ff */
[----:B--2---:R-:W-:-:S04]  /*46f0*/  IMAD.WIDE R222, R228, 0x4, R222 ;  /* 0x00000004e4de7825 */ /* 0x004fc800078e02de */
[----:B------:R-:W-:-:S04]  /*4700*/  IMAD.WIDE R214, R228, 0x4, R214 ;  /* 0x00000004e4d67825 */ /* 0x000fc800078e02d6 */
[----:B------:R-:W-:-:S04]  /*4710*/  IMAD.WIDE R220, R228, 0x4, R220 ;  /* 0x00000004e4dc7825 */ /* 0x000fc800078e02dc */
[----:B------:R-:W-:-:S04]  /*4720*/  IMAD.WIDE R218, R228, 0x4, R218 ;  /* 0x00000004e4da7825 */ /* 0x000fc800078e02da */
[----:B----4-:R-:W-:-:S04]  /*4730*/  IMAD.WIDE R12, R228, 0x4, R12 ;  /* 0x00000004e40c7825 */ /* 0x010fc800078e020c */
[----:B------:R-:W-:-:S04]  /*4740*/  IMAD.WIDE R10, R228, 0x4, R10 ;  /* 0x00000004e40a7825 */ /* 0x000fc800078e020a */
[----:B------:R-:W-:-:S04]  /*4750*/  IMAD.WIDE R234, R228, 0x4, R234 ;  /* 0x00000004e4ea7825 */ /* 0x000fc800078e02ea */
[----:B------:R-:W-:-:S04]  /*4760*/  IMAD.WIDE R236, R228, 0x4, R236 ;  /* 0x00000004e4ec7825 */ /* 0x000fc800078e02ec */
[----:B------:R-:W-:-:S04]  /*4770*/  IMAD.WIDE R238, R228, 0x4, R238 ;  /* 0x00000004e4ee7825 */ /* 0x000fc800078e02ee */
[----:B------:R-:W-:-:S05]  /*4780*/  IMAD.WIDE R240, R228, 0x4, R240 ;  /* 0x00000004e4f07825 */ /* 0x000fca00078e02f0 */
[----:B------:R1:W-:Y:S02]  /*4790*/  LDGSTS.E [R2+0x12000], [R240.64], P3 ;  /* 0x12000000f0027fae */ /* 0x0003e40009921848 */
[----:B-1----:R-:W-:Y:S02]  /*47a0*/  LOP3.LUT R240, R3, 0x7f, RZ, 0xc0, !PT ;  /* 0x0000007f03f07812 */ /* 0x002fe400078ec0ff */
[----:B---3--:R-:W1:Y:S03]  /*47b0*/  S2R R2, SR_TID.X ;  /* 0x0000000000027919 */ /* 0x008e660000002100 */
[----:B------:R-:W-:-:S05]  /*47c0*/  IMAD.SHL.U32 R241, R240, 0x4, RZ ;  /* 0x00000004f0f17824 */ /* 0x000fca00078e00ff */
[----:B------:R2:W-:Y:S04]  /*47d0*/  LDGSTS.E [R241+0x12200], [R238.64], P3 ;  /* 0x12200000eef17fae */ /* 0x0005e80009921848 */
[----:B------:R3:W-:Y:S04]  /*47e0*/  LDGSTS.E [R241+0x12400], [R236.64], P3 ;  /* 0x12400000ecf17fae */ /* 0x0007e80009921848 */
[----:B------:R4:W-:Y:S04]  /*47f0*/  LDGSTS.E [R241+0x12600], [R234.64], P3 ;  /* 0x12600000eaf17fae */ /* 0x0009e80009921848 */
[----:B------:R5:W-:Y:S01]  /*4800*/  LDGSTS.E [R241+0x14000], [R10.64], P2 ;  /* 0x140000000af17fae */ /* 0x000be20009121848 */
[----:B-1----:R-:W-:-:S03]  /*4810*/  LOP3.LUT R5, R2, 0x1f, RZ, 0xc0, !PT ;  /* 0x0000001f02057812 */ /* 0x002fc600078ec0ff */
[----:B---3--:R-:W3:Y:S01]  /*4820*/  LDL.LU.64 R236, [R1+0x30] ;  /* 0x0000300001ec7983 */ /* 0x008ee20000300a00 */
[----:B------:R-:W-:Y:S01]  /*4830*/  IMAD.MOV.U32 R2, RZ, RZ, 0x1f ;  /* 0x0000001fff027424 */ /* 0x000fe200078e00ff */
[----:B------:R-:W-:Y:S02]  /*4840*/  ISETP.GE.AND P3, PT, R5, R4, PT ;  /* 0x000000040500720c */ /* 0x000fe40003f66270 */
[----:B------:R1:W-:Y:S02]  /*4850*/  LDGSTS.E [R241+0x14200], [R12.64], P2 ;  /* 0x142000000cf17fae */ /* 0x0003e40009121848 */
[----:B------:R-:W-:Y:S02]  /*4860*/  IADD3 R2, R2, c[0x0][0x180], RZ ;  /* 0x0000600002027a10 */ /* 0x000fe40007ffe0ff */
[----:B------:R-:W3:Y:S02]  /*4870*/  LDL.LU.64 R4, [R1+0x28] ;  /* 0x0000280001047983 */ /* 0x000ee40000300a00 */
[----:B------:R-:W-:-:S02]  /*4880*/  ISETP.GT.AND P1, PT, R2, 0x3f, PT ;  /* 0x0000003f0200780c */ /* 0x000fc40003f24270 */
[----:B------:R-:W3:Y:S04]  /*4890*/  LDL.LU.64 R6, [R1+0x20] ;  /* 0x0000200001067983 */ /* 0x000ee80000300a00 */
[----:B------:R-:W3:Y:S01]  /*48a0*/  LDL.LU.64 R8, [R1+0x18] ;  /* 0x0000180001087983 */ /* 0x000ee20000300a00 */
[C---:B------:R-:W-:Y:S02]  /*48b0*/  SHF.R.U64 R2, R229.reuse, 0xf, RZ ;  /* 0x0000000fe5027819 */ /* 0x040fe400000012ff */
[----:B------:R-:W-:Y:S01]  /*48c0*/  SEL R0, RZ, 0x4, P3 ;  /* 0x00000004ff007807 */ /* 0x000fe20001800000 */
[----:B-----5:R-:W5:Y:S01]  /*48d0*/  LDL.LU.64 R10, [R1+0x10] ;  /* 0x00001000010a7983 */ /* 0x020f620000300a00 */
[----:B------:R-:W-:Y:S02]  /*48e0*/  LOP3.LUT P5, RZ, R2, 0x1, RZ, 0xc0, !PT ;  /* 0x0000000102ff7812 */ /* 0x000fe400078ac0ff */
[----:B------:R-:W-:Y:S01]  /*48f0*/  SHF.R.U64 R2, R229, 0x7, RZ ;  /* 0x00000007e5027819 */ /* 0x000fe200000012ff */
[----:B----4-:R-:W4:Y:S01]  /*4900*/  LDL.LU.64 R234, [R1+0x8] ;  /* 0x0000080001ea7983 */ /* 0x010f220000300a00 */
[----:B--2---:R-:W-:-:S02]  /*4910*/  LOP3.LUT R239, R3, 0x7f, RZ, 0xc0, !PT ;  /* 0x0000007f03ef7812 */ /* 0x004fc400078ec0ff */
[----:B------:R-:W-:Y:S01]  /*4920*/  LOP3.LUT P3, RZ, R2, 0x1, RZ, 0xc0, !PT ;  /* 0x0000000102ff7812 */ /* 0x000fe2000786c0ff */
[----:B------:R2:W-:Y:S01]  /*4930*/  LDGSTS.E [R241+0x14400], [R14.64], P2 ;  /* 0x144000000ef17fae */ /* 0x0005e20009121848 */
[----:B------:R-:W-:Y:S01]  /*4940*/  SEL R0, R0, RZ, P1 ;  /* 0x000000ff00007207 */ /* 0x000fe20000800000 */
[----:B------:R-:W-:Y:S02]  /*4950*/  IMAD.WIDE R216, R228, 0x4, R216 ;  /* 0x00000004e4d87825 */ /* 0x000fe400078e02d8 */
[----:B------:R1:W-:Y:S01]  /*4960*/  LDGSTS.E [R241+0x14600], [R222.64], P2 ;  /* 0x14600000def17fae */ /* 0x0003e20009121848 */
[----:B------:R-:W-:Y:S02]  /*4970*/  ISETP.NE.U32.AND P1, PT, R0, RZ, PT ;  /* 0x000000ff0000720c */ /* 0x000fe40003f25070 */
[----:B------:R-:W-:-:S04]  /*4980*/  SHF.R.U64 R0, R229, 0x13, RZ ;  /* 0x00000013e5007819 */ /* 0x000fc800000012ff */
[----:B------:R-:W-:Y:S02]  /*4990*/  LOP3.LUT P6, RZ, R0, 0x1, RZ, 0xc0, !PT ;  /* 0x0000000100ff7812 */ /* 0x000fe400078cc0ff */
[----:B------:R-:W-:-:S04]  /*49a0*/  SHF.R.U64 R0, R229, 0xb, RZ ;  /* 0x0000000be5007819 */ /* 0x000fc800000012ff */
[----:B------:R-:W-:Y:S02]  /*49b0*/  LOP3.LUT P4, RZ, R0, 0x1, RZ, 0xc0, !PT ;  /* 0x0000000100ff7812 */ /* 0x000fe4000788c0ff */
[----:B------:R-:W-:Y:S01]  /*49c0*/  SHF.R.U64 R0, R229, 0x3, RZ ;  /* 0x00000003e5007819 */ /* 0x000fe200000012ff */
[----:B------:R-:W-:-:S03]  /*49d0*/  IMAD.WIDE R206, R228, 0x4, R206 ;  /* 0x00000004e4ce7825 */ /* 0x000fc600078e02ce */
[----:B------:R-:W-:Y:S01]  /*49e0*/  LOP3.LUT P2, RZ, R0, 0x1, RZ, 0xc0, !PT ;  /* 0x0000000100ff7812 */ /* 0x000fe2000784c0ff */
[----:B------:R1:W-:Y:S01]  /*49f0*/  LDGSTS.E [R241+0x16000], [R214.64], P6 ;  /* 0x16000000d6f17fae */ /* 0x0003e2000b121848 */
[----:B------:R-:W-:Y:S01]  /*4a00*/  SHF.R.U64 R0, R229, 0x1e, RZ ;  /* 0x0000001ee5007819 */ /* 0x000fe200000012ff */
[C---:B------:R-:W-:Y:S02]  /*4a10*/  IMAD.WIDE R212, R228.reuse, 0x4, R212 ;  /* 0x00000004e4d47825 */ /* 0x040fe400078e02d4 */
[----:B------:R1:W-:Y:S02]  /*4a20*/  LDGSTS.E [R241+0x16200], [R220.64], P6 ;  /* 0x16200000dcf17fae */ /* 0x0003e4000b121848 */
[C---:B------:R-:W-:Y:S02]  /*4a30*/  IMAD.WIDE R210, R228.reuse, 0x4, R210 ;  /* 0x00000004e4d27825 */ /* 0x040fe400078e02d2 */
[----:B------:R1:W-:Y:S02]  /*4a40*/  LDGSTS.E [R241+0x16400], [R218.64], P6 ;  /* 0x16400000daf17fae */ /* 0x0003e4000b121848 */
[----:B------:R-:W-:-:S02]  /*4a50*/  IMAD.WIDE R208, R228, 0x4, R208 ;  /* 0x00000004e4d07825 */ /* 0x000fc400078e02d0 */
[----:B------:R1:W-:Y:S02]  /*4a60*/  LDGSTS.E [R241+0x16600], [R216.64], P6 ;  /* 0x16600000d8f17fae */ /* 0x0003e4000b121848 */
[----:B---3--:R-:W-:Y:S01]  /*4a70*/  IMAD.WIDE R2, R228, 0x4, R236 ;  /* 0x00000004e4027825 */ /* 0x008fe200078e02ec */
[----:B------:R-:W-:Y:S01]  /*4a80*/  LOP3.LUT P6, RZ, R0, 0x1, RZ, 0xc0, !PT ;  /* 0x0000000100ff7812 */ /* 0x000fe200078cc0ff */
[----:B------:R-:W3:Y:S01]  /*4a90*/  LDL.LU.64 R236, [R1] ;  /* 0x0000000001ec7983 */ /* 0x000ee20000300a00 */
[----:B------:R-:W-:Y:S01]  /*4aa0*/  SHF.R.U64 R0, R229, 0x1a, RZ ;  /* 0x0000001ae5007819 */ /* 0x000fe200000012ff */
[C---:B------:R-:W-:Y:S02]  /*4ab0*/  IMAD.WIDE R198, R228.reuse, 0x4, R198 ;  /* 0x00000004e4c67825 */ /* 0x040fe400078e02c6 */
[----:B------:R1:W-:Y:S02]  /*4ac0*/  LDGSTS.E [R241+0x18000], [R206.64], P5 ;  /* 0x18000000cef17fae */ /* 0x0003e4000a921848 */
[----:B------:R-:W-:-:S02]  /*4ad0*/  IMAD.WIDE R204, R228, 0x4, R204 ;  /* 0x00000004e4cc7825 */ /* 0x000fc400078e02cc */
[----:B------:R1:W-:Y:S02]  /*4ae0*/  LDGSTS.E [R241+0x18200], [R212.64], P5 ;  /* 0x18200000d4f17fae */ /* 0x0003e4000a921848 */
[C---:B------:R-:W-:Y:S02]  /*4af0*/  IMAD.WIDE R202, R228.reuse, 0x4, R202 ;  /* 0x00000004e4ca7825 */ /* 0x040fe400078e02ca */
[----:B------:R1:W-:Y:S02]  /*4b00*/  LDGSTS.E [R241+0x18400], [R210.64], P5 ;  /* 0x18400000d2f17fae */ /* 0x0003e4000a921848 */
[----:B------:R-:W-:Y:S02]  /*4b10*/  IMAD.WIDE R200, R228, 0x4, R200 ;  /* 0x00000004e4c87825 */ /* 0x000fe400078e02c8 */
[----:B------:R1:W-:Y:S01]  /*4b20*/  LDGSTS.E [R241+0x18600], [R208.64], P5 ;  /* 0x18600000d0f17fae */ /* 0x0003e2000a921848 */
[----:B------:R-:W-:Y:S01]  /*4b30*/  LOP3.LUT P5, RZ, R0, 0x1, RZ, 0xc0, !PT ;  /* 0x0000000100ff7812 */ /* 0x000fe200078ac0ff */
[C---:B------:R-:W-:Y:S01]  /*4b40*/  IMAD.WIDE R190, R228.reuse, 0x4, R190 ;  /* 0x00000004e4be7825 */ /* 0x040fe200078e02be */
[----:B------:R-:W-:Y:S01]  /*4b50*/  SHF.R.U64 R0, R229, 0x16, RZ ;  /* 0x00000016e5007819 */ /* 0x000fe200000012ff */
        /* <DEDUP_REMOVED lines=8> */
[----:B------:R-:W-:Y:S01]  /*4be0*/  IMAD.WIDE R182, R228, 0x4, R182 ;  /* 0x00000004e4b67825 */ /* 0x000fe200078e02b6 */
[----:B------:R-:W-:Y:S01]  /*4bf0*/  SHF.R.U64 R0, R229, 0x12, RZ ;  /* 0x00000012e5007819 */ /* 0x000fe200000012ff */
[----:B------:R1:W-:Y:S02]  /*4c00*/  LDGSTS.E [R241+0x1c000], [R190.64], P3 ;  /* 0x1c000000bef17fae */ /* 0x0003e40009921848 */
[----:B------:R-:W-:-:S02]  /*4c10*/  IMAD.SHL.U32 R239, R239, 0x4, RZ ;  /* 0x00000004efef7824 */ /* 0x000fc400078e00ff */
[----:B------:R1:W-:Y:S01]  /*4c20*/  LDGSTS.E [R241+0x1c200], [R196.64], P3 ;  /* 0x1c200000c4f17fae */ /* 0x0003e20009921848 */
[----:B------:R-:W-:-:S03]  /*4c30*/  IMAD.WIDE R188, R228, 0x4, R188 ;  /* 0x00000004e4bc7825 */ /* 0x000fc600078e02bc */
[----:B------:R1:W-:Y:S01]  /*4c40*/  LDGSTS.E [R241+0x1c400], [R194.64], P3 ;  /* 0x1c400000c2f17fae */ /* 0x0003e20009921848 */
[C---:B------:R-:W-:Y:S01]  /*4c50*/  IMAD.WIDE R186, R228.reuse, 0x4, R186 ;  /* 0x00000004e4ba7825 */ /* 0x040fe200078e02ba */
[----:B------:R-:W-:Y:S02]  /*4c60*/  LOP3.LUT R238, R239, 0x20, RZ, 0x3c, !PT ;  /* 0x00000020efee7812 */ /* 0x000fe400078e3cff */
[----:B------:R1:W-:Y:S01]  /*4c70*/  LDGSTS.E [R241+0x1c600], [R192.64], P3 ;  /* 0x1c600000c0f17fae */ /* 0x0003e20009921848 */
[----:B------:R-:W-:Y:S01]  /*4c80*/  IMAD.WIDE R184, R228, 0x4, R184 ;  /* 0x00000004e4b87825 */ /* 0x000fe200078e02b8 */
[----:B------:R-:W-:Y:S02]  /*4c90*/  LOP3.LUT P3, RZ, R0, 0x1, RZ, 0xc0, !PT ;  /* 0x0000000100ff7812 */ /* 0x000fe4000786c0ff */
[----:B------:R1:W-:Y:S01]  /*4ca0*/  LDGSTS.E [R241+0x1e000], [R182.64], P2 ;  /* 0x1e000000b6f17fae */ /* 0x0003e20009121848 */
[----:B------:R-:W-:Y:S01]  /*4cb0*/  SHF.R.U64 R0, R229, 0xe, RZ ;  /* 0x0000000ee5007819 */ /* 0x000fe200000012ff */
        /* <DEDUP_REMOVED lines=11> */
[----:B------:R-:W1:Y:S02]  /*4d70*/  S2R R239, SR_TID.X ;  /* 0x0000000000ef7919 */ /* 0x000e640000002100 */
[C---:B------:R-:W-:Y:S02]  /*4d80*/  IMAD.WIDE R180, R228.reuse, 0x4, R180 ;  /* 0x00000004e4b47825 */ /* 0x040fe400078e02b4 */
[----:B------:R4:W-:Y:S02]  /*4d90*/  LDGSTS.E [R238+0x10a00], [R4.64], P6 ;  /* 0x10a0000004ee7fae */ /* 0x0009e4000b121848 */
[C---:B------:R-:W-:Y:S02]  /*4da0*/  IMAD.WIDE R178, R228.reuse, 0x4, R178 ;  /* 0x00000004e4b27825 */ /* 0x040fe400078e02b2 */
[----:B------:R3:W-:Y:S02]  /*4db0*/  LDGSTS.E [R238+0x10c00], [R6.64], P6 ;  /* 0x10c0000006ee7fae */ /* 0x0007e4000b121848 */
[----:B------:R-:W-:-:S02]  /*4dc0*/  IMAD.WIDE R170, R228, 0x4, R170 ;  /* 0x00000004e4aa7825 */ /* 0x000fc400078e02aa */
[----:B------:R1:W-:Y:S01]  /*4dd0*/  LDGSTS.E [R238+0x10e00], [R8.64], P6 ;  /* 0x10e0000008ee7fae */ /* 0x0003e2000b121848 */
[----:B------:R-:W-:Y:S01]  /*4de0*/  LOP3.LUT P6, RZ, R0, 0x1, RZ, 0xc0, !PT ;  /* 0x0000000100ff7812 */ /* 0x000fe200078cc0ff */
[C---:B------:R-:W-:Y:S01]  /*4df0*/  IMAD.WIDE R176, R228.reuse, 0x4, R176 ;  /* 0x00000004e4b07825 */ /* 0x040fe200078e02b0 */
[----:B------:R-:W-:Y:S01]  /*4e00*/  SHF.R.U64 R0, R229, 0x6, RZ ;  /* 0x00000006e5007819 */ /* 0x000fe200000012ff */
[----:B------:R1:W-:Y:S02]  /*4e10*/  LDGSTS.E [R238+0x12800], [R232.64], P5 ;  /* 0x12800000e8ee7fae */ /* 0x0003e4000a921848 */
[C---:B------:R-:W-:Y:S02]  /*4e20*/  IMAD.WIDE R174, R228.reuse, 0x4, R174 ;  /* 0x00000004e4ae7825 */ /* 0x040fe400078e02ae */
[----:B------:R1:W-:Y:S02]  /*4e30*/  LDGSTS.E [R238+0x12a00], [R230.64], P5 ;  /* 0x12a00000e6ee7fae */ /* 0x0003e4000a921848 */
[----:B------:R-:W-:-:S02]  /*4e40*/  IMAD.WIDE R172, R228, 0x4, R172 ;  /* 0x00000004e4ac7825 */ /* 0x000fc400078e02ac */
        /* <DEDUP_REMOVED lines=28> */
[----:B------:R2:W-:Y:S01]  /*5010*/  LDGSTS.E [R238+0x18a00], [R160.64], P2 ;  /* 0x18a00000a0ee7fae */ /* 0x0005e20009121848 */
[----:B-1----:R-:W-:Y:S01]  /*5020*/  LOP3.LUT R239, R239, 0x7f, RZ, 0xc0, !PT ;  /* 0x0000007fefef7812 */ /* 0x002fe200078ec0ff */
        /* <DEDUP_REMOVED lines=10> */
[----:B------:R-:W-:Y:S02]  /*50d0*/  IMAD.WIDE R140, R228, 0x4, R140 ;  /* 0x00000004e48c7825 */ /* 0x000fe400078e028c */
[----:B------:R1:W-:Y:S02]  /*50e0*/  LDGSTS.E [R238+0x1ac00], [R150.64], P6 ;  /* 0x1ac0000096ee7fae */ /* 0x0003e4000b121848 */
[----:B------:R-:W-:Y:S02]  /*50f0*/  IMAD.SHL.U32 R239, R239, 0x4, RZ ;  /* 0x00000004efef7824 */ /* 0x000fe400078e00ff */
        /* <DEDUP_REMOVED lines=8> */
[----:B------:R1:W-:Y:S01]  /*5180*/  LDGSTS.E [R238+0x1cc00], [R142.64], P5 ;  /* 0x1cc000008eee7fae */ /* 0x0003e2000a921848 */
[----:B------:R-:W-:Y:S01]  /*5190*/  LOP3.LUT R239, R239, 0x40, RZ, 0x3c, !PT ;  /* 0x00000040efef7812 */ /* 0x000fe200078e3cff */
[----:B------:R-:W-:Y:S02]  /*51a0*/  IMAD.WIDE R132, R228, 0x4, R132 ;  /* 0x00000004e4847825 */ /* 0x000fe400078e0284 */
[----:B------:R1:W-:Y:S01]  /*51b0*/  LDGSTS.E [R238+0x1ce00], [R140.64], P5 ;  /* 0x1ce000008cee7fae */ /* 0x0003e2000a921848 */
[----:B------:R-:W-:Y:S01]  /*51c0*/  LOP3.LUT P5, RZ, R0, 0x1, RZ, 0xc0, !PT ;  /* 0x0000000100ff7812 */ /* 0x000fe200078ac0ff */
[C---:B-----5:R-:W-:Y:S01]  /*51d0*/  IMAD.WIDE R2, R228.reuse, 0x4, R10 ;  /* 0x00000004e4027825 */ /* 0x060fe200078e020a */
[----:B------:R-:W-:Y:S01]  /*51e0*/  SHF.R.U64 R0, R229, 0xd, RZ ;  /* 0x0000000de5007819 */ /* 0x000fe200000012ff */
[----:B------:R1:W-:Y:S02]  /*51f0*/  LDGSTS.E [R238+0x1e800], [R130.64], P4 ;  /* 0x1e80000082ee7fae */ /* 0x0003e4000a121848 */
[----:B----4-:R-:W-:-:S02]  /*5200*/  IMAD.WIDE R4, R228, 0x4, R234 ;  /* 0x00000004e4047825 */ /* 0x010fc400078e02ea */
        /* <DEDUP_REMOVED lines=12> */
[----:B------:R-:W4:Y:S02]  /*52d0*/  LDL.LU.64 R212, [R1+0x98] ;  /* 0x0000980001d47983 */ /* 0x000f240000300a00 */
[C---:B------:R-:W-:Y:S02]  /*52e0*/  IMAD.WIDE R114, R228.reuse, 0x4, R114 ;  /* 0x00000004e4727825 */ /* 0x040fe400078e0272 */
[----:B------:R-:W5:Y:S02]  /*52f0*/  LDL.LU.64 R206, [R1+0x90] ;  /* 0x0000900001ce7983 */ /* 0x000f640000300a00 */
[----:B------:R-:W-:-:S02]  /*5300*/  IMAD.WIDE R120, R228, 0x4, R120 ;  /* 0x00000004e4787825 */ /* 0x000fc400078e0278 */
[----:B------:R-:W4:Y:S02]  /*5310*/  LDL.LU.64 R216, [R1+0x88] ;  /* 0x0000880001d87983 */ /* 0x000f240000300a00 */
[C---:B------:R-:W-:Y:S02]  /*5320*/  IMAD.WIDE R118, R228.reuse, 0x4, R118 ;  /* 0x00000004e4767825 */ /* 0x040fe400078e0276 */
[----:B------:R-:W4:Y:S02]  /*5330*/  LDL.LU.64 R218, [R1+0x80] ;  /* 0x0000800001da7983 */ /* 0x000f240000300a00 */
[C---:B------:R-:W-:Y:S02]  /*5340*/  IMAD.WIDE R116, R228.reuse, 0x4, R116 ;  /* 0x00000004e4747825 */ /* 0x040fe400078e0274 */
[----:B------:R-:W4:Y:S02]  /*5350*/  LDL.LU.64 R220, [R1+0x78] ;  /* 0x0000780001dc7983 */ /* 0x000f240000300a00 */
[----:B------:R-:W-:-:S02]  /*5360*/  IMAD.WIDE R106, R228, 0x4, R106 ;  /* 0x00000004e46a7825 */ /* 0x000fc400078e026a */
[----:B------:R-:W4:Y:S02]  /*5370*/  LDL.LU.64 R214, [R1+0x70] ;  /* 0x0000700001d67983 */ /* 0x000f240000300a00 */
[C---:B------:R-:W-:Y:S02]  /*5380*/  IMAD.WIDE R112, R228.reuse, 0x4, R112 ;  /* 0x00000004e4707825 */ /* 0x040fe400078e0270 */
[----:B------:R-:W4:Y:S02]  /*5390*/  LDL.LU.64 R222, [R1+0x68] ;  /* 0x0000680001de7983 */ /* 0x000f240000300a00 */
[C---:B------:R-:W-:Y:S02]  /*53a0*/  IMAD.WIDE R110, R228.reuse, 0x4, R110 ;  /* 0x00000004e46e7825 */ /* 0x040fe400078e026e */
[----:B--2---:R-:W2:Y:S02]  /*53b0*/  LDL.LU.64 R14, [R1+0x60] ;  /* 0x00006000010e7983 */ /* 0x004ea40000300a00 */
[----:B------:R-:W-:-:S02]  /*53c0*/  IMAD.WIDE R108, R228, 0x4, R108 ;  /* 0x00000004e46c7825 */ /* 0x000fc400078e026c */
[----:B------:R-:W2:Y:S02]  /*53d0*/  LDL.LU.64 R12, [R1+0x58] ;  /* 0x00005800010c7983 */ /* 0x000ea40000300a00 */
[C---:B------:R-:W-:Y:S02]  /*53e0*/  IMAD.WIDE R98, R228.reuse, 0x4, R98 ;  /* 0x00000004e4627825 */ /* 0x040fe400078e0262 */
[----:B------:R-:W2:Y:S02]  /*53f0*/  LDL.LU.64 R10, [R1+0x50] ;  /* 0x00005000010a7983 */ /* 0x000ea40000300a00 */
[C---:B------:R-:W-:Y:S02]  /*5400*/  IMAD.WIDE R104, R228.reuse, 0x4, R104 ;  /* 0x00000004e4687825 */ /* 0x040fe400078e0268 */
[----:B------:R-:W2:Y:S02]  /*5410*/  LDL.LU.64 R234, [R1+0x48] ;  /* 0x0000480001ea7983 */ /* 0x000ea40000300a00 */
[----:B------:R-:W-:-:S04]  /*5420*/  IMAD.WIDE R102, R228, 0x4, R102 ;  /* 0x00000004e4667825 */ /* 0x000fc800078e0266 */
[----:B------:R-:W-:-:S04]  /*5430*/  IMAD.WIDE R100, R228, 0x4, R100 ;  /* 0x00000004e4647825 */ /* 0x000fc800078e0264 */
[----:B------:R-:W-:-:S04]  /*5440*/  IMAD.WIDE R90, R228, 0x4, R90 ;  /* 0x00000004e45a7825 */ /* 0x000fc800078e025a */
[----:B------:R-:W-:-:S04]  /*5450*/  IMAD.WIDE R96, R228, 0x4, R96 ;  /* 0x00000004e4607825 */ /* 0x000fc800078e0260 */
[----:B------:R-:W-:-:S04]  /*5460*/  IMAD.WIDE R94, R228, 0x4, R94 ;  /* 0x00000004e45e7825 */ /* 0x000fc800078e025e */
[----:B------:R-:W-:-:S04]  /*5470*/  IMAD.WIDE R92, R228, 0x4, R92 ;  /* 0x00000004e45c7825 */ /* 0x000fc800078e025c */
[----:B------:R-:W-:-:S04]  /*5480*/  IMAD.WIDE R82, R228, 0x4, R82 ;  /* 0x00000004e4527825 */ /* 0x000fc800078e0252 */
[----:B---3--:R-:W-:Y:S02]  /*5490*/  IMAD.WIDE R6, R228, 0x4, R236 ;  /* 0x00000004e4067825 */ /* 0x008fe400078e02ec */
[----:B------:R-:W3:Y:S04]  /*54a0*/  LDL.LU.64 R236, [R1+0x40] ;  /* 0x0000400001ec7983 */ /* 0x000ee80000300a00 */
[----:B------:R1:W-:Y:S04]  /*54b0*/  LDGSTS.E [R239+0x11400], [R6.64], P3 ;  /* 0x1140000006ef7fae */ /* 0x0003e80009921848 */
[----:B------:R1:W-:Y:S01]  /*54c0*/  LDGSTS.E [R239+0x11600], [R250.64], P3 ;  /* 0x11600000faef7fae */ /* 0x0003e20009921848 */
[----:B------:R-:W-:-:S03]  /*54d0*/  LOP3.LUT P3, RZ, R0, 0x1, RZ, 0xc0, !PT ;  /* 0x0000000100ff7812 */ /* 0x000fc6000786c0ff */
[----:B------:R1:W-:Y:S01]  /*54e0*/  LDGSTS.E [R239+0x13000], [R122.64], P2 ;  /* 0x130000007aef7fae */ /* 0x0003e20009121848 */
[----:B------:R-:W-:-:S03]  /*54f0*/  SHF.R.U64 R0, R229, 0x5, RZ ;  /* 0x00000005e5007819 */ /* 0x000fc600000012ff */
[----:B------:R1:W-:Y:S04]  /*5500*/  LDGSTS.E [R239+0x13200], [R128.64], P2 ;  /* 0x1320000080ef7fae */ /* 0x0003e80009121848 */
        /* <DEDUP_REMOVED lines=9> */
[----:B------:R1:W-:Y:S04]  /*55a0*/  LDGSTS.E [R239+0x17000], [R106.64], P5 ;  /* 0x170000006aef7fae */ /* 0x0003e8000a921848 */
[----:B------:R1:W-:Y:S04]  /*55b0*/  LDGSTS.E [R239+0x17200], [R112.64], P5 ;  /* 0x1720000070ef7fae */ /* 0x0003e8000a921848 */
[----:B------:R1:W-:Y:S04]  /*55c0*/  LDGSTS.E [R239+0x17400], [R110.64], P5 ;  /* 0x174000006eef7fae */ /* 0x0003e8000a921848 */
[----:B------:R1:W-:Y:S04]  /*55d0*/  LDGSTS.E [R239+0x17600], [R108.64], P5 ;  /* 0x176000006cef7fae */ /* 0x0003e8000a921848 */
[----:B------:R1:W-:Y:S01]  /*55e0*/  LDGSTS.E [R239+0x19000], [R98.64], P4 ;  /* 0x1900000062ef7fae */ /* 0x0003e2000a121848 */
[----:B------:R-:W-:-:S03]  /*55f0*/  IMAD.WIDE R88, R228, 0x4, R88 ;  /* 0x00000004e4587825 */ /* 0x000fc600078e0258 */
        /* <DEDUP_REMOVED lines=12> */
[----:B------:R1:W-:Y:S04]  /*56c0*/  LDGSTS.E [R239+0x1b600], [R92.64], P3 ;  /* 0x1b6000005cef7fae */ /* 0x0003e80009921848 */
        /* <DEDUP_REMOVED lines=8> */
[----:B-1----:R-:W2:Y:S01]  /*5750*/  LDL.LU.64 R238, [R1+0x38] ;  /* 0x0000380001ee7983 */ /* 0x002ea20000300a00 */
[----:B------:R-:W-:-:S03]  /*5760*/  SHF.R.U64 R0, R229, 0x1c, RZ ;  /* 0x0000001ce5007819 */ /* 0x000fc600000012ff */
[----:B------:R1:W-:Y:S04]  /*5770*/  STL [R1+0xd0], RZ ;  /* 0x0000d0ff01007387 */ /* 0x0003e80000100800 */
[----:B------:R1:W-:Y:S01]  /*5780*/  STL [R1+0xd4], RZ ;  /* 0x0000d4ff01007387 */ /* 0x0003e20000100800 */
[----:B------:R-:W-:-:S03]  /*5790*/  LOP3.LUT P5, RZ, R0, 0x1, RZ, 0xc0, !PT ;  /* 0x0000000100ff7812 */ /* 0x000fc600078ac0ff */
[----:B------:R1:W-:Y:S01]  /*57a0*/  STL [R1+0xd8], RZ ;  /* 0x0000d8ff01007387 */ /* 0x0003e20000100800 */
[----:B------:R-:W-:-:S03]  /*57b0*/  SHF.R.U64 R0, R229, 0x18, RZ ;  /* 0x00000018e5007819 */ /* 0x000fc600000012ff */
[----:B------:R1:W-:Y:S04]  /*57c0*/  STL [R1+0xdc], RZ ;  /* 0x0000dcff01007387 */ /* 0x0003e80000100800 */
[----:B------:R1:W-:Y:S04]  /*57d0*/  STL [R1+0xc0], RZ ;  /* 0x0000c0ff01007387 */ /* 0x0003e80000100800 */
[----:B------:R1:W-:Y:S04]  /*57e0*/  STL [R1+0xc4], RZ ;  /* 0x0000c4ff01007387 */ /* 0x0003e80000100800 */
[----:B------:R1:W-:Y:S01]  /*57f0*/  STL [R1+0xc8], RZ ;  /* 0x0000c8ff01007387 */ /* 0x0003e20000100800 */
[----:B------:R-:W-:-:S03]  /*5800*/  LOP3.LUT P4, RZ, R0, 0x1, RZ, 0xc0, !PT ;  /* 0x0000000100ff7812 */ /* 0x000fc6000788c0ff */
[----:B------:R1:W-:Y:S01]  /*5810*/  STL [R1+0xcc], RZ ;  /* 0x0000ccff01007387 */ /* 0x0003e20000100800 */
[----:B------:R-:W-:-:S03]  /*5820*/  SHF.R.U64 R0, R229, 0x14, RZ ;  /* 0x00000014e5007819 */ /* 0x000fc600000012ff */
[----:B------:R1:W-:Y:S04]  /*5830*/  STL [R1+0x1f0], RZ ;  /* 0x0001f0ff01007387 */ /* 0x0003e80000100800 */
[----:B------:R1:W-:Y:S01]  /*5840*/  STL [R1+0x1f4], RZ ;  /* 0x0001f4ff01007387 */ /* 0x0003e20000100800 */
[----:B------:R-:W-:-:S03]  /*5850*/  IMAD.SHL.U32 R240, R240, 0x4, RZ ;  /* 0x00000004f0f07824 */ /* 0x000fc600078e00ff */
[----:B------:R1:W-:Y:S04]  /*5860*/  STL [R1+0x1f8], RZ ;  /* 0x0001f8ff01007387 */ /* 0x0003e80000100800 */
[----:B------:R1:W-:Y:S01]  /*5870*/  STL [R1+0x1fc], RZ ;  /* 0x0001fcff01007387 */ /* 0x0003e20000100800 */
[----:B------:R-:W-:-:S03]  /*5880*/  LOP3.LUT P3, RZ, R0, 0x1, RZ, 0xc0, !PT ;  /* 0x0000000100ff7812 */ /* 0x000fc6000786c0ff */
[----:B------:R1:W-:Y:S01]  /*5890*/  STL [R1+0x1e0], RZ ;  /* 0x0001e0ff01007387 */ /* 0x0003e20000100800 */
[----:B------:R-:W-:-:S03]  /*58a0*/  SHF.R.U64 R0, R229, 0x10, RZ ;  /* 0x00000010e5007819 */ /* 0x000fc600000012ff */
[----:B------:R1:W-:Y:S04]  /*58b0*/  STL [R1+0x1e4], RZ ;  /* 0x0001e4ff01007387 */ /* 0x0003e80000100800 */
[----:B------:R1:W-:Y:S01]  /*58c0*/  STL [R1+0x1e8], RZ ;  /* 0x0001e8ff01007387 */ /* 0x0003e20000100800 */
[----:B------:R-:W-:-:S03]  /*58d0*/  IMAD.WIDE R248, R228, 0x4, R248 ;  /* 0x00000004e4f87825 */ /* 0x000fc600078e02f8 */
[----:B------:R1:W-:Y:S01]  /*58e0*/  STL [R1+0x1ec], RZ ;  /* 0x0001ecff01007387 */ /* 0x0003e20000100800 */
[----:B------:R-:W-:-:S03]  /*58f0*/  LOP3.LUT R211, R240, 0x60, RZ, 0x3c, !PT ;  /* 0x00000060f0d37812 */ /* 0x000fc600078e3cff */
[----:B------:R1:W-:Y:S01]  /*5900*/  STL [R1+0x1d0], RZ ;  /* 0x0001d0ff01007387 */ /* 0x0003e20000100800 */
[----:B------:R-:W-:-:S03]  /*5910*/  IMAD.WIDE R246, R228, 0x4, R246 ;  /* 0x00000004e4f67825 */ /* 0x000fc600078e02f6 */
[----:B------:R1:W-:Y:S01]  /*5920*/  STL [R1+0x1d4], RZ ;  /* 0x0001d4ff01007387 */ /* 0x0003e20000100800 */
[----:B------:R-:W-:Y:S01]  /*5930*/  LOP3.LUT P2, RZ, R0, 0x1, RZ, 0xc0, !PT ;  /* 0x0000000100ff7812 */ /* 0x000fe2000784c0ff */
[C---:B------:R-:W-:Y:S02]  /*5940*/  IMAD.WIDE R244, R228.reuse, 0x4, R244 ;  /* 0x00000004e4f47825 */ /* 0x040fe400078e02f4 */
[----:B------:R1:W-:Y:S01]  /*5950*/  STL [R1+0x1d8], RZ ;  /* 0x0001d8ff01007387 */ /* 0x0003e20000100800 */
[----:B------:R-:W-:Y:S01]  /*5960*/  SHF.R.U64 R0, R229, 0xc, RZ ;  /* 0x0000000ce5007819 */ /* 0x000fe200000012ff */
[C---:B------:R-:W-:Y:S02]  /*5970*/  IMAD.WIDE R242, R228.reuse, 0x4, R242 ;  /* 0x00000004e4f27825 */ /* 0x040fe400078e02f2 */
[----:B------:R1:W-:Y:S02]  /*5980*/  STL [R1+0x1dc], RZ ;  /* 0x0001dcff01007387 */ /* 0x0003e40000100800 */
[----:B------:R-:W-:-:S02]  /*5990*/  IMAD.WIDE R66, R228, 0x4, R66 ;  /* 0x00000004e4427825 */ /* 0x000fc400078e0242 */
[----:B------:R1:W-:Y:S02]  /*59a0*/  STL [R1+0x1c0], RZ ;  /* 0x0001c0ff01007387 */ /* 0x0003e40000100800 */
[----:B------:R-:W-:Y:S02]  /*59b0*/  IMAD.WIDE R72, R228, 0x4, R72 ;  /* 0x00000004e4487825 */ /* 0x000fe400078e0248 */
[----:B------:R1:W-:Y:S01]  /*59c0*/  STL [R1+0x1c4], RZ ;  /* 0x0001c4ff01007387 */ /* 0x0003e20000100800 */
[----:B------:R-:W-:Y:S01]  /*59d0*/  LOP3.LUT P6, RZ, R0, 0x1, RZ, 0xc0, !PT ;  /* 0x0000000100ff7812 */ /* 0x000fe200078cc0ff */
[C---:B------:R-:W-:Y:S02]  /*59e0*/  IMAD.WIDE R70, R228.reuse, 0x4, R70 ;  /* 0x00000004e4467825 */ /* 0x040fe400078e0246 */
[----:B------:R1:W-:Y:S01]  /*59f0*/  STL [R1+0x1c8], RZ ;  /* 0x0001c8ff01007387 */ /* 0x0003e20000100800 */
[----:B------:R-:W-:Y:S01]  /*5a00*/  SHF.R.U64 R0, R229, 0x8, RZ ;  /* 0x00000008e5007819 */ /* 0x000fe200000012ff */
[----:B------:R-:W-:-:S02]  /*5a10*/  IMAD.WIDE R68, R228, 0x4, R68 ;  /* 0x00000004e4447825 */ /* 0x000fc400078e0244 */
[----:B------:R1:W-:Y:S04]  /*5a20*/  LDGSTS.E [R211+0x11800], [R248.64], P5 ;  /* 0x11800000f8d37fae */ /* 0x0003e8000a921848 */
[----:B------:R1:W-:Y:S01]  /*5a30*/  STL [R1+0x1cc], RZ ;  /* 0x0001ccff01007387 */ /* 0x0003e20000100800 */
[----:B------:R-:W-:-:S03]  /*5a40*/  IMAD.WIDE R58, R228, 0x4, R58 ;  /* 0x00000004e43a7825 */ /* 0x000fc600078e023a */
[----:B------:R1:W-:Y:S01]  /*5a50*/  LDGSTS.E [R211+0x11a00], [R246.64], P5 ;  /* 0x11a00000f6d37fae */ /* 0x0003e2000a921848 */
[----:B------:R-:W-:-:S03]  /*5a60*/  IMAD.WIDE R64, R228, 0x4, R64 ;  /* 0x00000004e4407825 */ /* 0x000fc600078e0240 */
[----:B------:R1:W-:Y:S01]  /*5a70*/  STL [R1+0x1b0], RZ ;  /* 0x0001b0ff01007387 */ /* 0x0003e20000100800 */
[----:B------:R-:W-:-:S03]  /*5a80*/  IMAD.WIDE R62, R228, 0x4, R62 ;  /* 0x00000004e43e7825 */ /* 0x000fc600078e023e */
[----:B------:R1:W-:Y:S04]  /*5a90*/  LDGSTS.E [R211+0x11c00], [R244.64], P5 ;  /* 0x11c00000f4d37fae */ /* 0x0003e8000a921848 */
[----:B------:R1:W-:Y:S01]  /*5aa0*/  STL [R1+0x1b4], RZ ;  /* 0x0001b4ff01007387 */ /* 0x0003e20000100800 */
[----:B------:R-:W-:-:S03]  /*5ab0*/  IMAD.WIDE R60, R228, 0x4, R60 ;  /* 0x00000004e43c7825 */ /* 0x000fc600078e023c */
[----:B------:R1:W-:Y:S04]  /*5ac0*/  LDGSTS.E [R211+0x11e00], [R242.64], P5 ;  /* 0x11e00000f2d37fae */ /* 0x0003e8000a921848 */
[----:B------:R1:W-:Y:S01]  /*5ad0*/  STL [R1+0x1b8], RZ ;  /* 0x0001b8ff01007387 */ /* 0x0003e20000100800 */
[----:B------:R-:W-:-:S03]  /*5ae0*/  LOP3.LUT P5, RZ, R0, 0x1, RZ, 0xc0, !PT ;  /* 0x0000000100ff7812 */ /* 0x000fc600078ac0ff */
[----:B------:R1:W-:Y:S01]  /*5af0*/  LDGSTS.E [R211+0x13800], [R66.64], P4 ;  /* 0x1380000042d37fae */ /* 0x0003e2000a121848 */
[----:B------:R-:W-:-:S03]  /*5b00*/  SHF.R.U64 R229, R229, 0x4, RZ ;  /* 0x00000004e5e57819 */ /* 0x000fc600000012ff */
        /* <DEDUP_REMOVED lines=46> */
[----:B------:R1:W-:Y:S01]  /*5df0*/  LDGSTS.E [R211+0x19e00], [R44.64], P6 ;  /* 0x19e000002cd37fae */ /* 0x0003e2000b121848 */
[----:B------:R-:W-:-:S03]  /*5e00*/  USHF.R.U32.HI UR6, URZ, 0x1, UR7 ;  /* 0x000000013f067899 */ /* 0x000fc60008011607 */
        /* <DEDUP_REMOVED lines=12> */
[----:B------:R1:W-:Y:S04]  /*5ed0*/  STL [R1+0x138], RZ ;  /* 0x000138ff01007387 */ /* 0x0003e80000100800 */
[----:B------:R1:W-:Y:S04]  /*5ee0*/  LDGSTS.E [R211+0x1d800], [R34.64], P4 ;  /* 0x1d80000022d37fae */ /* 0x0003e8000a121848 */
[----:B------:R1:W-:Y:S01]  /*5ef0*/  STL [R1+0x13c], RZ ;  /* 0x00013cff01007387 */ /* 0x0003e20000100800 */
[----:B------:R-:W-:-:S03]  /*5f00*/  LOP3.LUT R240, R241, UR6, RZ, 0x3c, !PT ;  /* 0x00000006f1f07c12 */ /* 0x000fc6000f8e3cff */
[----:B------:R1:W-:Y:S04]  /*5f10*/  LDGSTS.E [R211+0x1da00], [R32.64], P4 ;  /* 0x1da0000020d37fae */ /* 0x0003e8000a121848 */
[----:B------:R1:W-:Y:S04]  /*5f20*/  STL [R1+0x120], RZ ;  /* 0x000120ff01007387 */ /* 0x0003e80000100800 */
[----:B------:R1:W-:Y:S04]  /*5f30*/  LDGSTS.E [R211+0x1dc00], [R30.64], P4 ;  /* 0x1dc000001ed37fae */ /* 0x0003e8000a121848 */
[----:B------:R1:W-:Y:S04]  /*5f40*/  STL [R1+0x124], RZ ;  /* 0x000124ff01007387 */ /* 0x0003e80000100800 */
[----:B------:R1:W-:Y:S04]  /*5f50*/  LDGSTS.E [R211+0x1de00], [R26.64], P4 ;  /* 0x1de000001ad37fae */ /* 0x0003e8000a121848 */
[----:B------:R1:W-:Y:S04]  /*5f60*/  STL [R1+0x128], RZ ;  /* 0x000128ff01007387 */ /* 0x0003e80000100800 */
[----:B------:R1:W-:Y:S04]  /*5f70*/  LDGSTS.E [R211+0x1f800], [R18.64], !P0 ;  /* 0x1f80000012d37fae */ /* 0x0003e8000c121848 */
[----:B------:R1:W-:Y:S04]  /*5f80*/  STL [R1+0x12c], RZ ;  /* 0x00012cff01007387 */ /* 0x0003e80000100800 */
[----:B------:R1:W-:Y:S04]  /*5f90*/  LDGSTS.E [R211+0x1fa00], [R24.64], !P0 ;  /* 0x1fa0000018d37fae */ /* 0x0003e8000c121848 */
[----:B------:R1:W-:Y:S04]  /*5fa0*/  STL [R1+0x110], RZ ;  /* 0x000110ff01007387 */ /* 0x0003e80000100800 */
[----:B------:R1:W-:Y:S04]  /*5fb0*/  LDGSTS.E [R211+0x1fc00], [R22.64], !P0 ;  /* 0x1fc0000016d37fae */ /* 0x0003e8000c121848 */
[----:B------:R1:W-:Y:S04]  /*5fc0*/  STL [R1+0x114], RZ ;  /* 0x000114ff01007387 */ /* 0x0003e80000100800 */
[----:B------:R1:W-:Y:S04]  /*5fd0*/  LDGSTS.E [R211+0x1fe00], [R20.64], !P0 ;  /* 0x1fe0000014d37fae */ /* 0x0003e8000c121848 */
[----:B------:R1:W-:Y:S04]  /*5fe0*/  STL [R1+0x118], RZ ;  /* 0x000118ff01007387 */ /* 0x0003e80000100800 */
[----:B------:R-:W0:Y:S04]  /*5ff0*/  LDGDEPBAR ;  /* 0x00000000000079af */ /* 0x000e280000000000 */
[----:B------:R1:W-:Y:S04]  /*6000*/  STL [R1+0x11c], RZ ;  /* 0x00011cff01007387 */ /* 0x0003e80000100800 */
[----:B----4-:R4:W-:Y:S04]  /*6010*/  LDGSTS.E [R240+0x22000], [R212.64], P1 ;  /* 0x22000000d4f07fae */ /* 0x0109e80008921848 */
[----:B------:R1:W-:Y:S04]  /*6020*/  STL [R1+0x100], RZ ;  /* 0x000100ff01007387 */ /* 0x0003e80000100800 */
[----:B-----5:R4:W-:Y:S04]  /*6030*/  LDGSTS.E [R240+0x22400], [R206.64], P1 ;  /* 0x22400000cef07fae */ /* 0x0209e80008921848 */
[----:B------:R1:W-:Y:S04]  /*6040*/  STL [R1+0x104], RZ ;  /* 0x000104ff01007387 */ /* 0x0003e80000100800 */
[----:B------:R4:W-:Y:S04]  /*6050*/  LDGSTS.E [R240+0x22800], [R216.64], P1 ;  /* 0x22800000d8f07fae */ /* 0x0009e80008921848 */
        /* <DEDUP_REMOVED lines=9> */
[----:B------:R1:W-:Y:S01]  /*60f0*/  STL [R1+0xfc], RZ ;  /* 0x0000fcff01007387 */ /* 0x0003e20000100800 */
[----:B-----5:R-:W-:-:S03]  /*6100*/  IMAD.MOV.U32 R222, RZ, RZ, 0x1f ;  /* 0x0000001fffde7424 */ /* 0x020fc600078e00ff */
[----:B------:R1:W-:Y:S01]  /*6110*/  STL [R1+0xe0], RZ ;  /* 0x0000e0ff01007387 */ /* 0x0003e20000100800 */
[----:B------:R-:W-:-:S03]  /*6120*/  LOP3.LUT R241, R241, UR5, RZ, 0x3c, !PT ;  /* 0x00000005f1f17c12 */ /* 0x000fc6000f8e3cff */
[----:B------:R1:W-:Y:S01]  /*6130*/  STL [R1+0xe4], RZ ;  /* 0x0000e4ff01007387 */ /* 0x0003e20000100800 */
[----:B------:R-:W-:-:S03]  /*6140*/  IADD3 R222, R222, c[0x0][0x180], RZ ;  /* 0x00006000dede7a10 */ /* 0x000fc60007ffe0ff */
[----:B------:R1:W-:Y:S04]  /*6150*/  STL [R1+0xe8], RZ ;  /* 0x0000e8ff01007387 */ /* 0x0003e80000100800 */
[----:B------:R1:W-:Y:S01]  /*6160*/  STL [R1+0xec], RZ ;  /* 0x0000ecff01007387 */ /* 0x0003e20000100800 */
[----:B------:R-:W-:Y:S02]  /*6170*/  LOP3.LUT R241, R241, 0x40, RZ, 0x3c, !PT ;  /* 0x00000040f1f17812 */ /* 0x000fe400078e3cff */
[----:B------:R-:W-:Y:S01]  /*6180*/  ISETP.GE.AND P0, PT, R222, 0x20, PT ;  /* 0x00000020de00780c */ /* 0x000fe20003f06270 */
[----:B--2---:R2:W-:Y:S04]  /*6190*/  LDGSTS.E [R240+0x23c00], [R14.64], P1 ;  /* 0x23c000000ef07fae */ /* 0x0045e80008921848 */
[----:B------:R5:W-:Y:S04]  /*61a0*/  LDGSTS.E [R241+0x22200], [R12.64], P1 ;  /* 0x222000000cf17fae */ /* 0x000be80008921848 */
[----:B------:R4:W-:Y:S04]  /*61b0*/  LDGSTS.E [R241+0x22600], [R10.64], P1 ;  /* 0x226000000af17fae */ /* 0x0009e80008921848 */
[----:B------:R4:W-:Y:S04]  /*61c0*/  LDGSTS.E [R241+0x22a00], [R234.64], P1 ;  /* 0x22a00000eaf17fae */ /* 0x0009e80008921848 */
[----:B---3--:R3:W-:Y:S04]  /*61d0*/  LDGSTS.E [R241+0x22e00], [R236.64], P1 ;  /* 0x22e00000ecf17fae */ /* 0x0087e80008921848 */
[----:B------:R1:W-:Y:S04]  /*61e0*/  LDGSTS.E [R241+0x23200], [R238.64], P1 ;  /* 0x23200000eef17fae */ /* 0x0003e80008921848 */
[----:B------:R4:W-:Y:S04]  /*61f0*/  LDGSTS.E [R241+0x23600], [R226.64], P1 ;  /* 0x23600000e2f17fae */ /* 0x0009e80008921848 */
[----:B------:R1:W-:Y:S04]  /*6200*/  LDGSTS.E [R241+0x23a00], [R16.64], P1 ;  /* 0x23a0000010f17fae */ /* 0x0003e80008921848 */
[----:B------:R4:W-:Y:S01]  /*6210*/  LDGSTS.E [R241+0x23e00], [R224.64], P1 ;  /* 0x23e00000e0f17fae */ /* 0x0009e20008921848 */
[----:B------:R-:W-:-:S03]  /*6220*/  CS2R R172, SRZ ;  /* 0x0000000000ac7805 */ /* 0x000fc6000001ff00 */
[----:B------:R-:W0:Y:S01]  /*6230*/  LDGDEPBAR ;  /* 0x00000000000079af */ /* 0x000e220000000000 */
[----:B------:R-:W-:Y:S01]  /*6240*/  CS2R R174, SRZ ;  /* 0x0000000000ae7805 */ /* 0x000fe2000001ff00 */
[----:B------:R-:W-:Y:S01]  /*6250*/  CS2R R100, SRZ ;  /* 0x0000000000647805 */ /* 0x000fe2000001ff00 */
[----:B------:R-:W-:Y:S01]  /*6260*/  CS2R R102, SRZ ;  /* 0x0000000000667805 */ /* 0x000fe2000001ff00 */
[----:B-1----:R-:W-:Y:S01]  /*6270*/  CS2R R72, SRZ ;  /* 0x0000000000487805 */ /* 0x002fe2000001ff00 */
[----:B------:R-:W-:Y:S01]  /*6280*/  CS2R R74, SRZ ;  /* 0x00000000004a7805 */ /* 0x000fe2000001ff00 */
        /* <DEDUP_REMOVED lines=8> */
[----:B-----5:R-:W-:Y:S01]  /*6310*/  CS2R R12, SRZ ;  /* 0x00000000000c7805 */ /* 0x020fe2000001ff00 */
[----:B--2---:R-:W-:Y:S01]  /*6320*/  CS2R R14, SRZ ;  /* 0x00000000000e7805 */ /* 0x004fe2000001ff00 */
        /* <DEDUP_REMOVED lines=28> */
[----:B---3--:R-:W-:Y:S01]  /*64f0*/  CS2R R236, SRZ ;  /* 0x0000000000ec7805 */ /* 0x008fe2000001ff00 */
        /* <DEDUP_REMOVED lines=27> */
[----:B----4-:R-:W-:Y:S01]  /*66b0*/  CS2R R240, SRZ ;  /* 0x0000000000f07805 */ /* 0x010fe2000001ff00 */
        /* <DEDUP_REMOVED lines=21> */
[----:B------:R-:W-:Y:S05]  /*6810*/  @!P0 BRA `(.L_x_0) ;  /* 0x0000c85000008947 */ /* 0x000fea0003800000 */
[----:B------:R-:W2:Y:S04]  /*6820*/  LDL.LU R210, [R1+0x1a8] ;  /* 0x0001a80001d27983 */ /* 0x000ea80000300800 */
[----:B------:R-:W3:Y:S04]  /*6830*/  LDL.LU R220, [R1+0x1ac] ;  /* 0x0001ac0001dc7983 */ /* 0x000ee80000300800 */
[----:B------:R-:W4:Y:S04]  /*6840*/  LDL.LU R221, [R1+0x200] ;  /* 0x0002000001dd7983 */ /* 0x000f280000300800 */
[----:B------:R-:W5:Y:S01]  /*6850*/  LDL.LU R223, [R1+0x204] ;  /* 0x0002040001df7983 */ /* 0x000f620000300800 */
[----:B------:R-:W-:-:S02]  /*6860*/  IMAD.MOV.U32 R211, RZ, RZ, c[0x0][0x188] ;  /* 0x00006200ffd37624 */ /* 0x000fc400078e00ff */
[----:B------:R-:W-:Y:S01]  /*6870*/  IMAD.U32 R5, RZ, RZ, UR7 ;  /* 0x00000007ff057e24 */ /* 0x000fe2000f8e00ff */
[----:B------:R-:W-:Y:S01]  /*6880*/  SHF.R.S32.HI R84, RZ, 0x1f, R222 ;  /* 0x0000001fff547819 */ /* 0x000fe200000114de */
[----:B------:R-:W-:Y:S01]  /*6890*/  USHF.R.S32.HI UR6, URZ, 0x1f, UR4 ;  /* 0x0000001f3f067899 */ /* 0x000fe20008011404 */
[----:B------:R-:W-:Y:S02]  /*68a0*/  SHF.R.S32.HI R189, RZ, 0x1f, R211 ;  /* 0x0000001fffbd7819 */ /* 0x000fe400000114d3 */
[----:B--2---:R-:W-:-:S04]  /*68b0*/  SHF.R.S32.HI R0, RZ, 0x1f, R210 ;  /* 0x0000001fff007819 */ /* 0x004fc800000114d2 */
[----:B------:R-:W-:Y:S02]  /*68c0*/  SHF.L.U64.HI R200, R210, 0x2, R0 ;  /* 0x00000002d2c87819 */ /* 0x000fe40000010200 */
[----:B---3--:R-:W-:Y:S02]  /*68d0*/  SHF.R.S32.HI R2, RZ, 0x1f, R220 ;  /* 0x0000001fff027819 */ /* 0x008fe400000114dc */
[----:B----4-:R-:W-:Y:S01]  /*68e0*/  SHF.R.S32.HI R3, RZ, 0x1f, R221 ;  /* 0x0000001fff037819 */ /* 0x010fe200000114dd */
[----:B------:R-:W-:Y:S01]  /*68f0*/  STL [R1+0x2e8], R200 ;  /* 0x0002e8c801007387 */ /* 0x000fe20000100800 */
[----:B------:R-:W-:Y:S02]  /*6900*/  SHF.L.U64.HI R201, R220, 0x2, R2 ;  /* 0x00000002dcc97819 */ /* 0x000fe40000010202 */
[----:B-----5:R-:W-:Y:S02]  /*6910*/  SHF.R.S32.HI R0, RZ, 0x1f, R223 ;  /* 0x0000001fff007819 */ /* 0x020fe400000114df */
[----:B------:R-:W-:-:S02]  /*6920*/  SHF.L.U64.HI R202, R221, 0x2, R3 ;  /* 0x00000002ddca7819 */ /* 0x000fc40000010203 */
[----:B------:R-:W-:Y:S01]  /*6930*/  SHF.L.U64.HI R203, R223, 0x2, R0 ;  /* 0x00000002dfcb7819 */ /* 0x000fe20000010200 */
[----:B------:R-:W1:Y:S04]  /*6940*/  S2R R221, SR_TID.X ;  /* 0x0000000000dd7919 */ /* 0x000e680000002100 */
[----:B------:R-:W2:Y:S04]  /*6950*/  LDL.LU R223, [R1+0xa0] ;  /* 0x0000a00001df7983 */ /* 0x000ea80000300800 */
[----:B------:R-:W3:Y:S04]  /*6960*/  LDL.LU R192, [R1+0xbc] ;  /* 0x0000bc0001c07983 */ /* 0x000ee80000300800 */
[----:B------:R-:W4:Y:S04]  /*6970*/  LDL.LU R193, [R1+0xa4] ;  /* 0x0000a40001c17983 */ /* 0x000f280000300800 */
[----:B------:R-:W5:Y:S01]  /*6980*/  LDL.LU R194, [R1+0x184] ;  /* 0x0001840001c27983 */ /* 0x000f620000300800 */
[----:B-1----:R-:W-:-:S05]  /*6990*/  LOP3.LUT R221, R221, 0x1f, RZ, 0xc0, !PT ;  /* 0x0000001fdddd7812 */ /* 0x002fca00078ec0ff */
[----:B------:R-:W-:Y:S02]  /*69a0*/  IMAD R220, R221, c[0x0][0x18c], RZ ;  /* 0x00006300dddc7a24 */ /* 0x000fe400078e02ff */
[----:B------:R-:W1:Y:S03]  /*69b0*/  S2R R221, SR_TID.X ;  /* 0x0000000000dd7919 */ /* 0x000e660000002100 */
[----:B------:R-:W-:Y:S01]  /*69c0*/  SHF.R.S32.HI R3, RZ, 0x1f, R220 ;  /* 0x0000001fff037819 */ /* 0x000fe200000114dc */
[----:B------:R-:W-:Y:S03]  /*69d0*/  STL [R1+0x2ec], R201 ;  /* 0x0002ecc901007387 */ /* 0x000fe60000100800 */
[----:B------:R-:W-:Y:S01]  /*69e0*/  SHF.L.U64.HI R3, R220, 0x2, R3 ;  /* 0x00000002dc037819 */ /* 0x000fe20000010203 */
[----:B------:R-:W-:Y:S04]  /*69f0*/  STL [R1+0x2f0], R202 ;  /* 0x0002f0ca01007387 */ /* 0x000fe80000100800 */
[----:B------:R-:W-:Y:S04]  /*6a00*/  STL [R1+0x2f4], R203 ;  /* 0x0002f4cb01007387 */ /* 0x000fe80000100800 */
[----:B------:R-:W5:Y:S04]  /*6a10*/  LDL.LU R195, [R1+0xa8] ;  /* 0x0000a80001c37983 */ /* 0x000f680000300800 */
[----:B------:R-:W5:Y:S01]  /*6a20*/  LDL.LU R196, [R1+0x18c] ;  /* 0x00018c0001c47983 */ /* 0x000f620000300800 */
[----:B-1----:R-:W-:-:S03]  /*6a30*/  LOP3.LUT R2, R221, 0x1c, RZ, 0xc0, !PT ;  /* 0x0000001cdd027812 */ /* 0x002fc600078ec0ff */
[----:B------:R-:W5:Y:S01]  /*6a40*/  LDL.LU R197, [R1+0xb4] ;  /* 0x0000b40001c57983 */ /* 0x000f620000300800 */
[----:B------:R-:W-:Y:S01]  /*6a50*/  LOP3.LUT R0, R221, 0x3, RZ, 0xc0, !PT ;  /* 0x00000003dd007812 */ /* 0x000fe200078ec0ff */
[----:B------:R-:W-:Y:S02]  /*6a60*/  IMAD R3, R5, 0x2, R2 ;  /* 0x0000000205037824 */ /* 0x000fe400078e0202 */
[----:B------:R-:W5:Y:S02]  /*6a70*/  LDL.LU R190, [R1+0x194] ;  /* 0x0001940001be7983 */ /* 0x000f640000300800 */
[----:B------:R-:W-:Y:S01]  /*6a80*/  IMAD R0, R0, 0x820, RZ ;  /* 0x0000082000007824 */ /* 0x000fe200078e02ff */
[C---:B------:R-:W-:Y:S01]  /*6a90*/  LOP3.LUT R4, R221.reuse, 0x7, RZ, 0xc0, !PT ;  /* 0x00000007dd047812 */ /* 0x040fe200078ec0ff */
[----:B------:R-:W5:Y:S03]  /*6aa0*/  LDL.LU R191, [R1+0xb8] ;  /* 0x0000b80001bf7983 */ /* 0x000f660000300800 */
[----:B------:R-:W-:Y:S01]  /*6ab0*/  LOP3.LUT R199, R0, R3, RZ, 0x3c, !PT ;  /* 0x0000000300c77212 */ /* 0x000fe200078e3cff */
[----:B------:R-:W-:Y:S01]  /*6ac0*/  IMAD.SHL.U32 R2, R221, 0x2, RZ ;  /* 0x00000002dd027824 */ /* 0x000fe200078e00ff */
[----:B------:R-:W5:Y:S01]  /*6ad0*/  LDL.LU R208, [R1+0x198] ;  /* 0x0001980001d07983 */ /* 0x000f620000300800 */
[----:B------:R-:W-:-:S03]  /*6ae0*/  USHF.L.U32 UR5, UR4, 0x3, URZ ;  /* 0x0000000304057899 */ /* 0x000fc6000800063f */
[----:B------:R-:W5:Y:S01]  /*6af0*/  LDL.LU R209, [R1+0x180] ;  /* 0x0001800001d17983 */ /* 0x000f620000300800 */
[----:B------:R-:W-:-:S03]  /*6b00*/  LEA.HI R84, R84, R222, RZ, 0x5 ;  /* 0x000000de54547211 */ /* 0x000fc600078f28ff */
[----:B------:R-:W5:Y:S01]  /*6b10*/  LDL.LU R221, [R1+0x19c] ;  /* 0x00019c0001dd7983 */ /* 0x000f620000300800 */
[----:B------:R-:W-:-:S03]  /*6b20*/  USHF.L.U64.HI UR10, UR4, 0x3, UR6 ;  /* 0x00000003040a7899 */ /* 0x000fc60008010206 */
[----:B------:R-:W-:Y:S04]  /*6b30*/  STL [R1+0x2f8], R199 ;  /* 0x0002f8c701007387 */ /* 0x000fe80000100800 */
[----:B------:R-:W5:Y:S04]  /*6b40*/  LDL.LU R210, [R1+0x188] ;  /* 0x0001880001d27983 */ /* 0x000f680000300800 */
[----:B------:R-:W5:Y:S04]  /*6b50*/  LDL.LU R222, [R1+0x1a0] ;  /* 0x0001a00001de7983 */ /* 0x000f680000300800 */
[----:B------:R-:W5:Y:S01]  /*6b60*/  LDL.LU R220, [R1+0x190] ;  /* 0x0001900001dc7983 */ /* 0x000f620000300800 */
[----:B--2---:R-:W-:-:S02]  /*6b70*/  SHF.R.S32.HI R159, RZ, 0x1f, R223 ;  /* 0x0000001fff9f7819 */ /* 0x004fc400000114df */
[----:B------:R-:W-:-:S04]  /*6b80*/  LEA R85, P0, R223, UR5, 0x2 ;  /* 0x00000005df557c11 */ /* 0x000fc8000f8010ff */
[----:B------:R-:W-:Y:S02]  /*6b90*/  LEA.HI.X R159, R223, UR10, R159, 0x2, P0 ;  /* 0x0000000adf9f7c11 */ /* 0x000fe400080f149f */
[----:B------:R-:W2:Y:S01]  /*6ba0*/  LDL.LU R223, [R1+0x1a4] ;  /* 0x0001a40001df7983 */ /* 0x000ea20000300800 */
[----:B----4-:R-:W-:Y:S02]  /*6bb0*/  SHF.R.S32.HI R163, RZ, 0x1f, R193 ;  /* 0x0000001fffa37819 */ /* 0x010fe400000114c1 */
[C---:B------:R-:W-:Y:S02]  /*6bc0*/  LEA R87, P2, R193.reuse, UR5, 0x2 ;  /* 0x00000005c1577c11 */ /* 0x040fe4000f8410ff */
[----:B---3--:R-:W-:Y:S02]  /*6bd0*/  SHF.R.S32.HI R161, RZ, 0x1f, R192 ;  /* 0x0000001fffa17819 */ /* 0x008fe400000114c0 */
[----:B------:R-:W-:Y:S02]  /*6be0*/  LEA.HI.X R163, R193, UR10, R163, 0x2, P2 ;  /* 0x0000000ac1a37c11 */ /* 0x000fe400090f14a3 */
[----:B------:R-:W-:-:S02]  /*6bf0*/  LEA R86, P1, R192, UR5, 0x2 ;  /* 0x00000005c0567c11 */ /* 0x000fc4000f8210ff */
[----:B-----5:R-:W-:Y:S02]  /*6c00*/  SHF.R.S32.HI R165, RZ, 0x1f, R194 ;  /* 0x0000001fffa57819 */ /* 0x020fe400000114c2 */
[----:B------:R-:W-:Y:S02]  /*6c10*/  LEA R156, P3, R194, UR5, 0x2 ;  /* 0x00000005c29c7c11 */ /* 0x000fe4000f8610ff */
[----:B------:R-:W-:Y:S02]  /*6c20*/  LEA.HI.X R161, R192, UR10, R161, 0x2, P1 ;  /* 0x0000000ac0a17c11 */ /* 0x000fe400088f14a1 */
[----:B------:R-:W-:Y:S02]  /*6c30*/  LEA.HI.X R165, R194, UR10, R165, 0x2, P3 ;  /* 0x0000000ac2a57c11 */ /* 0x000fe400098f14a5 */
[----:B------:R-:W-:Y:S02]  /*6c40*/  SHF.R.S32.HI R169, RZ, 0x1f, R196 ;  /* 0x0000001fffa97819 */ /* 0x000fe400000114c4 */
[----:B------:R-:W-:-:S02]  /*6c50*/  SHF.R.S32.HI R171, RZ, 0x1f, R197 ;  /* 0x0000001fffab7819 */ /* 0x000fc400000114c5 */
[C---:B------:R-:W-:Y:S02]  /*6c60*/  LEA R160, P2, R197.reuse, UR5, 0x2 ;  /* 0x00000005c5a07c11 */ /* 0x040fe4000f8410ff */
[----:B------:R-:W-:Y:S02]  /*6c70*/  LEA R158, P1, R196, UR5, 0x2 ;  /* 0x00000005c49e7c11 */ /* 0x000fe4000f8210ff */
[----:B------:R-:W-:Y:S02]  /*6c80*/  LEA.HI.X R171, R197, UR10, R171, 0x2, P2 ;  /* 0x0000000ac5ab7c11 */ /* 0x000fe400090f14ab */
[----:B------:R-:W-:Y:S02]  /*6c90*/  SHF.R.S32.HI R177, RZ, 0x1f, R190 ;  /* 0x0000001fffb17819 */ /* 0x000fe400000114be */
[----:B------:R-:W-:Y:S02]  /*6ca0*/  LEA R162, P3, R190, UR5, 0x2 ;  /* 0x00000005bea27c11 */ /* 0x000fe4000f8610ff */
[----:B------:R-:W-:-:S02]  /*6cb0*/  LEA.HI.X R169, R196, UR10, R169, 0x2, P1 ;  /* 0x0000000ac4a97c11 */ /* 0x000fc400088f14a9 */
[----:B------:R-:W-:Y:S02]  /*6cc0*/  SHF.R.S32.HI R183, RZ, 0x1f, R209 ;  /* 0x0000001fffb77819 */ /* 0x000fe400000114d1 */
[C---:B------:R-:W-:Y:S02]  /*6cd0*/  LEA R168, P2, R209.reuse, UR5, 0x2 ;  /* 0x00000005d1a87c11 */ /* 0x040fe4000f8410ff */
[----:B------:R-:W-:Y:S02]  /*6ce0*/  LEA.HI.X R177, R190, UR10, R177, 0x2, P3 ;  /* 0x0000000abeb17c11 */ /* 0x000fe400098f14b1 */
[----:B------:R-:W-:Y:S02]  /*6cf0*/  LEA.HI.X R183, R209, UR10, R183, 0x2, P2 ;  /* 0x0000000ad1b77c11 */ /* 0x000fe400090f14b7 */
[----:B------:R-:W-:Y:S02]  /*6d00*/  SHF.R.S32.HI R181, RZ, 0x1f, R208 ;  /* 0x0000001fffb57819 */ /* 0x000fe400000114d0 */
[----:B------:R-:W-:-:S02]  /*6d10*/  LEA R166, P1, R208, UR5, 0x2 ;  /* 0x00000005d0a67c11 */ /* 0x000fc4000f8210ff */
[----:B------:R-:W-:Y:S02]  /*6d20*/  SHF.R.S32.HI R184, RZ, 0x1f, R221 ;  /* 0x0000001fffb87819 */ /* 0x000fe400000114dd */
[C---:B------:R-:W-:Y:S02]  /*6d30*/  LEA R170, P3, R221.reuse, UR5, 0x2 ;  /* 0x00000005ddaa7c11 */ /* 0x040fe4000f8610ff */
[----:B------:R-:W-:Y:S02]  /*6d40*/  LEA.HI.X R181, R208, UR10, R181, 0x2, P1 ;  /* 0x0000000ad0b57c11 */ /* 0x000fe400088f14b5 */
[----:B------:R-:W-:Y:S02]  /*6d50*/  SHF.R.S32.HI R187, RZ, 0x1f, R220 ;  /* 0x0000001fffbb7819 */ /* 0x000fe400000114dc */
[----:B------:R-:W-:Y:S02]  /*6d60*/  LEA R180, P2, R220, UR5, 0x2 ;  /* 0x00000005dcb47c11 */ /* 0x000fe4000f8410ff */
[----:B------:R-:W-:-:S02]  /*6d70*/  LEA.HI.X R184, R221, UR10, R184, 0x2, P3 ;  /* 0x0000000addb87c11 */ /* 0x000fc400098f14b8 */
[----:B------:R-:W-:Y:S01]  /*6d80*/  LEA.HI.X R187, R220, UR10, R187, 0x2, P2 ;  /* 0x0000000adcbb7c11 */ /* 0x000fe200090f14bb */
[----:B------:R-:W-:Y:S01]  /*6d90*/  IMAD.MOV.U32 R220, RZ, RZ, c[0x0][0x180] ;  /* 0x00006000ffdc7624 */ /* 0x000fe200078e00ff */
[----:B------:R-:W-:Y:S01]  /*6da0*/  SHF.R.S32.HI R186, RZ, 0x1f, R222 ;  /* 0x0000001fffba7819 */ /* 0x000fe200000114de */
[----:B------:R-:W-:Y:S01]  /*6db0*/  IMAD.MOV.U32 R221, RZ, RZ, c[0x0][0x188] ;  /* 0x00006200ffdd7624 */ /* 0x000fe200078e00ff */
[----:B------:R-:W-:Y:S02]  /*6dc0*/  LEA R178, P1, R222, UR5, 0x2 ;  /* 0x00000005deb27c11 */ /* 0x000fe4000f8210ff */
[----:B------:R-:W-:Y:S02]  /*6dd0*/  IADD3 R220, R220, -0x40, RZ ;  /* 0xffffffc0dcdc7810 */ /* 0x000fe40007ffe0ff */
[----:B------:R-:W-:Y:S01]  /*6de0*/  LEA.HI.X R186, R222, UR10, R186, 0x2, P1 ;  /* 0x0000000adeba7c11 */ /* 0x000fe200088f14ba */
[----:B------:R-:W-:Y:S02]  /*6df0*/  IMAD R222, R221, 0x1f, RZ ;  /* 0x0000001fddde7824 */ /* 0x000fe400078e02ff */
[----:B------:R-:W-:-:S02]  /*6e00*/  IMAD.MOV.U32 R0, RZ, RZ, R220 ;  /* 0x000000ffff007224 */ /* 0x000fc400078e00dc */
[----:B------:R-:W-:Y:S01]  /*6e10*/  IMAD.MOV.U32 R220, RZ, RZ, c[0x0][0x188] ;  /* 0x00006200ffdc7624 */ /* 0x000fe200078e00ff */
[----:B------:R-:W-:Y:S01]  /*6e20*/  SHF.R.S32.HI R28, RZ, 0x1f, R222 ;  /* 0x0000001fff1c7819 */ /* 0x000fe200000114de */
[----:B------:R-:W-:-:S03]  /*6e30*/  IMAD.SHL.U32 R29, R222, 0x4, RZ ;  /* 0x00000004de1d7824 */ /* 0x000fc600078e00ff */
[----:B------:R-:W-:Y:S01]  /*6e40*/  SHF.L.U64.HI R28, R222, 0x2, R28 ;  /* 0x00000002de1c7819 */ /* 0x000fe2000001021c */
[----:B------:R-:W-:-:S05]  /*6e50*/  IMAD R222, R220, 0x1c, RZ ;  /* 0x0000001cdcde7824 */ /* 0x000fca00078e02ff */
[----:B------:R-:W-:Y:S01]  /*6e60*/  SHF.R.S32.HI R38, RZ, 0x1f, R222 ;  /* 0x0000001fff267819 */ /* 0x000fe200000114de */
[----:B------:R-:W-:-:S03]  /*6e70*/  IMAD.SHL.U32 R39, R222, 0x4, RZ ;  /* 0x00000004de277824 */ /* 0x000fc600078e00ff */
[----:B------:R-:W-:Y:S02]  /*6e80*/  SHF.L.U64.HI R38, R222, 0x2, R38 ;  /* 0x00000002de267819 */ /* 0x000fe40000010226 */
[----:B--2---:R-:W-:Y:S02]  /*6e90*/  SHF.R.S32.HI R188, RZ, 0x1f, R223 ;  /* 0x0000001fffbc7819 */ /* 0x004fe400000114df */
[----:B------:R-:W-:-:S04]  /*6ea0*/  LEA R182, P3, R223, UR5, 0x2 ;  /* 0x00000005dfb67c11 */ /* 0x000fc8000f8610ff */
[----:B------:R-:W-:Y:S01]  /*6eb0*/  LEA.HI.X R188, R223, UR10, R188, 0x2, P3 ;  /* 0x0000000adfbc7c11 */ /* 0x000fe200098f14bc */
[C---:B------:R-:W-:Y:S02]  /*6ec0*/  IMAD R223, R221.reuse, 0x1e, RZ ;  /* 0x0000001edddf7824 */ /* 0x040fe400078e02ff */
[----:B------:R-:W-:-:S03]  /*6ed0*/  IMAD R221, R221, 0x1d, RZ ;  /* 0x0000001ddddd7824 */ /* 0x000fc600078e02ff */
[----:B------:R-:W-:Y:S01]  /*6ee0*/  SHF.R.S32.HI R30, RZ, 0x1f, R223 ;  /* 0x0000001fff1e7819 */ /* 0x000fe200000114df */
[C---:B------:R-:W-:Y:S01]  /*6ef0*/  IMAD.SHL.U32 R31, R223.reuse, 0x4, RZ ;  /* 0x00000004df1f7824 */ /* 0x040fe200078e00ff */
[----:B------:R-:W-:Y:S02]  /*6f00*/  SHF.R.S32.HI R36, RZ, 0x1f, R221 ;  /* 0x0000001fff247819 */ /* 0x000fe400000114dd */
[----:B------:R-:W-:Y:S01]  /*6f10*/  SHF.L.U64.HI R30, R223, 0x2, R30 ;  /* 0x00000002df1e7819 */ /* 0x000fe2000001021e */
[C---:B------:R-:W-:Y:S01]  /*6f20*/  IMAD R223, R220.reuse, 0x1b, RZ ;  /* 0x0000001bdcdf7824 */ /* 0x040fe200078e02ff */
[C---:B------:R-:W-:Y:S01]  /*6f30*/  SHF.L.U64.HI R36, R221.reuse, 0x2, R36 ;  /* 0x00000002dd247819 */ /* 0x040fe20000010224 */
[----:B------:R-:W-:Y:S02]  /*6f40*/  IMAD.SHL.U32 R37, R221, 0x4, RZ ;  /* 0x00000004dd257824 */ /* 0x000fe400078e00ff */
[----:B------:R-:W-:Y:S01]  /*6f50*/  IMAD.MOV.U32 R221, RZ, RZ, c[0x0][0x188] ;  /* 0x00006200ffdd7624 */ /* 0x000fe200078e00ff */
[----:B------:R-:W-:Y:S01]  /*6f60*/  SHF.R.S32.HI R44, RZ, 0x1f, R223 ;  /* 0x0000001fff2c7819 */ /* 0x000fe200000114df */
[----:B------:R-:W-:-:S02]  /*6f70*/  IMAD R220, R220, 0x1a, RZ ;  /* 0x0000001adcdc7824 */ /* 0x000fc400078e02ff */
[----:B------:R-:W-:Y:S01]  /*6f80*/  IMAD R222, R221, 0x19, RZ ;  /* 0x00000019ddde7824 */ /* 0x000fe200078e02ff */
[C---:B------:R-:W-:Y:S01]  /*6f90*/  SHF.L.U64.HI R44, R223.reuse, 0x2, R44 ;  /* 0x00000002df2c7819 */ /* 0x040fe2000001022c */
[----:B------:R-:W-:Y:S01]  /*6fa0*/  IMAD.SHL.U32 R45, R223, 0x4, RZ ;  /* 0x00000004df2d7824 */ /* 0x000fe200078e00ff */
[----:B------:R-:W-:Y:S01]  /*6fb0*/  SHF.R.S32.HI R46, RZ, 0x1f, R220 ;  /* 0x0000001fff2e7819 */ /* 0x000fe200000114dc */
[C---:B------:R-:W-:Y:S01]  /*6fc0*/  IMAD R223, R221.reuse, 0x18, RZ ;  /* 0x00000018dddf7824 */ /* 0x040fe200078e02ff */
[----:B------:R-:W-:Y:S01]  /*6fd0*/  SHF.R.S32.HI R48, RZ, 0x1f, R222 ;  /* 0x0000001fff307819 */ /* 0x000fe200000114de */
[C---:B------:R-:W-:Y:S01]  /*6fe0*/  IMAD.SHL.U32 R47, R220.reuse, 0x4, RZ ;  /* 0x00000004dc2f7824 */ /* 0x040fe200078e00ff */
[----:B------:R-:W-:Y:S01]  /*6ff0*/  SHF.L.U64.HI R46, R220, 0x2, R46 ;  /* 0x00000002dc2e7819 */ /* 0x000fe2000001022e */
[----:B------:R-:W-:Y:S01]  /*7000*/  IMAD.MOV.U32 R220, RZ, RZ, c[0x0][0x188] ;  /* 0x00006200ffdc7624 */ /* 0x000fe200078e00ff */
[----:B------:R-:W-:Y:S01]  /*7010*/  SHF.R.S32.HI R50, RZ, 0x1f, R223 ;  /* 0x0000001fff327819 */ /* 0x000fe200000114df */
[----:B------:R-:W-:Y:S01]  /*7020*/  IMAD R221, R221, 0x17, RZ ;  /* 0x00000017dddd7824 */ /* 0x000fe200078e02ff */
[C---:B------:R-:W-:Y:S01]  /*7030*/  SHF.L.U64.HI R48, R222.reuse, 0x2, R48 ;  /* 0x00000002de307819 */ /* 0x040fe20000010230 */
[----:B------:R-:W-:Y:S01]  /*7040*/  IMAD.SHL.U32 R49, R222, 0x4, RZ ;  /* 0x00000004de317824 */ /* 0x000fe200078e00ff */
[C---:B------:R-:W-:Y:S01]  /*7050*/  SHF.L.U64.HI R50, R223.reuse, 0x2, R50 ;  /* 0x00000002df327819 */ /* 0x040fe20000010232 */
[----:B------:R-:W-:Y:S01]  /*7060*/  IMAD R222, R220, 0x16, RZ ;  /* 0x00000016dcde7824 */ /* 0x000fe200078e02ff */
[----:B------:R-:W-:Y:S01]  /*7070*/  SHF.R.S32.HI R52, RZ, 0x1f, R221 ;  /* 0x0000001fff347819 */ /* 0x000fe200000114dd */
[----:B------:R-:W-:-:S02]  /*7080*/  IMAD.SHL.U32 R51, R223, 0x4, RZ ;  /* 0x00000004df337824 */ /* 0x000fc400078e00ff */
        /* <DEDUP_REMOVED lines=9> */
[----:B------:R-:W-:Y:S01]  /*7120*/  SHF.L.U64.HI R56, R223, 0x2, R56 ;  /* 0x00000002df387819 */ /* 0x000fe20000010238 */
        /* <DEDUP_REMOVED lines=13> */
[----:B------:R-:W-:Y:S01]  /*7200*/  IMAD.SHL.U32 R222, R220, 0x10, RZ ;  /* 0x00000010dcde7824 */ /* 0x000fe200078e00ff */
[----:B------:R-:W-:Y:S01]  /*7210*/  SHF.R.S32.HI R42, RZ, 0x1f, R221 ;  /* 0x0000001fff2a7819 */ /* 0x000fe200000114dd */
[----:B------:R-:W-:-:S02]  /*7220*/  IMAD.SHL.U32 R62, R223, 0x4, RZ ;  /* 0x00000004df3e7824 */ /* 0x000fc400078e00ff */
[C---:B------:R-:W-:Y:S01]  /*7230*/  IMAD R223, R220.reuse, 0xf, RZ ;  /* 0x0000000fdcdf7824 */ /* 0x040fe200078e02ff */
[----:B------:R-:W-:Y:S01]  /*7240*/  SHF.R.S32.HI R41, RZ, 0x1f, R222 ;  /* 0x0000001fff297819 */ /* 0x000fe200000114de */
[----:B------:R-:W-:Y:S01]  /*7250*/  IMAD R220, R220, 0xe, RZ ;  /* 0x0000000edcdc7824 */ /* 0x000fe200078e02ff */
[C---:B------:R-:W-:Y:S01]  /*7260*/  SHF.L.U64.HI R42, R221.reuse, 0x2, R42 ;  /* 0x00000002dd2a7819 */ /* 0x040fe2000001022a */
[----:B------:R-:W-:Y:S01]  /*7270*/  IMAD.SHL.U32 R63, R221, 0x4, RZ ;  /* 0x00000004dd3f7824 */ /* 0x000fe200078e00ff */
[----:B------:R-:W-:Y:S01]  /*7280*/  SHF.R.S32.HI R40, RZ, 0x1f, R223 ;  /* 0x0000001fff287819 */ /* 0x000fe200000114df */
[----:B------:R-:W-:Y:S01]  /*7290*/  IMAD.MOV.U32 R221, RZ, RZ, c[0x0][0x188] ;  /* 0x00006200ffdd7624 */ /* 0x000fe200078e00ff */
[C---:B------:R-:W-:Y:S01]  /*72a0*/  SHF.L.U64.HI R41, R222.reuse, 0x2, R41 ;  /* 0x00000002de297819 */ /* 0x040fe20000010229 */
[----:B------:R-:W-:Y:S01]  /*72b0*/  IMAD.SHL.U32 R64, R222, 0x4, RZ ;  /* 0x00000004de407824 */ /* 0x000fe200078e00ff */
[----:B------:R-:W-:Y:S01]  /*72c0*/  SHF.R.S32.HI R27, RZ, 0x1f, R220 ;  /* 0x0000001fff1b7819 */ /* 0x000fe200000114dc */
[----:B------:R-:W-:Y:S01]  /*72d0*/  IMAD R222, R221, 0xd, RZ ;  /* 0x0000000dddde7824 */ /* 0x000fe200078e02ff */
[C---:B------:R-:W-:Y:S01]  /*72e0*/  SHF.L.U64.HI R40, R223.reuse, 0x2, R40 ;  /* 0x00000002df287819 */ /* 0x040fe20000010228 */
[----:B------:R-:W-:-:S02]  /*72f0*/  IMAD.SHL.U32 R65, R223, 0x4, RZ ;  /* 0x00000004df417824 */ /* 0x000fc400078e00ff */
[C---:B------:R-:W-:Y:S01]  /*7300*/  IMAD R223, R221.reuse, 0xc, RZ ;  /* 0x0000000cdddf7824 */ /* 0x040fe200078e02ff */
[C---:B------:R-:W-:Y:S01]  /*7310*/  SHF.L.U64.HI R27, R220.reuse, 0x2, R27 ;  /* 0x00000002dc1b7819 */ /* 0x040fe2000001021b */
[----:B------:R-:W-:Y:S01]  /*7320*/  IMAD.SHL.U32 R66, R220, 0x4, RZ ;  /* 0x00000004dc427824 */ /* 0x000fe200078e00ff */
[----:B------:R-:W-:Y:S01]  /*7330*/  SHF.R.S32.HI R26, RZ, 0x1f, R222 ;  /* 0x0000001fff1a7819 */ /* 0x000fe200000114de */
[----:B------:R-:W-:Y:S01]  /*7340*/  IMAD R209, R221, 0xb, RZ ;  /* 0x0000000bddd17824 */ /* 0x000fe200078e02ff */
[----:B------:R-:W2:Y:S01]  /*7350*/  LDL R220, [R1+0x2d8] ;  /* 0x0002d80001dc7983 */ /* 0x000ea20000100800 */
[----:B------:R-:W-:-:S03]  /*7360*/  SHF.R.S32.HI R25, RZ, 0x1f, R223 ;  /* 0x0000001fff197819 */ /* 0x000fc600000114df */
[----:B------:R-:W3:Y:S01]  /*7370*/  LDL R221, [R1+0x2dc] ;  /* 0x0002dc0001dd7983 */ /* 0x000ee20000100800 */
[C---:B------:R-:W-:Y:S01]  /*7380*/  SHF.L.U64.HI R26, R222.reuse, 0x2, R26 ;  /* 0x00000002de1a7819 */ /* 0x040fe2000001021a */
[----:B------:R-:W-:Y:S01]  /*7390*/  IMAD.SHL.U32 R67, R222, 0x4, RZ ;  /* 0x00000004de437824 */ /* 0x000fe200078e00ff */
[C---:B------:R-:W-:Y:S01]  /*73a0*/  SHF.L.U64.HI R25, R223.reuse, 0x2, R25 ;  /* 0x00000002df197819 */ /* 0x040fe20000010219 */
[----:B------:R-:W-:Y:S01]  /*73b0*/  IMAD.SHL.U32 R68, R223, 0x4, RZ ;  /* 0x00000004df447824 */ /* 0x000fe200078e00ff */
[----:B------:R-:W4:Y:S04]  /*73c0*/  LDL R222, [R1+0x2e0] ;  /* 0x0002e00001de7983 */ /* 0x000f280000100800 */
[----:B------:R-:W5:Y:S01]  /*73d0*/  LDL R223, [R1+0x2e4] ;  /* 0x0002e40001df7983 */ /* 0x000f620000100800 */
[----:B------:R-:W-:-:S02]  /*73e0*/  SHF.R.S32.HI R167, RZ, 0x1f, R195 ;  /* 0x0000001fffa77819 */ /* 0x000fc400000114c3 */
[C---:B------:R-:W-:Y:S02]  /*73f0*/  LEA R157, P0, R195.reuse, UR5, 0x2 ;  /* 0x00000005c39d7c11 */ /* 0x040fe4000f8010ff */
[----:B------:R-:W-:Y:S02]  /*7400*/  SHF.R.S32.HI R179, RZ, 0x1f, R191 ;  /* 0x0000001fffb37819 */ /* 0x000fe400000114bf */
[----:B------:R-:W-:Y:S02]  /*7410*/  LEA.HI.X R167, R195, UR10, R167, 0x2, P0 ;  /* 0x0000000ac3a77c11 */ /* 0x000fe400080f14a7 */
[C---:B------:R-:W-:Y:S01]  /*7420*/  LEA R164, P0, R191.reuse, UR5, 0x2 ;  /* 0x00000005bfa47c11 */ /* 0x040fe2000f8010ff */
[----:B------:R-:W-:Y:S01]  /*7430*/  IMAD.MOV.U32 R208, RZ, RZ, c[0x0][0x188] ;  /* 0x00006200ffd07624 */ /* 0x000fe200078e00ff */
[----:B------:R-:W-:Y:S02]  /*7440*/  SHF.R.S32.HI R185, RZ, 0x1f, R210 ;  /* 0x0000001fffb97819 */ /* 0x000fe400000114d2 */
[----:B------:R-:W-:-:S02]  /*7450*/  LEA.HI.X R179, R191, UR10, R179, 0x2, P0 ;  /* 0x0000000abfb37c11 */ /* 0x000fc400080f14b3 */
[C---:B------:R-:W-:Y:S02]  /*7460*/  LEA R176, P0, R210.reuse, UR5, 0x2 ;  /* 0x00000005d2b07c11 */ /* 0x040fe4000f8010ff */
[----:B------:R-:W-:Y:S02]  /*7470*/  SHF.R.S32.HI R24, RZ, 0x1f, R209 ;  /* 0x0000001fff187819 */ /* 0x000fe400000114d1 */
[----:B------:R-:W-:Y:S01]  /*7480*/  LEA.HI.X R185, R210, UR10, R185, 0x2, P0 ;  /* 0x0000000ad2b97c11 */ /* 0x000fe200080f14b9 */
[C---:B------:R-:W-:Y:S01]  /*7490*/  IMAD R210, R208.reuse, 0xa, RZ ;  /* 0x0000000ad0d27824 */ /* 0x040fe200078e02ff */
[C---:B------:R-:W-:Y:S01]  /*74a0*/  SHF.L.U64.HI R24, R209.reuse, 0x2, R24 ;  /* 0x00000002d1187819 */ /* 0x040fe20000010218 */
[----:B------:R-:W-:Y:S02]  /*74b0*/  IMAD.SHL.U32 R69, R209, 0x4, RZ ;  /* 0x00000004d1457824 */ /* 0x000fe400078e00ff */
[----:B------:R-:W-:Y:S01]  /*74c0*/  IMAD.MOV.U32 R209, RZ, RZ, c[0x0][0x188] ;  /* 0x00006200ffd17624 */ /* 0x000fe200078e00ff */
[----:B------:R-:W-:Y:S01]  /*74d0*/  SHF.R.S32.HI R11, RZ, 0x1f, R210 ;  /* 0x0000001fff0b7819 */ /* 0x000fe200000114d2 */
[----:B------:R-:W-:-:S02]  /*74e0*/  IMAD R191, R208, 0x9, RZ ;  /* 0x00000009d0bf7824 */ /* 0x000fc400078e02ff */
[----:B------:R-:W-:Y:S01]  /*74f0*/  IMAD.SHL.U32 R208, R208, 0x8, RZ ;  /* 0x00000008d0d07824 */ /* 0x000fe200078e00ff */
[C---:B------:R-:W-:Y:S01]  /*7500*/  SHF.L.U64.HI R11, R210.reuse, 0x2, R11 ;  /* 0x00000002d20b7819 */ /* 0x040fe2000001020b */
[----:B------:R-:W-:Y:S02]  /*7510*/  IMAD.SHL.U32 R70, R210, 0x4, RZ ;  /* 0x00000004d2467824 */ /* 0x000fe400078e00ff */
[----:B------:R-:W-:Y:S01]  /*7520*/  IMAD R210, R209, 0x7, RZ ;  /* 0x00000007d1d27824 */ /* 0x000fe200078e02ff */
[----:B------:R-:W-:Y:S02]  /*7530*/  SHF.R.S32.HI R10, RZ, 0x1f, R191 ;  /* 0x0000001fff0a7819 */ /* 0x000fe400000114bf */
[----:B------:R-:W-:Y:S02]  /*7540*/  SHF.R.S32.HI R9, RZ, 0x1f, R208 ;  /* 0x0000001fff097819 */ /* 0x000fe400000114d0 */
[----:B------:R-:W-:Y:S01]  /*7550*/  SHF.R.S32.HI R8, RZ, 0x1f, R210 ;  /* 0x0000001fff087819 */ /* 0x000fe200000114d2 */
[C---:B------:R-:W-:Y:S01]  /*7560*/  IMAD.SHL.U32 R71, R191.reuse, 0x4, RZ ;  /* 0x00000004bf477824 */ /* 0x040fe200078e00ff */
[----:B------:R-:W-:Y:S01]  /*7570*/  SHF.L.U64.HI R10, R191, 0x2, R10 ;  /* 0x00000002bf0a7819 */ /* 0x000fe2000001020a */
[C---:B------:R-:W-:Y:S01]  /*7580*/  IMAD.SHL.U32 R190, R208.reuse, 0x4, RZ ;  /* 0x00000004d0be7824 */ /* 0x040fe200078e00ff */
[----:B------:R-:W-:Y:S01]  /*7590*/  SHF.L.U64.HI R9, R208, 0x2, R9 ;  /* 0x00000002d0097819 */ /* 0x000fe20000010209 */
[C---:B------:R-:W-:Y:S01]  /*75a0*/  IMAD R197, R209.reuse, 0x6, RZ ;  /* 0x00000006d1c57824 */ /* 0x040fe200078e02ff */
[C---:B------:R-:W-:Y:S01]  /*75b0*/  SHF.L.U64.HI R8, R210.reuse, 0x2, R8 ;  /* 0x00000002d2087819 */ /* 0x040fe20000010208 */
[----:B------:R-:W-:Y:S01]  /*75c0*/  IMAD R208, R209, 0x5, RZ ;  /* 0x00000005d1d07824 */ /* 0x000fe200078e02ff */
[----:B------:R-:W-:Y:S01]  /*75d0*/  SHF.L.U64.HI R189, R211, 0x2, R189 ;  /* 0x00000002d3bd7819 */ /* 0x000fe200000102bd */
[----:B------:R-:W-:-:S02]  /*75e0*/  IMAD.SHL.U32 R191, R210, 0x4, RZ ;  /* 0x00000004d2bf7824 */ /* 0x000fc400078e00ff */
[C---:B------:R-:W-:Y:S02]  /*75f0*/  IMAD R209, R211.reuse, 0x3, RZ ;  /* 0x00000003d3d17824 */ /* 0x040fe400078e02ff */
[C---:B------:R-:W-:Y:S02]  /*7600*/  IMAD.SHL.U32 R210, R211.reuse, 0x2, RZ ;  /* 0x00000002d3d27824 */ /* 0x040fe400078e00ff */
[----:B------:R-:W-:Y:S02]  /*7610*/  IMAD.SHL.U32 R211, R211, 0x4, RZ ;  /* 0x00000004d3d37824 */ /* 0x000fe400078e00ff */
[----:B------:R-:W-:-:S05]  /*7620*/  IMAD R5, R4, 0x90, RZ ;  /* 0x0000009004057824 */ /* 0x000fca00078e02ff */
[----:B------:R-:W-:Y:S02]  /*7630*/  LOP3.LUT R198, R5, 0x30, R2, 0x78, !PT ;  /* 0x0000003005c67812 */ /* 0x000fe400078e7802 */
[C---:B--2---:R-:W-:Y:S02]  /*7640*/  IADD3 R13, P4, R211.reuse, R220, RZ ;  /* 0x000000dcd30d7210 */ /* 0x044fe40007f9e0ff */
[----:B---3--:R-:W-:-:S03]  /*7650*/  IADD3 R12, P3, R211, R221, RZ ;  /* 0x000000ddd30c7210 */ /* 0x008fc60007f7e0ff */
[----:B------:R-:W-:Y:S01]  /*7660*/  STL [R1+0x378], R13 ;  /* 0x0003780d01007387 */ /* 0x000fe20000100800 */
[----:B----4-:R-:W-:-:S03]  /*7670*/  IADD3 R2, P2, R211, R222, RZ ;  /* 0x000000ded3027210 */ /* 0x010fc60007f5e0ff */
[----:B------:R5:W-:Y:S04]  /*7680*/  STL [R1+0x354], R12 ;  /* 0x0003540c01007387 */ /* 0x000be80000100800 */
[----:B------:R-:W-:Y:S01]  /*7690*/  STL [R1+0x330], R2 ;  /* 0x0003300201007387 */ /* 0x000fe20000100800 */
[----:B-----5:R-:W-:-:S05]  /*76a0*/  IADD3 R12, P1, R211, R223, RZ ;  /* 0x000000dfd30c7210 */ /* 0x020fca0007f3e0ff */
[----:B------:R-:W-:Y:S04]  /*76b0*/  STL [R1+0x310], R12 ;  /* 0x0003100c01007387 */ /* 0x000fe80000100800 */
[----:B------:R-:W-:Y:S04]  /*76c0*/  STL [R1+0x24c], RZ ;  /* 0x00024cff01007387 */ /* 0x000fe80000100800 */
        /* <DEDUP_REMOVED lines=57> */
[----:B------:R-:W-:Y:S01]  /*7a60*/  STL [R1+0x104], RZ ;  /* 0x000104ff01007387 */ /* 0x000fe20000100800 */
[----:B------:R-:W-:-:S03]  /*7a70*/  IADD3 R34, P5, R29, R220, RZ ;  /* 0x000000dc1d227210 */ /* 0x000fc60007fbe0ff */
[----:B------:R-:W-:Y:S04]  /*7a80*/  STL [R1+0x108], RZ ;  /* 0x000108ff01007387 */ /* 0x000fe80000100800 */
[----:B------:R-:W-:Y:S04]  /*7a90*/  STL [R1+0x10c], RZ ;  /* 0x00010cff01007387 */ /* 0x000fe80000100800 */
[----:B------:R-:W-:Y:S01]  /*7aa0*/  STL [R1+0xf0], RZ ;  /* 0x0000f0ff01007387 */ /* 0x000fe20000100800 */
[----:B------:R-:W-:-:S03]  /*7ab0*/  IADD3 R35, P6, R221, R29, RZ ;  /* 0x0000001ddd237210 */ /* 0x000fc60007fde0ff */
[----:B------:R-:W-:Y:S04]  /*7ac0*/  STL [R1+0xf4], RZ ;  /* 0x0000f4ff01007387 */ /* 0x000fe80000100800 */
[----:B------:R-:W-:Y:S01]  /*7ad0*/  STL [R1+0xf8], RZ ;  /* 0x0000f8ff01007387 */ /* 0x000fe20000100800 */
[----:B------:R-:W-:-:S03]  /*7ae0*/  IMAD.X R80, R28, 0x1, R203, P5 ;  /* 0x000000011c507824 */ /* 0x000fc600028e06cb */
[----:B------:R-:W-:Y:S04]  /*7af0*/  STL [R1+0xfc], RZ ;  /* 0x0000fcff01007387 */ /* 0x000fe80000100800 */
[----:B------:R-:W-:Y:S04]  /*7b00*/  STL [R1+0xe0], RZ ;  /* 0x0000e0ff01007387 */ /* 0x000fe80000100800 */
[----:B------:R-:W-:Y:S04]  /*7b10*/  STL [R1+0xe4], RZ ;  /* 0x0000e4ff01007387 */ /* 0x000fe80000100800 */
[----:B------:R-:W-:Y:S04]  /*7b20*/  STL [R1+0xe8], RZ ;  /* 0x0000e8ff01007387 */ /* 0x000fe80000100800 */
[----:B------:R-:W-:Y:S01]  /*7b30*/  STL [R1+0xec], RZ ;  /* 0x0000ecff01007387 */ /* 0x000fe20000100800 */
[----:B------:R-:W-:-:S03]  /*7b40*/  IMAD.X R81, R202, 0x1, R28, P6 ;  /* 0x00000001ca517824 */ /* 0x000fc600030e061c */
[----:B------:R-:W-:Y:S04]  /*7b50*/  STL [R1+0x6dc], R34 ;  /* 0x0006dc2201007387 */ /* 0x000fe80000100800 */
[----:B------:R1:W-:Y:S04]  /*7b60*/  STL [R1+0x6d4], R35 ;  /* 0x0006d42301007387 */ /* 0x0003e80000100800 */
[----:B------:R2:W-:Y:S01]  /*7b70*/  STL [R1+0x6d8], R80 ;  /* 0x0006d85001007387 */ /* 0x0005e20000100800 */
[-C--:B-1----:R-:W-:Y:S02]  /*7b80*/  IADD3 R35, P5, R222, R29.reuse, RZ ;  /* 0x0000001dde237210 */ /* 0x082fe40007fbe0ff */
[----:B--2---:R-:W-:-:S03]  /*7b90*/  IADD3 R80, P6, R223, R29, RZ ;  /* 0x0000001ddf507210 */ /* 0x004fc60007fde0ff */
[----:B------:R-:W-:Y:S01]  /*7ba0*/  STL [R1+0x6cc], R35 ;  /* 0x0006cc2301007387 */ /* 0x000fe20000100800 */
[----:B------:R-:W-:-:S03]  /*7bb0*/  IMAD.X R29, R201, 0x1, R28, P5 ;  /* 0x00000001c91d7824 */ /* 0x000fc600028e061c */
[----:B------:R1:W-:Y:S04]  /*7bc0*/  STL [R1+0x6d0], R81 ;  /* 0x0006d05101007387 */ /* 0x0003e80000100800 */
[----:B------:R2:W-:Y:S01]  /*7bd0*/  STL [R1+0x6c4], R80 ;  /* 0x0006c45001007387 */ /* 0x0005e20000100800 */
[----:B-1----:R-:W-:-:S03]  /*7be0*/  IADD3 R81, P5, R31, R220, RZ ;  /* 0x000000dc1f517210 */ /* 0x002fc60007fbe0ff */
[----:B------:R1:W-:Y:S01]  /*7bf0*/  STL [R1+0x6c8], R29 ;  /* 0x0006c81d01007387 */ /* 0x0003e20000100800 */
[----:B--2---:R-:W-:-:S03]  /*7c00*/  IMAD.X R80, R200, 0x1, R28, P6 ;  /* 0x00000001c8507824 */ /* 0x004fc600030e061c */
[----:B------:R-:W-:Y:S04]  /*7c10*/  STL [R1+0x6bc], R81 ;  /* 0x0006bc5101007387 */ /* 0x000fe80000100800 */
[----:B------:R2:W-:Y:S01]  /*7c20*/  STL [R1+0x6c0], R80 ;  /* 0x0006c05001007387 */ /* 0x0005e20000100800 */
[----:B-1----:R-:W-:-:S05]  /*7c30*/  IADD3 R29, P6, R31, R221, RZ ;  /* 0x000000dd1f1d7210 */ /* 0x002fca0007fde0ff */
[----:B------:R1:W-:Y:S01]  /*7c40*/  STL [R1+0x6b4], R29 ;  /* 0x0006b41d01007387 */ /* 0x0003e20000100800 */
[C---:B--2---:R-:W-:Y:S02]  /*7c50*/  IMAD.X R80, R30.reuse, 0x1, R203, P5 ;  /* 0x000000011e507824 */ /* 0x044fe400028e06cb */
[----:B------:R-:W-:-:S03]  /*7c60*/  IMAD.X R81, R30, 0x1, R202, P6 ;  /* 0x000000011e517824 */ /* 0x000fc600030e06ca */
[----:B------:R2:W-:Y:S01]  /*7c70*/  STL [R1+0x6b8], R80 ;  /* 0x0006b85001007387 */ /* 0x0005e20000100800 */
[----:B-1----:R-:W-:-:S05]  /*7c80*/  IADD3 R29, P5, R31, R222, RZ ;  /* 0x000000de1f1d7210 */ /* 0x002fca0007fbe0ff */
[----:B------:R-:W-:Y:S01]  /*7c90*/  STL [R1+0x6ac], R29 ;  /* 0x0006ac1d01007387 */ /* 0x000fe20000100800 */
[----:B--2---:R-:W-:-:S03]  /*7ca0*/  IADD3 R80, P6, R31, R223, RZ ;  /* 0x000000df1f507210 */ /* 0x004fc60007fde0ff */
[----:B------:R1:W-:Y:S01]  /*7cb0*/  STL [R1+0x6b0], R81 ;  /* 0x0006b05101007387 */ /* 0x0003e20000100800 */
[----:B------:R-:W-:-:S03]  /*7cc0*/  IMAD.X R31, R30, 0x1, R201, P5 ;  /* 0x000000011e1f7824 */ /* 0x000fc600028e06c9 */
        /* <DEDUP_REMOVED lines=88> */
[C---:B--2---:R-:W-:Y:S01]  /*8250*/  IMAD.X R80, R50.reuse, 0x1, R203, P5 ;  /* 0x0000000132507824 */ /* 0x044fe200028e06cb */
[----:B------:R-:W-:-:S04]  /*8260*/  IADD3.X R81, R50, R202, RZ, P6, !PT ;  /* 0x000000ca32517210 */ /* 0x000fc800037fe4ff */
        /* <DEDUP_REMOVED lines=84> */
[----:B------:R-:W-:Y:S01]  /*87b0*/  STL [R1+0x550], R81 ;  /* 0x0005505101007387 */ /* 0x000fe20000100800 */
[----:B------:R-:W-:-:S03]  /*87c0*/  IMAD.X R61, R60, 0x1, R201, P5 ;  /* 0x000000013c3d7824 */ /* 0x000fc600028e06c9 */
[----:B------:R1:W-:Y:S01]  /*87d0*/  STL [R1+0x544], R80 ;  /* 0x0005445001007387 */ /* 0x0003e20000100800 */
[----:B------:R-:W-:-:S03]  /*87e0*/  IMAD.X R60, R60, 0x1, R200, P6 ;  /* 0x000000013c3c7824 */ /* 0x000fc600030e06c8 */
[----:B------:R2:W-:Y:S01]  /*87f0*/  STL [R1+0x548], R61 ;  /* 0x0005483d01007387 */ /* 0x0005e20000100800 */
[C---:B-1----:R-:W-:Y:S02]  /*8800*/  IADD3 R80, P5, R62.reuse, R220, RZ ;  /* 0x000000dc3e507210 */ /* 0x042fe40007fbe0ff */
[----:B--2---:R-:W-:-:S03]  /*8810*/  IADD3 R61, P6, R62, R221, RZ ;  /* 0x000000dd3e3d7210 */ /* 0x004fc60007fde0ff */
[----:B------:R-:W-:Y:S04]  /*8820*/  STL [R1+0x53c], R80 ;  /* 0x00053c5001007387 */ /* 0x000fe80000100800 */
[----:B------:R1:W-:Y:S04]  /*8830*/  STL [R1+0x540], R60 ;  /* 0x0005403c01007387 */ /* 0x0003e80000100800 */
[----:B------:R2:W-:Y:S01]  /*8840*/  STL [R1+0x534], R61 ;  /* 0x0005343d01007387 */ /* 0x0005e20000100800 */
[C---:B-1----:R-:W-:Y:S01]  /*8850*/  IMAD.X R60, R43.reuse, 0x1, R203, P5 ;  /* 0x000000012b3c7824 */ /* 0x042fe200028e06cb */
[----:B------:R-:W-:Y:S01]  /*8860*/  IADD3 R81, P5, R62, R222, RZ ;  /* 0x000000de3e517210 */ /* 0x000fe20007fbe0ff */
[----:B--2---:R-:W-:-:S03]  /*8870*/  IMAD.X R61, R43, 0x1, R202, P6 ;  /* 0x000000012b3d7824 */ /* 0x004fc600030e06ca */
[----:B------:R1:W-:Y:S04]  /*8880*/  STL [R1+0x538], R60 ;  /* 0x0005383c01007387 */ /* 0x0003e80000100800 */
[----:B------:R-:W-:Y:S01]  /*8890*/  STL [R1+0x52c], R81 ;  /* 0x00052c5101007387 */ /* 0x000fe20000100800 */
[----:B-1----:R-:W-:-:S03]  /*88a0*/  IADD3 R60, P6, R62, R223, RZ ;  /* 0x000000df3e3c7210 */ /* 0x002fc60007fde0ff */
[----:B------:R1:W-:Y:S01]  /*88b0*/  STL [R1+0x530], R61 ;  /* 0x0005303d01007387 */ /* 0x0003e20000100800 */
[----:B------:R-:W-:-:S03]  /*88c0*/  IMAD.X R62, R43, 0x1, R201, P5 ;  /* 0x000000012b3e7824 */ /* 0x000fc600028e06c9 */
[----:B------:R2:W-:Y:S01]  /*88d0*/  STL [R1+0x524], R60 ;  /* 0x0005243c01007387 */ /* 0x0005e20000100800 */
[----:B-1----:R-:W-:-:S03]  /*88e0*/  IADD3 R61, P5, R63, R220, RZ ;  /* 0x000000dc3f3d7210 */ /* 0x002fc60007fbe0ff */
[----:B------:R-:W-:Y:S01]  /*88f0*/  STL [R1+0x528], R62 ;  /* 0x0005283e01007387 */ /* 0x000fe20000100800 */
[----:B--2---:R-:W-:-:S03]  /*8900*/  IMAD.X R60, R43, 0x1, R200, P6 ;  /* 0x000000012b3c7824 */ /* 0x004fc600030e06c8 */
[----:B------:R-:W-:Y:S01]  /*8910*/  STL [R1+0x51c], R61 ;  /* 0x00051c3d01007387 */ /* 0x000fe20000100800 */
[----:B------:R-:W-:-:S03]  /*8920*/  IADD3 R43, P6, R63, R221, RZ ;  /* 0x000000dd3f2b7210 */ /* 0x000fc60007fde0ff */
        /* <DEDUP_REMOVED lines=8> */
[----:B------:R1:W-:Y:S04]  /*89b0*/  STL [R1+0x510], R43 ;  /* 0x0005102b01007387 */ /* 0x0003e80000100800 */
[----:B------:R2:W-:Y:S01]  /*89c0*/  STL [R1+0x504], R60 ;  /* 0x0005043c01007387 */ /* 0x0005e20000100800 */
[C---:B-1----:R-:W-:Y:S02]  /*89d0*/  IMAD.X R43, R42.reuse, 0x1, R201, P5 ;  /* 0x000000012a2b7824 */ /* 0x042fe400028e06c9 */
[----:B------:R-:W-:Y:S01]  /*89e0*/  IMAD.X R42, R42, 0x1, R200, P6 ;  /* 0x000000012a2a7824 */ /* 0x000fe200030e06c8 */
[C---:B--2---:R-:W-:Y:S02]  /*89f0*/  IADD3 R60, P5, R64.reuse, R220, RZ ;  /* 0x000000dc403c7210 */ /* 0x044fe40007fbe0ff */
[----:B------:R1:W-:Y:S04]  /*8a00*/  STL [R1+0x508], R43 ;  /* 0x0005082b01007387 */ /* 0x0003e80000100800 */
[----:B------:R-:W-:Y:S04]  /*8a10*/  STL [R1+0x4fc], R60 ;  /* 0x0004fc3c01007387 */ /* 0x000fe80000100800 */
[----:B------:R2:W-:Y:S01]  /*8a20*/  STL [R1+0x500], R42 ;  /* 0x0005002a01007387 */ /* 0x0005e20000100800 */
[----:B-1----:R-:W-:Y:S01]  /*8a30*/  IADD3 R43, P6, R64, R221, RZ ;  /* 0x000000dd402b7210 */ /* 0x002fe20007fde0ff */
[----:B--2---:R-:W-:-:S04]  /*8a40*/  IMAD.X R42, R41, 0x1, R203, P5 ;  /* 0x00000001292a7824 */ /* 0x004fc800028e06cb */
[----:B------:R1:W-:Y:S01]  /*8a50*/  STL [R1+0x4f4], R43 ;  /* 0x0004f42b01007387 */ /* 0x0003e20000100800 */
[----:B------:R-:W-:-:S03]  /*8a60*/  IADD3 R61, P5, R64, R222, RZ ;  /* 0x000000de403d7210 */ /* 0x000fc60007fbe0ff */
[----:B------:R2:W-:Y:S01]  /*8a70*/  STL [R1+0x4f8], R42 ;  /* 0x0004f82a01007387 */ /* 0x0005e20000100800 */
[----:B-1----:R-:W-:-:S03]  /*8a80*/  IMAD.X R43, R41, 0x1, R202, P6 ;  /* 0x00000001292b7824 */ /* 0x002fc600030e06ca */
[----:B------:R-:W-:Y:S01]  /*8a90*/  STL [R1+0x4ec], R61 ;  /* 0x0004ec3d01007387 */ /* 0x000fe20000100800 */
[----:B--2---:R-:W-:-:S03]  /*8aa0*/  IADD3 R42, P6, R64, R223, RZ ;  /* 0x000000df402a7210 */ /* 0x004fc60007fde0ff */
[----:B------:R1:W-:Y:S01]  /*8ab0*/  STL [R1+0x4f0], R43 ;  /* 0x0004f02b01007387 */ /* 0x0003e20000100800 */
[----:B------:R-:W-:-:S03]  /*8ac0*/  IMAD.X R62, R41, 0x1, R201, P5 ;  /* 0x00000001293e7824 */ /* 0x000fc600028e06c9 */
[----:B------:R2:W-:Y:S01]  /*8ad0*/  STL [R1+0x4e4], R42 ;  /* 0x0004e42a01007387 */ /* 0x0005e20000100800 */
[----:B-1----:R-:W-:-:S03]  /*8ae0*/  IADD3 R43, P5, R65, R220, RZ ;  /* 0x000000dc412b7210 */ /* 0x002fc60007fbe0ff */
[----:B------:R-:W-:Y:S01]  /*8af0*/  STL [R1+0x4e8], R62 ;  /* 0x0004e83e01007387 */ /* 0x000fe20000100800 */
[----:B--2---:R-:W-:Y:S01]  /*8b00*/  IMAD.X R42, R41, 0x1, R200, P6 ;  /* 0x00000001292a7824 */ /* 0x004fe200030e06c8 */
[C---:B------:R-:W-:Y:S02]  /*8b10*/  IADD3 R41, P6, R65.reuse, R221, RZ ;  /* 0x000000dd41297210 */ /* 0x040fe40007fde0ff */
        /* <DEDUP_REMOVED lines=11> */
[----:B-1----:R-:W-:Y:S01]  /*8bd0*/  IMAD.X R41, R40, 0x1, R201, P5 ;  /* 0x0000000128297824 */ /* 0x002fe200028e06c9 */
[----:B------:R-:W-:Y:S01]  /*8be0*/  IADD3 R43, P5, R66, R220, RZ ;  /* 0x000000dc422b7210 */ /* 0x000fe20007fbe0ff */
[----:B--2---:R-:W-:-:S03]  /*8bf0*/  IMAD.X R42, R40, 0x1, R200, P6 ;  /* 0x00000001282a7824 */ /* 0x004fc600030e06c8 */
[----:B------:R1:W-:Y:S04]  /*8c00*/  STL [R1+0x4c8], R41 ;  /* 0x0004c82901007387 */ /* 0x0003e80000100800 */
        /* <DEDUP_REMOVED lines=56> */
[----:B------:R1:W-:Y:S01]  /*8f90*/  STL [R1+0x44c], R27 ;  /* 0x00044c1b01007387 */ /* 0x0003e20000100800 */
[----:B--2---:R-:W-:-:S03]  /*8fa0*/  IADD3 R25, P6, R69, R223, RZ ;  /* 0x000000df45197210 */ /* 0x004fc60007fde0ff */
[----:B------:R2:W-:Y:S04]  /*8fb0*/  STL [R1+0x450], R26 ;  /* 0x0004501a01007387 */ /* 0x0005e80000100800 */
[----:B------:R3:W-:Y:S01]  /*8fc0*/  STL [R1+0x444], R25 ;  /* 0x0004441901007387 */ /* 0x0007e20000100800 */
[----:B-1----:R-:W-:Y:S01]  /*8fd0*/  IMAD.X R27, R24, 0x1, R201, P5 ;  /* 0x00000001181b7824 */ /* 0x002fe200028e06c9 */
[----:B--2---:R-:W-:-:S04]  /*8fe0*/  IADD3 R26, P5, R70, R220, RZ ;  /* 0x000000dc461a7210 */ /* 0x004fc80007fbe0ff */
[----:B------:R-:W-:Y:S01]  /*8ff0*/  STL [R1+0x448], R27 ;  /* 0x0004481b01007387 */ /* 0x000fe20000100800 */
[----:B---3--:R-:W-:-:S03]  /*9000*/  IMAD.X R25, R24, 0x1, R200, P6 ;  /* 0x0000000118197824 */ /* 0x008fc600030e06c8 */
        /* <DEDUP_REMOVED lines=51> */
[----:B------:R-:W-:-:S02]  /*9340*/  IMAD.SHL.U32 R192, R197, 0x4, RZ ;  /* 0x00000004c5c07824 */ /* 0x000fc400078e00ff */
[----:B--2---:R-:W-:Y:S02]  /*9350*/  IMAD.X R9, R8, 0x1, R203, P5 ;  /* 0x0000000108097824 */ /* 0x004fe400028e06cb */
[----:B------:R1:W-:Y:S01]  /*9360*/  STL [R1+0x3d4], R10 ;  /* 0x0003d40a01007387 */ /* 0x0003e20000100800 */
[----:B------:R-:W-:-:S03]  /*9370*/  IADD3 R11, P5, R191, R222, RZ ;  /* 0x000000debf0b7210 */ /* 0x000fc60007fbe0ff */
[----:B------:R2:W-:Y:S01]  /*9380*/  STL [R1+0x3d8], R9 ;  /* 0x0003d80901007387 */ /* 0x0005e20000100800 */
[----:B------:R-:W-:Y:S01]  /*9390*/  SHF.R.S32.HI R7, RZ, 0x1f, R197 ;  /* 0x0000001fff077819 */ /* 0x000fe200000114c5 */
[----:B-1----:R-:W-:Y:S02]  /*93a0*/  IMAD.X R10, R8, 0x1, R202, P6 ;  /* 0x00000001080a7824 */ /* 0x002fe400030e06ca */
[----:B------:R1:W-:Y:S01]  /*93b0*/  STL [R1+0x3c8], R11 ;  /* 0x0003c80b01007387 */ /* 0x0003e20000100800 */
[----:B--2---:R-:W-:-:S03]  /*93c0*/  IADD3 R9, P6, R191, R223, RZ ;  /* 0x000000dfbf097210 */ /* 0x004fc60007fde0ff */
[----:B------:R2:W-:Y:S01]  /*93d0*/  STL [R1+0x3d0], R10 ;  /* 0x0003d00a01007387 */ /* 0x0005e20000100800 */
[----:B------:R-:W-:-:S03]  /*93e0*/  SHF.L.U64.HI R7, R197, 0x2, R7 ;  /* 0x00000002c5077819 */ /* 0x000fc60000010207 */
[----:B------:R3:W-:Y:S01]  /*93f0*/  STL [R1+0x3c0], R9 ;  /* 0x0003c00901007387 */ /* 0x0007e20000100800 */
[----:B-1----:R-:W-:Y:S01]  /*9400*/  IMAD.X R11, R8, 0x1, R201, P5 ;  /* 0x00000001080b7824 */ /* 0x002fe200028e06c9 */
[----:B--2---:R-:W-:-:S04]  /*9410*/  IADD3 R10, P5, R192, R220, RZ ;  /* 0x000000dcc00a7210 */ /* 0x004fc80007fbe0ff */
[----:B------:R-:W-:Y:S01]  /*9420*/  STL [R1+0x3c4], R11 ;  /* 0x0003c40b01007387 */ /* 0x000fe20000100800 */
[----:B---3--:R-:W-:-:S03]  /*9430*/  IMAD.X R9, R8, 0x1, R200, P6 ;  /* 0x0000000108097824 */ /* 0x008fc600030e06c8 */
[----:B------:R-:W-:Y:S01]  /*9440*/  STL [R1+0x3b8], R10 ;  /* 0x0003b80a01007387 */ /* 0x000fe20000100800 */
[----:B------:R-:W-:-:S03]  /*9450*/  IADD3 R8, P6, R192, R221, RZ ;  /* 0x000000ddc0087210 */ /* 0x000fc60007fde0ff */
[----:B------:R1:W-:Y:S01]  /*9460*/  STL [R1+0x3bc], R9 ;  /* 0x0003bc0901007387 */ /* 0x0003e20000100800 */
[----:B------:R-:W-:-:S03]  /*9470*/  IMAD.SHL.U32 R193, R208, 0x4, RZ ;  /* 0x00000004d0c17824 */ /* 0x000fc600078e00ff */
[----:B------:R2:W-:Y:S01]  /*9480*/  STL [R1+0x3b0], R8 ;  /* 0x0003b00801007387 */ /* 0x0005e20000100800 */
[C---:B-1----:R-:W-:Y:S01]  /*9490*/  IMAD.X R9, R7.reuse, 0x1, R203, P5 ;  /* 0x0000000107097824 */ /* 0x042fe200028e06cb */
[----:B------:R-:W-:Y:S01]  /*94a0*/  IADD3 R10, P5, R192, R222, RZ ;  /* 0x000000dec00a7210 */ /* 0x000fe20007fbe0ff */
[----:B--2---:R-:W-:-:S03]  /*94b0*/  IMAD.X R8, R7, 0x1, R202, P6 ;  /* 0x0000000107087824 */ /* 0x004fc600030e06ca */
[----:B------:R1:W-:Y:S01]  /*94c0*/  STL [R1+0x3b4], R9 ;  /* 0x0003b40901007387 */ /* 0x0003e20000100800 */
[----:B------:R-:W-:-:S03]  /*94d0*/  SHF.R.S32.HI R6, RZ, 0x1f, R208 ;  /* 0x0000001fff067819 */ /* 0x000fc600000114d0 */
[----:B------:R-:W-:Y:S01]  /*94e0*/  STL [R1+0x3a8], R10 ;  /* 0x0003a80a01007387 */ /* 0x000fe20000100800 */
[----:B-1----:R-:W-:-:S03]  /*94f0*/  IADD3 R9, P6, R192, R223, RZ ;  /* 0x000000dfc0097210 */ /* 0x002fc60007fde0ff */
[----:B------:R1:W-:Y:S01]  /*9500*/  STL [R1+0x3ac], R8 ;  /* 0x0003ac0801007387 */ /* 0x0003e20000100800 */
[----:B------:R-:W-:-:S03]  /*9510*/  SHF.L.U64.HI R6, R208, 0x2, R6 ;  /* 0x00000002d0067819 */ /* 0x000fc60000010206 */
        /* <DEDUP_REMOVED lines=61> */
[----:B---3--:R-:W-:Y:S01]  /*98f0*/  IMAD.X R5, R3, 0x1, R200, P6 ;  /* 0x0000000103057824 */ /* 0x008fe200030e06c8 */
[----:B------:R-:W-:Y:S02]  /*9900*/  IADD3 R3, P6, R196, R221, RZ ;  /* 0x000000ddc4037210 */ /* 0x000fe40007fde0ff */
[----:B------:R-:W-:Y:S04]  /*9910*/  STL [R1+0x334], R6 ;  /* 0x0003340601007387 */ /* 0x000fe80000100800 */
[----:B------:R1:W-:Y:S01]  /*9920*/  STL [R1+0x32c], R5 ;  /* 0x00032c0501007387 */ /* 0x0003e20000100800 */
[----:B------:R-:W-:-:S03]  /*9930*/  SHF.R.S32.HI R197, RZ, 0x1f, R228 ;  /* 0x0000001fffc57819 */ /* 0x000fc600000114e4 */
[----:B------:R2:W-:Y:S01]  /*9940*/  STL [R1+0x324], R3 ;  /* 0x0003240301007387 */ /* 0x0005e20000100800 */
[----:B------:R-:W-:Y:S01]  /*9950*/  LEA R2, P0, R228, c[0x0][0x160], 0x3 ;  /* 0x00005800e4027a11 */ /* 0x000fe200078018ff */
[----:B-1----:R-:W-:Y:S01]  /*9960*/  IMAD.X R5, R4, 0x1, R203, P5 ;  /* 0x0000000104057824 */ /* 0x002fe200028e06cb */
[----:B------:R-:W-:Y:S01]  /*9970*/  IADD3 R6, P5, R196, R222, RZ ;  /* 0x000000dec4067210 */ /* 0x000fe20007fbe0ff */
[----:B--2---:R-:W-:-:S03]  /*9980*/  IMAD.X R3, R4, 0x1, R202, P6 ;  /* 0x0000000104037824 */ /* 0x004fc600030e06ca */
[----:B------:R1:W-:Y:S01]  /*9990*/  STL [R1+0x328], R5 ;  /* 0x0003280501007387 */ /* 0x0003e20000100800 */
[----:B------:R-:W-:-:S03]  /*99a0*/  IMAD.X R7, R4, 0x1, R201, P5 ;  /* 0x0000000104077824 */ /* 0x000fc600028e06c9 */
[----:B------:R2:W-:Y:S04]  /*99b0*/  STL [R1+0x31c], R6 ;  /* 0x00031c0601007387 */ /* 0x0005e80000100800 */
[----:B------:R3:W-:Y:S01]  /*99c0*/  STL [R1+0x320], R3 ;  /* 0x0003200301007387 */ /* 0x0007e20000100800 */
[----:B-1----:R-:W-:Y:S02]  /*99d0*/  IADD3 R5, P6, R196, R223, RZ ;  /* 0x000000dfc4057210 */ /* 0x002fe40007fde0ff */
[C-C-:B--2---:R-:W-:Y:S02]  /*99e0*/  SHF.L.U64.HI R6, R228.reuse, 0x2, R197.reuse ;  /* 0x00000002e4067819 */ /* 0x144fe400000102c5 */
[----:B---3--:R-:W-:Y:S02]  /*99f0*/  LEA.HI.X R3, R228, c[0x0][0x164], R197, 0x3, P0 ;  /* 0x00005900e4037a11 */ /* 0x008fe400000f1cc5 */
[----:B------:R-:W-:Y:S01]  /*9a00*/  IADD3 R6, P0, R85, c[0x0][0x168], RZ ;  /* 0x00005a0055067a10 */ /* 0x000fe20007f1e0ff */
[----:B------:R-:W-:Y:S01]  /*9a10*/  STL [R1+0x314], R5 ;  /* 0x0003140501007387 */ /* 0x000fe20000100800 */
[----:B------:R-:W-:-:S03]  /*9a20*/  IMAD.X R4, R4, 0x1, R200, P6 ;  /* 0x0000000104047824 */ /* 0x000fc600030e06c8 */
[----:B------:R-:W-:Y:S04]  /*9a30*/  STL [R1+0x318], R7 ;  /* 0x0003180701007387 */ /* 0x000fe80000100800 */
[----:B------:R1:W-:Y:S04]  /*9a40*/  STL [R1+0x25c], R6 ;  /* 0x00025c0601007387 */ /* 0x0003e80000100800 */
[----:B------:R2:W-:Y:S01]  /*9a50*/  STL [R1+0x30c], R4 ;  /* 0x00030c0401007387 */ /* 0x0005e20000100800 */
[----:B-1----:R-:W-:Y:S01]  /*9a60*/  IADD3 R6, P5, R86, c[0x0][0x168], RZ ;  /* 0x00005a0056067a10 */ /* 0x002fe20007fbe0ff */
[----:B--2---:R-:W-:Y:S01]  /*9a70*/  IMAD.X R4, R189, 0x1, R203, P4 ;  /* 0x00000001bd047824 */ /* 0x004fe200020e06cb */
[----:B------:R-:W-:-:S03]  /*9a80*/  IADD3 R7, P4, R87, c[0x0][0x168], RZ ;  /* 0x00005a0057077a10 */ /* 0x000fc60007f9e0ff */
[----:B------:R1:W-:Y:S04]  /*9a90*/  STL [R1+0x264], R6 ;  /* 0x0002640601007387 */ /* 0x0003e80000100800 */
[----:B------:R2:W-:Y:S01]  /*9aa0*/  STL [R1+0x308], R4 ;  /* 0x0003080401007387 */ /* 0x0005e20000100800 */
[----:B-1----:R-:W-:-:S03]  /*9ab0*/  IMAD.X R6, R189, 0x1, R202, P3 ;  /* 0x00000001bd067824 */ /* 0x002fc600018e06ca */
[----:B------:R1:W-:Y:S01]  /*9ac0*/  STL [R1+0x26c], R7 ;  /* 0x00026c0701007387 */ /* 0x0003e20000100800 */
[----:B--2---:R-:W-:-:S03]  /*9ad0*/  IADD3 R4, P3, R156, c[0x0][0x168], RZ ;  /* 0x00005a009c047a10 */ /* 0x004fc60007f7e0ff */
[----:B------:R2:W-:Y:S01]  /*9ae0*/  STL [R1+0x304], R6 ;  /* 0x0003040601007387 */ /* 0x0005e20000100800 */
[----:B-1----:R-:W-:-:S03]  /*9af0*/  IMAD.X R7, R189, 0x1, R201, P2 ;  /* 0x00000001bd077824 */ /* 0x002fc600010e06c9 */
[----:B------:R1:W-:Y:S01]  /*9b00*/  STL [R1+0x274], R4 ;  /* 0x0002740401007387 */ /* 0x0003e20000100800 */
[----:B--2---:R-:W-:-:S03]  /*9b10*/  IADD3 R6, P2, R157, c[0x0][0x168], RZ ;  /* 0x00005a009d067a10 */ /* 0x004fc60007f5e0ff */
[----:B------:R2:W-:Y:S04]  /*9b20*/  STL [R1+0x300], R7 ;  /* 0x0003000701007387 */ /* 0x0005e80000100800 */
[----:B------:R3:W-:Y:S01]  /*9b30*/  STL [R1+0x27c], R6 ;  /* 0x00027c0601007387 */ /* 0x0007e20000100800 */
[----:B-1----:R-:W-:Y:S01]  /*9b40*/  IMAD.X R4, R189, 0x1, R200, P1 ;  /* 0x00000001bd047824 */ /* 0x002fe200008e06c8 */
[----:B--2---:R-:W-:-:S04]  /*9b50*/  IADD3 R7, P1, R158, c[0x0][0x168], RZ ;  /* 0x00005a009e077a10 */ /* 0x004fc80007f3e0ff */
[----:B------:R1:W-:Y:S01]  /*9b60*/  STL [R1+0x2fc], R4 ;  /* 0x0002fc0401007387 */ /* 0x0003e20000100800 */
[----:B---3--:R-:W-:-:S03]  /*9b70*/  IADD3.X R6, R159, c[0x0][0x16c], RZ, P0, !PT ;  /* 0x00005b009f067a10 */ /* 0x008fc600007fe4ff */
[----:B------:R2:W-:Y:S04]  /*9b80*/  STL [R1+0x284], R7 ;  /* 0x0002840701007387 */ /* 0x0005e80000100800 */
[----:B------:R3:W-:Y:S01]  /*9b90*/  STL [R1+0x258], R6 ;  /* 0x0002580601007387 */ /* 0x0007e20000100800 */
[----:B-1----:R-:W-:Y:S02]  /*9ba0*/  IADD3 R4, P0, R160, c[0x0][0x168], RZ ;  /* 0x00005a00a0047a10 */ /* 0x002fe40007f1e0ff */
[----:B--2---:R-:W-:-:S03]  /*9bb0*/  IADD3.X R7, R161, c[0x0][0x16c], RZ, P5, !PT ;  /* 0x00005b00a1077a10 */ /* 0x004fc60002ffe4ff */
[----:B------:R1:W-:Y:S01]  /*9bc0*/  STL [R1+0x28c], R4 ;  /* 0x00028c0401007387 */ /* 0x0003e20000100800 */
[----:B---3--:R-:W-:-:S03]  /*9bd0*/  IADD3 R6, P5, R162, c[0x0][0x168], RZ ;  /* 0x00005a00a2067a10 */ /* 0x008fc60007fbe0ff */
[----:B------:R2:W-:Y:S04]  /*9be0*/  STL [R1+0x260], R7 ;  /* 0x0002600701007387 */ /* 0x0005e80000100800 */
[----:B------:R3:W-:Y:S01]  /*9bf0*/  STL [R1+0x294], R6 ;  /* 0x0002940601007387 */ /* 0x0007e20000100800 */
[----:B-1----:R-:W-:Y:S02]  /*9c00*/  IADD3.X R4, R163, c[0x0][0x16c], RZ, P4, !PT ;  /* 0x00005b00a3047a10 */ /* 0x002fe400027fe4ff */
[----:B--2---:R-:W-:-:S03]  /*9c10*/  IADD3 R7, P4, R164, c[0x0][0x168], RZ ;  /* 0x00005a00a4077a10 */ /* 0x004fc60007f9e0ff */
        /* <DEDUP_REMOVED lines=31> */
[----:B---3--:R-:W-:-:S03]  /*9e10*/  IADD3.X R6, R184, c[0x0][0x16c], RZ, P1, !PT ;  /* 0x00005b00b8067a10 */ /* 0x008fc60000ffe4ff */
[----:B------:R2:W-:Y:S01]  /*9e20*/  STL [R1+0x2a8], R7 ;  /* 0x0002a80701007387 */ /* 0x0005e20000100800 */
[----:B------:R-:W-:-:S03]  /*9e30*/  SHF.R.S32.HI R5, RZ, 0x5, R84 ;  /* 0x00000005ff057819 */ /* 0x000fc60000011454 */
[----:B------:R3:W-:Y:S01]  /*9e40*/  STL [R1+0x2b0], R6 ;  /* 0x0002b00601007387 */ /* 0x0007e20000100800 */
[----:B-1----:R-:W-:Y:S02]  /*9e50*/  IADD3.X R4, R185, c[0x0][0x16c], RZ, P0, !PT ;  /* 0x00005b00b9047a10 */ /* 0x002fe400007fe4ff */
[----:B--2---:R-:W-:-:S03]  /*9e60*/  IADD3.X R7, R186, c[0x0][0x16c], RZ, P5, !PT ;  /* 0x00005b00ba077a10 */ /* 0x004fc60002ffe4ff */
[----:B------:R1:W-:Y:S01]  /*9e70*/  STL [R1+0x2b8], R4 ;  /* 0x0002b80401007387 */ /* 0x0003e20000100800 */
[----:B---3--:R-:W-:-:S03]  /*9e80*/  IADD3.X R6, R187, c[0x0][0x16c], RZ, P4, !PT ;  /* 0x00005b00bb067a10 */ /* 0x008fc600027fe4ff */
[----:B------:R-:W-:Y:S04]  /*9e90*/  STL [R1+0x2c0], R7 ;  /* 0x0002c00701007387 */ /* 0x000fe80000100800 */
[----:B------:R2:W-:Y:S01]  /*9ea0*/  STL [R1+0x2c8], R6 ;  /* 0x0002c80601007387 */ /* 0x0005e20000100800 */
[----:B-1----:R-:W-:Y:S02]  /*9eb0*/  IADD3.X R4, R188, c[0x0][0x16c], RZ, P3, !PT ;  /* 0x00005b00bc047a10 */ /* 0x002fe40001ffe4ff */
[----:B--2---:R-:W-:Y:S02]  /*9ec0*/  IADD3 R6, R5, -0x2, RZ ;  /* 0xfffffffe05067810 */ /* 0x004fe40007ffe0ff */
[----:B------:R-:W-:Y:S01]  /*9ed0*/  LOP3.LUT R5, R199, 0x20, RZ, 0x3c, !PT ;  /* 0x00000020c7057812 */ /* 0x000fe200078e3cff */
[----:B------:R1:W-:Y:S04]  /*9ee0*/  STL [R1+0x2d0], R4 ;  /* 0x0002d00401007387 */ /* 0x0003e80000100800 */
[----:B------:R2:W-:Y:S01]  /*9ef0*/  STL [R1+0x6ec], R5 ;  /* 0x0006ec0501007387 */ /* 0x0005e20000100800 */
        /* <DEDUP_REMOVED lines=94> */
[----:B-1----:R-:W-:Y:S01]  /*a4e0*/  LOP3.LUT R4, R198, 0x40, RZ, 0x3c, !PT ;  /* 0x00000040c6047812 */ /* 0x002fe200078e3cff */
[----:B------:R-:W-:-:S02]  /*a4f0*/  USHF.L.U32 UR10, UR4, 0x2, URZ ;  /* 0x00000002040a7899 */ /* 0x000fc4000800063f */
[----:B------:R-:W-:Y:S02]  /*a500*/  USHF.L.U64.HI UR6, UR4, 0x2, UR6 ;  /* 0x0000000204067899 */ /* 0x000fe40008010206 */
[----:B------:R-:W-:Y:S02]  /*a510*/  UMOV UR5, 0x1 ;  /* 0x0000000100057882 */ /* 0x000fe40000000000 */
[----:B--2---:R-:W-:Y:S02]  /*a520*/  UMOV UR4, 0xffffffff ;  /* 0xffffffff00047882 */ /* 0x004fe40000000000 */
.L_x_1:
[----:B------:R-:W2:Y:S04]  /*a530*/  LDL R24, [R1+0x2f8] ;  /* 0x0002f80001187983 */ /* 0x000ea80000100800 */
[----:B------:R-:W3:Y:S01]  /*a540*/  LDL R25, [R1+0x6ec] ;  /* 0x0006ec0001197983 */ /* 0x000ee20000100800 */
[----:B------:R-:W-:Y:S01]  /*a550*/  UIADD3 UR4, UR4, 0x1, URZ ;  /* 0x0000000104047890 */ /* 0x000fe2000fffe03f */
[----:B------:R-:W-:-:S04]  /*a560*/  DEPBAR.LE SB0, 0x2 ;  /* 0x000080800000791a */ /* 0x000fc80000000000 */
[----:B------:R-:W1:Y:S01]  /*a570*/  S2R R7, SR_TID.X ;  /* 0x0000000000077919 */ /* 0x000e620000002100 */
[----:B------:R-:W-:-:S03]  /*a580*/  UISETP.GT.AND UP0, UPT, UR4, 0x1, UPT ;  /* 0x000000010400788c */ /* 0x000fc6000bf04270 */
[----:B------:R-:W-:Y:S01]  /*a590*/  STL [R1+0x8c0], R204 ;  /* 0x0008c0cc01007387 */ /* 0x000fe20000100800 */
[----:B------:R-:W-:-:S03]  /*a5a0*/  USEL UR4, UR4, URZ, !UP0 ;  /* 0x0000003f04047287 */ /* 0x000fc6000c000000 */
[----:B------:R-:W-:Y:S03]  /*a5b0*/  STL [R1+0x8bc], R205 ;  /* 0x0008bccd01007387 */ /* 0x000fe60000100800 */
[----:B------:R-:W-:Y:S01]  /*a5c0*/  IMAD.U32 R4, RZ, RZ, UR4 ;  /* 0x00000004ff047e24 */ /* 0x000fe2000f8e00ff */
[----:B------:R-:W-:Y:S01]  /*a5d0*/  STL [R1+0x8b8], R206 ;  /* 0x0008b8ce01007387 */ /* 0x000fe20000100800 */
[----:B------:R-:W-:Y:S02]  /*a5e0*/  IMAD.U32 R5, RZ, RZ, UR4 ;  /* 0x00000004ff057e24 */ /* 0x000fe4000f8e00ff */
[----:B------:R-:W-:Y:S01]  /*a5f0*/  IMAD.U32 R6, RZ, RZ, UR4 ;  /* 0x00000004ff067e24 */ /* 0x000fe2000f8e00ff */
[----:B------:R-:W-:Y:S04]  /*a600*/  STL [R1+0x8b4], R207 ;  /* 0x0008b4cf01007387 */ /* 0x000fe80000100800 */
        /* <DEDUP_REMOVED lines=23> */
[----:B------:R-:W-:Y:S01]  /*a780*/  STL [R1+0x6f4], R252 ;  /* 0x0006f4fc01007387 */ /* 0x000fe20000100800 */
[----:B--2---:R-:W-:-:S03]  /*a790*/  IMAD R4, R4, 0x10000, R24 ;  /* 0x0001000004047824 */ /* 0x004fc600078e0218 */
[----:B------:R-:W-:Y:S01]  /*a7a0*/  BAR.SYNC.DEFER_BLOCKING 0x0 ;  /* 0x0000000000007b1d */ /* 0x000fe20000010000 */
[C---:B-1----:R-:W-:Y:S01]  /*a7b0*/  IMAD.SHL.U32 R24, R7.reuse, 0x2, RZ ;  /* 0x0000000207187824 */ /* 0x042fe200078e00ff */
[----:B------:R-:W-:Y:S01]  /*a7c0*/  LOP3.LUT R7, R7, 0x7, RZ, 0xc0, !PT ;  /* 0x0000000707077812 */ /* 0x000fe200078ec0ff */
[----:B---3--:R-:W-:-:S04]  /*a7d0*/  IMAD R5, R5, 0x10000, R25 ;  /* 0x0001000005057824 */ /* 0x008fc800078e0219 */
[----:B------:R-:W-:-:S05]  /*a7e0*/  IMAD R7, R7, 0x90, RZ ;  /* 0x0000009007077824 */ /* 0x000fca00078e02ff */
[----:B------:R-:W-:-:S05]  /*a7f0*/  LOP3.LUT R7, R7, 0x30, R24, 0x78, !PT ;  /* 0x0000003007077812 */ /* 0x000fca00078e7818 */
[----:B------:R-:W-:Y:S01]  /*a800*/  IMAD R6, R6, 0x2000, R7 ;  /* 0x0000200006067824 */ /* 0x000fe200078e0207 */
[----:B------:R-:W-:Y:S04]  /*a810*/  LDS R84, [R4] ;  /* 0x0000000004547984 */ /* 0x000fe80000000800 */
[----:B------:R-:W-:Y:S04]  /*a820*/  LDS R86, [R4+0x2000] ;  /* 0x0020000004567984 */ /* 0x000fe80000000800 */
[----:B------:R-:W-:Y:S04]  /*a830*/  LDS R85, [R5] ;  /* 0x0000000005557984 */ /* 0x000fe80000000800 */
[----:B------:R-:W-:Y:S04]  /*a840*/  LDS R87, [R5+0x2000] ;  /* 0x0020000005577984 */ /* 0x000fe80000000800 */
[----:B------:R-:W1:Y:S04]  /*a850*/  LDSM.16.M88.4 R24, [R6+0x20000] ;  /* 0x020000000618783b */ /* 0x000e680000000200 */
[----:B------:R-:W-:Y:S04]  /*a860*/  LDS R156, [R4+0x100] ;  /* 0x00010000049c7984 */ /* 0x000fe80000000800 */
[----:B------:R-:W-:Y:S04]  /*a870*/  LDS R158, [R4+0x2100] ;  /* 0x00210000049e7984 */ /* 0x000fe80000000800 */
[----:B------:R-:W-:Y:S04]  /*a880*/  LDS R157, [R5+0x100] ;  /* 0x00010000059d7984 */ /* 0x000fe80000000800 */
[----:B------:R-:W2:Y:S04]  /*a890*/  LDS R159, [R5+0x2100] ;  /* 0x00210000059f7984 */ /* 0x000ea80000000800 */
[----:B------:R-:W-:Y:S04]  /*a8a0*/  LDS R160, [R4+0x200] ;  /* 0x0002000004a07984 */ /* 0x000fe80000000800 */
[----:B------:R-:W-:Y:S04]  /*a8b0*/  LDS R162, [R4+0x2200] ;  /* 0x0022000004a27984 */ /* 0x000fe80000000800 */
[----:B------:R-:W-:Y:S04]  /*a8c0*/  LDS R161, [R5+0x200] ;  /* 0x0002000005a17984 */ /* 0x000fe80000000800 */
[----:B------:R-:W3:Y:S04]  /*a8d0*/  LDS R163, [R5+0x2200] ;  /* 0x0022000005a37984 */ /* 0x000ee80000000800 */
[----:B------:R-:W-:Y:S04]  /*a8e0*/  LDS R164, [R4+0x300] ;  /* 0x0003000004a47984 */ /* 0x000fe80000000800 */
[----:B------:R-:W-:Y:S01]  /*a8f0*/  LDS R166, [R4+0x2300] ;  /* 0x0023000004a67984 */ /* 0x000fe20000000800 */
[----:B-1----:R-:W-:Y:S03]  /*a900*/  HMMA.1688.F32.TF32 R168, R84, R24, R172 ;  /* 0x0000001854a8723c */ /* 0x002fe600000810ac */
[----:B------:R-:W-:Y:S04]  /*a910*/  LDS R165, [R5+0x300] ;  /* 0x0003000005a57984 */ /* 0x000fe80000000800 */
[----:B------:R-:W1:Y:S04]  /*a920*/  LDS R167, [R5+0x2300] ;  /* 0x0023000005a77984 */ /* 0x000e680000000800 */
[----:B------:R-:W-:Y:S04]  /*a930*/  LDS R188, [R4+0x400] ;  /* 0x0004000004bc7984 */ /* 0x000fe80000000800 */
[----:B------:R-:W-:Y:S04]  /*a940*/  LDS R190, [R4+0x2400] ;  /* 0x0024000004be7984 */ /* 0x000fe80000000800 */
[----:B------:R-:W-:Y:S04]  /*a950*/  LDS R189, [R5+0x400] ;  /* 0x0004000005bd7984 */ /* 0x000fe80000000800 */
[----:B------:R-:W4:Y:S01]  /*a960*/  LDS R191, [R5+0x2400] ;  /* 0x0024000005bf7984 */ /* 0x000f220000000800 */
[----:B------:R-:W-:-:S02]  /*a970*/  IMAD.MOV.U32 R207, RZ, RZ, R168 ;  /* 0x000000ffffcf7224 */ /* 0x000fc400078e00a8 */
[----:B------:R-:W-:Y:S01]  /*a980*/  IMAD.MOV.U32 R216, RZ, RZ, R169 ;  /* 0x000000ffffd87224 */ /* 0x000fe200078e00a9 */
[----:B------:R-:W-:Y:S01]  /*a990*/  LDS R220, [R4+0x600] ;  /* 0x0006000004dc7984 */ /* 0x000fe20000000800 */
[----:B------:R-:W-:Y:S02]  /*a9a0*/  IMAD.MOV.U32 R217, RZ, RZ, R170 ;  /* 0x000000ffffd97224 */ /* 0x000fe400078e00aa */
[----:B------:R-:W-:Y:S01]  /*a9b0*/  IMAD.MOV.U32 R218, RZ, RZ, R171 ;  /* 0x000000ffffda7224 */ /* 0x000fe200078e00ab */
[----:B------:R-:W-:Y:S01]  /*a9c0*/  LDS R222, [R4+0x2600] ;  /* 0x0026000004de7984 */ /* 0x000fe20000000800 */
[-C--:B--2---:R-:W-:Y:S03]  /*a9d0*/  HMMA.1688.F32.TF32 R168, R156, R24.reuse, R100 ;  /* 0x000000189ca8723c */ /* 0x084fe60000081064 */
[----:B------:R-:W-:Y:S04]  /*a9e0*/  LDS R221, [R5+0x600] ;  /* 0x0006000005dd7984 */ /* 0x000fe80000000800 */
[----:B------:R-:W-:Y:S01]  /*a9f0*/  LDS R223, [R5+0x2600] ;  /* 0x0026000005df7984 */ /* 0x000fe20000000800 */
[-C--:B---3--:R-:W-:Y:S03]  /*aa00*/  HMMA.1688.F32.TF32 R100, R160, R24.reuse, R72 ;  /* 0x00000018a064723c */ /* 0x088fe60000081048 */
[----:B------:R-:W-:Y:S04]  /*aa10*/  LDS R208, [R4+0x500] ;  /* 0x0005000004d07984 */ /* 0x000fe80000000800 */
[----:B------:R-:W-:Y:S01]  /*aa20*/  LDS R210, [R4+0x2500] ;  /* 0x0025000004d27984 */ /* 0x000fe20000000800 */
[-C--:B-1----:R-:W-:Y:S03]  /*aa30*/  HMMA.1688.F32.TF32 R12, R164, R24.reuse, R12 ;  /* 0x00000018a40c723c */ /* 0x082fe6000008100c */
[----:B------:R-:W-:Y:S04]  /*aa40*/  LDS R209, [R5+0x500] ;  /* 0x0005000005d17984 */ /* 0x000fe80000000800 */
[----:B------:R-:W1:Y:S04]  /*aa50*/  LDS R211, [R5+0x2500] ;  /* 0x0025000005d37984 */ /* 0x000e680000000800 */
[----:B------:R-:W-:Y:S04]  /*aa60*/  LDS R228, [R4+0x700] ;  /* 0x0007000004e47984 */ /* 0x000fe80000000800 */
[----:B------:R-:W-:Y:S01]  /*aa70*/  LDS R230, [R4+0x2700] ;  /* 0x0027000004e67984 */ /* 0x000fe20000000800 */
[-C--:B----4-:R-:W-:Y:S03]  /*aa80*/  HMMA.1688.F32.TF32 R72, R188, R24.reuse, R16 ;  /* 0x00000018bc48723c */ /* 0x090fe60000081010 */
[----:B------:R-:W-:Y:S04]  /*aa90*/  LDS R229, [R5+0x700] ;  /* 0x0007000005e57984 */ /* 0x000fe80000000800 */
[----:B------:R-:W2:Y:S04]  /*aaa0*/  LDS R231, [R5+0x2700] ;  /* 0x0027000005e77984 */ /* 0x000ea80000000800 */
[----:B------:R-:W-:Y:S04]  /*aab0*/  STL [R1+0x85c], R26 ;  /* 0x00085c1a01007387 */ /* 0x000fe80000100800 */
[----:B------:R-:W-:Y:S04]  /*aac0*/  STL [R1+0x858], R27 ;  /* 0x0008581b01007387 */ /* 0x000fe80000100800 */
[----:B------:R-:W-:Y:S04]  /*aad0*/  STL [R1+0x8d0], R218 ;  /* 0x0008d0da01007387 */ /* 0x000fe80000100800 */
[----:B------:R-:W-:Y:S04]  /*aae0*/  STL [R1+0x8cc], R207 ;  /* 0x0008cccf01007387 */ /* 0x000fe80000100800 */
[----:B------:R-:W-:Y:S04]  /*aaf0*/  STL [R1+0x8c8], R216 ;  /* 0x0008c8d801007387 */ /* 0x000fe80000100800 */
[----:B------:R-:W-:Y:S01]  /*ab00*/  STL [R1+0x8c4], R217 ;  /* 0x0008c4d901007387 */ /* 0x000fe20000100800 */
[-C--:B-1----:R-:W-:Y:S03]  /*ab10*/  HMMA.1688.F32.TF32 R16, R208, R24.reuse, R76 ;  /* 0x00000018d010723c */ /* 0x082fe6000008104c */
[----:B------:R-:W-:Y:S04]  /*ab20*/  STL.64 [R1+0x190], R168 ;  /* 0x000190a801007387 */ /* 0x000fe80000100a00 */
[----:B------:R-:W-:Y:S04]  /*ab30*/  STL.64 [R1+0x198], R170 ;  /* 0x000198aa01007387 */ /* 0x000fe80000100a00 */
[----:B------:R-:W-:Y:S04]  /*ab40*/  STL.64 [R1+0x180], R100 ;  /* 0x0001806401007387 */ /* 0x000fe80000100a00 */
[----:B------:R-:W-:Y:S04]  /*ab50*/  STL.64 [R1+0x188], R102 ;  /* 0x0001886601007387 */ /* 0x000fe80000100a00 */
[----:B------:R-:W-:Y:S04]  /*ab60*/  STL.64 [R1+0x200], R12 ;  /* 0x0002000c01007387 */ /* 0x000fe80000100a00 */
[----:B------:R1:W-:Y:S01]  /*ab70*/  STL.64 [R1+0x208], R14 ;  /* 0x0002080e01007387 */ /* 0x0003e20000100a00 */
[-C--:B--2---:R-:W-:Y:S03]  /*ab80*/  HMMA.1688.F32.TF32 R8, R228, R24.reuse, R8 ;  /* 0x00000018e408723c */ /* 0x084fe60000081008 */
[----:B------:R2:W-:Y:S04]  /*ab90*/  STL.64 [R1+0x210], R72 ;  /* 0x0002104801007387 */ /* 0x0005e80000100a00 */
[----:B------:R3:W-:Y:S01]  /*aba0*/  STL.64 [R1+0x218], R74 ;  /* 0x0002184a01007387 */ /* 0x0007e20000100a00 */
[----:B-1----:R-:W-:Y:S03]  /*abb0*/  HMMA.1688.F32.TF32 R12, R220, R24, R80 ;  /* 0x00000018dc0c723c */ /* 0x002fe60000081050 */
[----:B------:R1:W-:Y:S04]  /*abc0*/  STL.64 [R1+0x220], R16 ;  /* 0x0002201001007387 */ /* 0x0003e80000100a00 */
[----:B------:R4:W-:Y:S04]  /*abd0*/  STL.64 [R1+0x228], R18 ;  /* 0x0002281201007387 */ /* 0x0009e80000100a00 */
[----:B------:R-:W-:Y:S04]  /*abe0*/  LDSM.16.M88.4 R172, [R6+0x20800] ;  /* 0x0208000006ac783b */ /* 0x000fe80000000200 */
[----:B------:R-:W-:Y:S04]  /*abf0*/  LDSM.16.M88.4 R176, [R6+0x20c00] ;  /* 0x020c000006b0783b */ /* 0x000fe80000000200 */
[----:B------:R-:W5:Y:S04]  /*ac00*/  LDSM.16.M88.4 R100, [R6+0x20400] ;  /* 0x020400000664783b */ /* 0x000f680000000200 */
[----:B------:R-:W5:Y:S01]  /*ac10*/  LDSM.16.M88.4 R196, [R6+0x21000] ;  /* 0x0210000006c4783b */ /* 0x000f620000000200 */
[----:B------:R-:W-:-:S03]  /*ac20*/  IMAD.MOV.U32 R7, RZ, RZ, R15 ;  /* 0x000000ffff077224 */ /* 0x000fc600078e000f */
[----:B------:R1:W-:Y:S01]  /*ac30*/  STL.64 [R1+0x230], R12 ;  /* 0x0002300c01007387 */ /* 0x0003e20000100a00 */
[----:B------:R-:W-:-:S03]  /*ac40*/  IMAD.MOV.U32 R252, RZ, RZ, R14 ;  /* 0x000000fffffc7224 */ /* 0x000fc600078e000e */
[----:B--2---:R-:W2:Y:S04]  /*ac50*/  LDL.LU.64 R72, [R1+0xd0] ;  /* 0x0000d00001487983 */ /* 0x004ea80000300a00 */
[----:B---3--:R-:W2:Y:S01]  /*ac60*/  LDL.LU.64 R74, [R1+0xd8] ;  /* 0x0000d800014a7983 */ /* 0x008ea20000300a00 */
[----:B------:R-:W-:Y:S02]  /*ac70*/  IMAD.MOV.U32 R25, RZ, RZ, R10 ;  /* 0x000000ffff197224 */ /* 0x000fe400078e000a */
[----:B------:R-:W-:Y:S01]  /*ac80*/  IMAD.MOV.U32 R24, RZ, RZ, R11 ;  /* 0x000000ffff187224 */ /* 0x000fe200078e000b */
[----:B------:R-:W-:Y:S04]  /*ac90*/  STL [R1+0x82c], R7 ;  /* 0x00082c0701007387 */ /* 0x000fe80000100800 */
[----:B------:R-:W-:Y:S04]  /*aca0*/  STL [R1+0x828], R252 ;  /* 0x000828fc01007387 */ /* 0x000fe80000100800 */
[----:B------:R3:W-:Y:S04]  /*acb0*/  STL.64 [R1+0x238], R8 ;  /* 0x0002380801007387 */ /* 0x0007e80000100a00 */
[----:B-1----:R-:W2:Y:S04]  /*acc0*/  LDL.LU.64 R16, [R1+0xc0] ;  /* 0x0000c00001107983 */ /* 0x002ea80000300a00 */
[----:B----4-:R-:W4:Y:S04]  /*acd0*/  LDL.LU.64 R18, [R1+0xc8] ;  /* 0x0000c80001127983 */ /* 0x010f280000300a00 */
[----:B------:R-:W4:Y:S04]  /*ace0*/  LDL.LU.64 R12, [R1+0x1f0] ;  /* 0x0001f000010c7983 */ /* 0x000f280000300a00 */
[----:B------:R-:W4:Y:S04]  /*acf0*/  LDL.LU.64 R14, [R1+0x1f8] ;  /* 0x0001f800010e7983 */ /* 0x000f280000300a00 */
[----:B---3--:R-:W3:Y:S04]  /*ad00*/  LDL.LU.64 R8, [R1+0x1e0] ;  /* 0x0001e00001087983 */ /* 0x008ee80000300a00 */
[----:B------:R-:W3:Y:S04]  /*ad10*/  LDL.LU.64 R10, [R1+0x1e8] ;  /* 0x0001e800010a7983 */ /* 0x000ee80000300a00 */
[----:B------:R-:W1:Y:S04]  /*ad20*/  LDSM.16.M88.4 R184, [R6+0x21400] ;  /* 0x0214000006b8783b */ /* 0x000e680000000200 */
[----:B------:R-:W1:Y:S04]  /*ad30*/  LDSM.16.M88.4 R180, [R6+0x21800] ;  /* 0x0218000006b4783b */ /* 0x000e680000000200 */
[----:B------:R-:W1:Y:S04]  /*ad40*/  LDSM.16.M88.4 R192, [R6+0x21c00] ;  /* 0x021c000006c0783b */ /* 0x000e680000000200 */
[----:B------:R-:W-:Y:S04]  /*ad50*/  STL [R1+0x834], R24 ;  /* 0x0008341801007387 */ /* 0x000fe80000100800 */
[----:B------:R-:W-:Y:S04]  /*ad60*/  STL [R1+0x830], R25 ;  /* 0x0008301901007387 */ /* 0x000fe80000100800 */
[----:B-----5:R5:W-:Y:S04]  /*ad70*/  STL [R1+0x8d4], R102 ;  /* 0x0008d46601007387 */ /* 0x020be80000100800 */
[----:B------:R1:W-:Y:S04]  /*ad80*/  STL [R1+0x860], R103 ;  /* 0x0008606701007387 */ /* 0x0003e80000100800 */
[----:B------:R-:W-:Y:S04]  /*ad90*/  STL [R1+0x8dc], R174 ;  /* 0x0008dcae01007387 */ /* 0x000fe80000100800 */
[----:B------:R-:W-:Y:S04]  /*ada0*/  STL [R1+0x8d8], R175 ;  /* 0x0008d8af01007387 */ /* 0x000fe80000100800 */
[----:B------:R-:W-:Y:S04]  /*adb0*/  STL [R1+0x84c], R178 ;  /* 0x00084cb201007387 */ /* 0x000fe80000100800 */
[----:B------:R-:W-:Y:S04]  /*adc0*/  STL [R1+0x848], R179 ;  /* 0x000848b301007387 */ /* 0x000fe80000100800 */
[----:B------:R-:W-:Y:S04]  /*add0*/  STL [R1+0x83c], R198 ;  /* 0x00083cc601007387 */ /* 0x000fe80000100800 */
[----:B------:R-:W-:Y:S04]  /*ade0*/  STL [R1+0x838], R199 ;  /* 0x000838c701007387 */ /* 0x000fe80000100800 */
[----:B-1----:R-:W-:Y:S04]  /*adf0*/  STL [R1+0x844], R186 ;  /* 0x000844ba01007387 */ /* 0x002fe80000100800 */
[----:B------:R-:W-:Y:S04]  /*ae00*/  STL [R1+0x840], R187 ;  /* 0x000840bb01007387 */ /* 0x000fe80000100800 */
[----:B------:R1:W-:Y:S04]  /*ae10*/  STL [R1+0x854], R182 ;  /* 0x000854b601007387 */ /* 0x0003e80000100800 */
[----:B------:R1:W-:Y:S04]  /*ae20*/  STL [R1+0x850], R183 ;  /* 0x000850b701007387 */ /* 0x0003e80000100800 */
[----:B------:R-:W-:Y:S04]  /*ae30*/  STL [R1+0x8e4], R194 ;  /* 0x0008e4c201007387 */ /* 0x000fe80000100800 */
[----:B------:R-:W-:Y:S01]  /*ae40*/  STL [R1+0x8e0], R195 ;  /* 0x0008e0c301007387 */ /* 0x000fe20000100800 */
[C---:B--2---:R-:W-:Y:S08]  /*ae50*/  HMMA.1688.F32.TF32 R72, R84.reuse, R100, R72 ;  /* 0x000000645448723c */ /* 0x044ff00000081048 */
[C---:B----4-:R-:W-:Y:S11]  /*ae60*/  HMMA.1688.F32.TF32 R16, R84.reuse, R172, R16 ;  /* 0x000000ac5410723c */ /* 0x050ff60000081010 */
[----:B------:R-:W-:Y:S05]  /*ae70*/  @!UPT UIADD3 URZ, URZ, URZ, URZ ;  /* 0x0000003f3f3ff290 */ /* 0x000fea000fffe03f */
[----:B------:R-:W-:Y:S02]  /*ae80*/  IMAD.MOV.U32 R217, RZ, RZ, R72 ;  /* 0x000000ffffd97224 */ /* 0x000fe400078e0048 */
[----:B------:R-:W-:Y:S01]  /*ae90*/  IMAD.MOV.U32 R204, RZ, RZ, R73 ;  /* 0x000000ffffcc7224 */ /* 0x000fe200078e0049 */
[----:B------:R-:W-:Y:S01]  /*aea0*/  HMMA.1688.F32.TF32 R12, R84, R176, R12 ;  /* 0x000000b0540c723c */ /* 0x000fe2000008100c */
[----:B------:R-:W-:Y:S02]  /*aeb0*/  IMAD.MOV.U32 R205, RZ, RZ, R74 ;  /* 0x000000ffffcd7224 */ /* 0x000fe400078e004a */
[----:B------:R-:W-:-:S05]  /*aec0*/  IMAD.MOV.U32 R206, RZ, RZ, R75 ;  /* 0x000000ffffce7224 */ /* 0x000fca00078e004b */
[----:B---3--:R-:W-:Y:S01]  /*aed0*/  HMMA.1688.F32.TF32 R8, R84, R196, R8 ;  /* 0x000000c45408723c */ /* 0x008fe20000081008 */
[----:B-----5:R-:W-:Y:S02]  /*aee0*/  IMAD.MOV.U32 R102, RZ, RZ, R16 ;  /* 0x000000ffff667224 */ /* 0x020fe400078e0010 */
[----:B------:R-:W-:Y:S02]  /*aef0*/  IMAD.MOV.U32 R218, RZ, RZ, R17 ;  /* 0x000000ffffda7224 */ /* 0x000fe400078e0011 */
[----:B------:R-:W-:Y:S01]  /*af00*/  IMAD.MOV.U32 R207, RZ, RZ, R18 ;  /* 0x000000ffffcf7224 */ /* 0x000fe200078e0012 */
[----:B------:R-:W2:Y:S01]  /*af10*/  LDL.LU.64 R16, [R1+0x1d0] ;  /* 0x0001d00001107983 */ /* 0x000ea20000300a00 */
[----:B------:R-:W-:-:S09]  /*af20*/  IMAD.MOV.U32 R216, RZ, RZ, R19 ;  /* 0x000000ffffd87224 */ /* 0x000fd200078e0013 */
[----:B------:R-:W-:Y:S01]  /*af30*/  IMAD.MOV.U32 R215, RZ, RZ, R12 ;  /* 0x000000ffffd77224 */ /* 0x000fe200078e000c */
[----:B------:R-:W2:Y:S01]  /*af40*/  LDL.LU.64 R18, [R1+0x1d8] ;  /* 0x0001d80001127983 */ /* 0x000ea20000300a00 */
[----:B------:R-:W-:Y:S02]  /*af50*/  IMAD.MOV.U32 R168, RZ, RZ, R13 ;  /* 0x000000ffffa87224 */ /* 0x000fe400078e000d */
[----:B------:R-:W-:Y:S01]  /*af60*/  IMAD.MOV.U32 R169, RZ, RZ, R14 ;  /* 0x000000ffffa97224 */ /* 0x000fe200078e000e */
[----:B------:R-:W3:Y:S01]  /*af70*/  LDL.LU.64 R12, [R1+0x1c0] ;  /* 0x0001c000010c7983 */ /* 0x000ee20000300a00 */
[----:B------:R-:W-:-:S03]  /*af80*/  IMAD.MOV.U32 R170, RZ, RZ, R15 ;  /* 0x000000ffffaa7224 */ /* 0x000fc600078e000f */
[----:B------:R-:W3:Y:S01]  /*af90*/  LDL.LU.64 R14, [R1+0x1c8] ;  /* 0x0001c800010e7983 */ /* 0x000ee20000300a00 */
[----:B------:R-:W-:Y:S02]  /*afa0*/  IMAD.MOV.U32 R203, RZ, RZ, R8 ;  /* 0x000000ffffcb7224 */ /* 0x000fe400078e0008 */
[----:B------:R-:W-:Y:S02]  /*afb0*/  IMAD.MOV.U32 R224, RZ, RZ, R9 ;  /* 0x000000ffffe07224 */ /* 0x000fe400078e0009 */
[----:B------:R-:W-:Y:S01]  /*afc0*/  IMAD.MOV.U32 R225, RZ, RZ, R10 ;  /* 0x000000ffffe17224 */ /* 0x000fe200078e000a */
[----:B------:R-:W4:Y:S01]  /*afd0*/  LDL.LU.64 R8, [R1+0x1b0] ;  /* 0x0001b00001087983 */ /* 0x000f220000300a00 */
[----:B------:R-:W-:-:S03]  /*afe0*/  IMAD.MOV.U32 R226, RZ, RZ, R11 ;  /* 0x000000ffffe27224 */ /* 0x000fc600078e000b */
[----:B------:R-:W4:Y:S01]  /*aff0*/  LDL.LU.64 R10, [R1+0x1b8] ;  /* 0x0001b800010a7983 */ /* 0x000f220000300a00 */
[C---:B--2---:R-:W-:Y:S08]  /*b000*/  HMMA.1688.F32.TF32 R16, R84.reuse, R184, R16 ;  /* 0x000000b85410723c */ /* 0x044ff00000081010 */
[C---:B---3--:R-:W-:Y:S08]  /*b010*/  HMMA.1688.F32.TF32 R12, R84.reuse, R180, R12 ;  /* 0x000000b4540c723c */ /* 0x048ff0000008100c */
[----:B----4-:R-:W-:Y:S08]  /*b020*/  HMMA.1688.F32.TF32 R84, R84, R192, R8 ;  /* 0x000000c05454723c */ /* 0x010ff00000081008 */
[----:B------:R-:W-:-:S02]  /*b030*/  IMAD.MOV.U32 R171, RZ, RZ, R16 ;  /* 0x000000ffffab7224 */ /* 0x000fc400078e0010 */
[----:B------:R-:W-:Y:S02]  /*b040*/  IMAD.MOV.U32 R200, RZ, RZ, R17 ;  /* 0x000000ffffc87224 */ /* 0x000fe400078e0011 */
[----:B------:R-:W-:Y:S01]  /*b050*/  IMAD.MOV.U32 R201, RZ, RZ, R18 ;  /* 0x000000ffffc97224 */ /* 0x000fe200078e0012 */
[----:B------:R-:W2:Y:S01]  /*b060*/  LDL.LU.64 R16, [R1+0x170] ;  /* 0x0001700001107983 */ /* 0x000ea20000300a00 */
[----:B------:R-:W-:Y:S02]  /*b070*/  IMAD.MOV.U32 R202, RZ, RZ, R19 ;  /* 0x000000ffffca7224 */ /* 0x000fe400078e0013 */
[----:B------:R-:W-:Y:S01]  /*b080*/  IMAD.MOV.U32 R219, RZ, RZ, R12 ;  /* 0x000000ffffdb7224 */ /* 0x000fe200078e000c */
[----:B------:R-:W2:Y:S01]  /*b090*/  LDL.LU.64 R18, [R1+0x178] ;  /* 0x0001780001127983 */ /* 0x000ea20000300a00 */
[----:B------:R-:W-:Y:S02]  /*b0a0*/  IMAD.MOV.U32 R212, RZ, RZ, R13 ;  /* 0x000000ffffd47224 */ /* 0x000fe400078e000d */
[----:B------:R-:W-:Y:S01]  /*b0b0*/  IMAD.MOV.U32 R213, RZ, RZ, R14 ;  /* 0x000000ffffd57224 */ /* 0x000fe200078e000e */
[----:B------:R-:W3:Y:S01]  /*b0c0*/  LDL.LU.64 R12, [R1+0x160] ;  /* 0x00016000010c7983 */ /* 0x000ee20000300a00 */
[----:B------:R-:W-:-:S03]  /*b0d0*/  IMAD.MOV.U32 R214, RZ, RZ, R15 ;  /* 0x000000ffffd67224 */ /* 0x000fc600078e000f */
[----:B------:R-:W3:Y:S04]  /*b0e0*/  LDL.LU.64 R14, [R1+0x168] ;  /* 0x00016800010e7983 */ /* 0x000ee80000300a00 */
[----:B------:R-:W4:Y:S04]  /*b0f0*/  LDL.LU.64 R8, [R1+0x150] ;  /* 0x0001500001087983 */ /* 0x000f280000300a00 */
[----:B------:R-:W4:Y:S04]  /*b100*/  LDL.LU.64 R10, [R1+0x158] ;  /* 0x00015800010a7983 */ /* 0x000f280000300a00 */
[----:B------:R5:W-:Y:S04]  /*b110*/  STL.64 [R1+0x800], R86 ;  /* 0x0008005601007387 */ /* 0x000be80000100a00 */
[----:B------:R1:W-:Y:S01]  /*b120*/  STL.64 [R1+0x7f8], R84 ;  /* 0x0007f85401007387 */ /* 0x0003e20000100a00 */
        /* <DEDUP_REMOVED lines=13> */
[----:B------:R-:W-:-:S02]  /*b200*/  IMAD.MOV.U32 R0, RZ, RZ, R15 ;  /* 0x000000ffff007224 */ /* 0x000fc400078e000f */
[----:B-1----:R-:W-:Y:S01]  /*b210*/  IMAD.MOV.U32 R182, RZ, RZ, R8 ;  /* 0x000000ffffb67224 */ /* 0x002fe200078e0008 */
[----:B------:R-:W3:Y:S01]  /*b220*/  LDL.LU.64 R14, [R1+0x138] ;  /* 0x00013800010e7983 */ /* 0x000ee20000300a00 */
[----:B------:R-:W-:Y:S02]  /*b230*/  IMAD.MOV.U32 R183, RZ, RZ, R9 ;  /* 0x000000ffffb77224 */ /* 0x000fe400078e0009 */
[----:B------:R-:W-:Y:S01]  /*b240*/  IMAD.MOV.U32 R178, RZ, RZ, R10 ;  /* 0x000000ffffb27224 */ /* 0x000fe200078e000a */
[----:B------:R-:W4:Y:S01]  /*b250*/  LDL.LU.64 R8, [R1+0x120] ;  /* 0x0001200001087983 */ /* 0x000f220000300a00 */
[----:B------:R-:W-:-:S03]  /*b260*/  IMAD.MOV.U32 R179, RZ, RZ, R11 ;  /* 0x000000ffffb37224 */ /* 0x000fc600078e000b */
[----:B------:R-:W4:Y:S04]  /*b270*/  LDL.LU.64 R10, [R1+0x128] ;  /* 0x00012800010a7983 */ /* 0x000f280000300a00 */
[----:B------:R-:W5:Y:S04]  /*b280*/  LDL.LU.64 R72, [R1+0x110] ;  /* 0x0001100001487983 */ /* 0x000f680000300a00 */
[----:B------:R-:W5:Y:S04]  /*b290*/  LDL.LU.64 R74, [R1+0x118] ;  /* 0x00011800014a7983 */ /* 0x000f680000300a00 */
[----:B------:R-:W5:Y:S04]  /*b2a0*/  LDL.LU.64 R76, [R1+0x100] ;  /* 0x00010000014c7983 */ /* 0x000f680000300a00 */
[----:B------:R-:W5:Y:S01]  /*b2b0*/  LDL.LU.64 R78, [R1+0x108] ;  /* 0x00010800014e7983 */ /* 0x000f620000300a00 */
[C---:B--2---:R-:W-:Y:S08]  /*b2c0*/  HMMA.1688.F32.TF32 R16, R156.reuse, R196, R16 ;  /* 0x000000c49c10723c */ /* 0x044ff00000081010 */
[C---:B---3--:R-:W-:Y:S08]  /*b2d0*/  HMMA.1688.F32.TF32 R12, R156.reuse, R184, R12 ;  /* 0x000000b89c0c723c */ /* 0x048ff0000008100c */
[----:B----4-:R-:W-:Y:S08]  /*b2e0*/  HMMA.1688.F32.TF32 R8, R156, R180, R8 ;  /* 0x000000b49c08723c */ /* 0x010ff00000081008 */
[----:B-----5:R-:W-:-:S02]  /*b2f0*/  IMAD.MOV.U32 R87, RZ, RZ, R16 ;  /* 0x000000ffff577224 */ /* 0x020fc400078e0010 */
[----:B------:R-:W-:Y:S02]  /*b300*/  IMAD.MOV.U32 R86, RZ, RZ, R17 ;  /* 0x000000ffff567224 */ /* 0x000fe400078e0011 */
[----:B------:R-:W-:Y:S01]  /*b310*/  IMAD.MOV.U32 R85, RZ, RZ, R18 ;  /* 0x000000ffff557224 */ /* 0x000fe200078e0012 */
[----:B------:R-:W2:Y:S01]  /*b320*/  LDL.LU.64 R16, [R1+0xf0] ;  /* 0x0000f00001107983 */ /* 0x000ea20000300a00 */
[----:B------:R-:W-:Y:S02]  /*b330*/  IMAD.MOV.U32 R84, RZ, RZ, R19 ;  /* 0x000000ffff547224 */ /* 0x000fe400078e0013 */
[----:B------:R-:W-:Y:S01]  /*b340*/  IMAD.MOV.U32 R174, RZ, RZ, R14 ;  /* 0x000000ffffae7224 */ /* 0x000fe200078e000e */
[----:B------:R-:W2:Y:S01]  /*b350*/  LDL.LU.64 R18, [R1+0xf8] ;  /* 0x0000f80001127983 */ /* 0x000ea20000300a00 */
[----:B------:R-:W-:Y:S02]  /*b360*/  IMAD.MOV.U32 R175, RZ, RZ, R15 ;  /* 0x000000ffffaf7224 */ /* 0x000fe400078e000f */
[----:B------:R-:W-:-:S02]  /*b370*/  IMAD.MOV.U32 R194, RZ, RZ, R12 ;  /* 0x000000ffffc27224 */ /* 0x000fc400078e000c */
[----:B------:R-:W-:Y:S02]  /*b380*/  IMAD.MOV.U32 R195, RZ, RZ, R13 ;  /* 0x000000ffffc37224 */ /* 0x000fe400078e000d */
[----:B------:R-:W-:Y:S02]  /*b390*/  IMAD.MOV.U32 R15, RZ, RZ, R8 ;  /* 0x000000ffff0f7224 */ /* 0x000fe400078e0008 */
[----:B------:R-:W-:Y:S02]  /*b3a0*/  IMAD.MOV.U32 R14, RZ, RZ, R9 ;  /* 0x000000ffff0e7224 */ /* 0x000fe400078e0009 */
[----:B------:R-:W-:Y:S01]  /*b3b0*/  IMAD.MOV.U32 R13, RZ, RZ, R10 ;  /* 0x000000ffff0d7224 */ /* 0x000fe200078e000a */
[----:B------:R-:W3:Y:S01]  /*b3c0*/  LDL.LU.64 R8, [R1+0xe0] ;  /* 0x0000e00001087983 */ /* 0x000ee20000300a00 */
[----:B------:R-:W-:-:S03]  /*b3d0*/  IMAD.MOV.U32 R12, RZ, RZ, R11 ;  /* 0x000000ffff0c7224 */ /* 0x000fc600078e000b */
[----:B------:R-:W3:Y:S01]  /*b3e0*/  LDL.LU.64 R10, [R1+0xe8] ;  /* 0x0000e800010a7983 */ /* 0x000ee20000300a00 */
[----:B------:R-:W-:Y:S08]  /*b3f0*/  HMMA.1688.F32.TF32 R72, R156, R192, R72 ;  /* 0x000000c09c48723c */ /* 0x000ff00000081048 */
[----:B------:R-:W-:Y:S11]  /*b400*/  HMMA.1688.F32.TF32 R88, R160, R196, R88 ;  /* 0x000000c4a058723c */ /* 0x000ff60000081058 */
[----:B------:R-:W-:Y:S04]  /*b410*/  @!UPT UIADD3 URZ, URZ, URZ, URZ ;  /* 0x0000003f3f3ff290 */ /* 0x000fe8000fffe03f */
[----:B------:R-:W-:Y:S04]  /*b420*/  STL.64 [R1+0x7f0], R74 ;  /* 0x0007f04a01007387 */ /* 0x000fe80000100a00 */
[----:B------:R-:W-:Y:S01]  /*b430*/  STL.64 [R1+0x7e8], R72 ;  /* 0x0007e84801007387 */ /* 0x000fe20000100a00 */
[----:B------:R-:W-:Y:S07]  /*b440*/  HMMA.1688.F32.TF32 R156, R220, R184, R240 ;  /* 0x000000b8dc9c723c */ /* 0x000fee00000810f0 */
[----:B------:R-:W-:Y:S01]  /*b450*/  IMAD.MOV.U32 R240, RZ, RZ, R102 ;  /* 0x000000fffff07224 */ /* 0x000fe200078e0066 */
[----:B------:R-:W-:Y:S01]  /*b460*/  HMMA.1688.F32.TF32 R76, R160, R100, R76 ;  /* 0x00000064a04c723c */ /* 0x000fe2000008104c */
[----:B------:R-:W-:-:S02]  /*b470*/  IMAD.MOV.U32 R241, RZ, RZ, R218 ;  /* 0x000000fffff17224 */ /* 0x000fc400078e00da */
[----:B------:R-:W-:Y:S02]  /*b480*/  IMAD.MOV.U32 R242, RZ, RZ, R207 ;  /* 0x000000fffff27224 */ /* 0x000fe400078e00cf */
[----:B------:R-:W-:-:S03]  /*b490*/  IMAD.MOV.U32 R243, RZ, RZ, R216 ;  /* 0x000000fffff37224 */ /* 0x000fc600078e00d8 */
[C---:B------:R-:W-:Y:S08]  /*b4a0*/  HMMA.1688.F32.TF32 R92, R160.reuse, R184, R92 ;  /* 0x000000b8a05c723c */ /* 0x040ff0000008105c */
[C---:B------:R-:W-:Y:S08]  /*b4b0*/  HMMA.1688.F32.TF32 R96, R160.reuse, R180, R96 ;  /* 0x000000b4a060723c */ /* 0x040ff00000081060 */
[C---:B------:R-:W-:Y:S08]  /*b4c0*/  HMMA.1688.F32.TF32 R104, R160.reuse, R192, R104 ;  /* 0x000000c0a068723c */ /* 0x040ff00000081068 */
[C---:B--2---:R-:W-:Y:S08]  /*b4d0*/  HMMA.1688.F32.TF32 R16, R160.reuse, R172, R16 ;  /* 0x000000aca010723c */ /* 0x044ff00000081010 */
[----:B---3--:R-:W-:Y:S11]  /*b4e0*/  HMMA.1688.F32.TF32 R80, R160, R176, R8 ;  /* 0x000000b0a050723c */ /* 0x008ff60000081008 */
[----:B------:R-:W-:Y:S05]  /*b4f0*/  @!UPT UIADD3 URZ, URZ, URZ, URZ ;  /* 0x0000003f3f3ff290 */ /* 0x000fea000fffe03f */
[----:B------:R-:W-:Y:S02]  /*b500*/  IMAD.MOV.U32 R24, RZ, RZ, R16 ;  /* 0x000000ffff187224 */ /* 0x000fe400078e0010 */
[----:B------:R-:W-:Y:S02]  /*b510*/  IMAD.MOV.U32 R25, RZ, RZ, R17 ;  /* 0x000000ffff197224 */ /* 0x000fe400078e0011 */
[----:B------:R-:W-:Y:S02]  /*b520*/  IMAD.MOV.U32 R7, RZ, RZ, R18 ;  /* 0x000000ffff077224 */ /* 0x000fe400078e0012 */
[----:B------:R-:W-:Y:S02]  /*b530*/  IMAD.MOV.U32 R252, RZ, RZ, R19 ;  /* 0x000000fffffc7224 */ /* 0x000fe400078e0013 */
[----:B------:R-:W-:Y:S01]  /*b540*/  HMMA.1688.F32.TF32 R16, R228, R100, R232 ;  /* 0x00000064e410723c */ /* 0x000fe200000810e8 */
[----:B------:R-:W-:Y:S06]  /*b550*/  STL.64 [R1+0x810], R82 ;  /* 0x0008105201007387 */ /* 0x000fec0000100a00 */
[----:B------:R-:W-:Y:S01]  /*b560*/  IMAD.MOV.U32 R232, RZ, RZ, R194 ;  /* 0x000000ffffe87224 */ /* 0x000fe200078e00c2 */
[----:B------:R1:W-:Y:S01]  /*b570*/  STL.64 [R1+0x808], R80 ;  /* 0x0008085001007387 */ /* 0x0003e20000100a00 */
[----:B------:R-:W-:-:S03]  /*b580*/  IMAD.MOV.U32 R233, RZ, RZ, R195 ;  /* 0x000000ffffe97224 */ /* 0x000fc600078e00c3 */
[----:B------:R-:W-:Y:S01]  /*b590*/  STL.64 [R1+0x820], R90 ;  /* 0x0008205a01007387 */ /* 0x000fe20000100a00 */
[----:B------:R-:W-:-:S03]  /*b5a0*/  IMAD.MOV.U32 R234, RZ, RZ, R174 ;  /* 0x000000ffffea7224 */ /* 0x000fc600078e00ae */
[----:B------:R2:W-:Y:S01]  /*b5b0*/  STL.64 [R1+0x818], R88 ;  /* 0x0008185801007387 */ /* 0x0005e20000100a00 */
[----:B------:R-:W-:-:S03]  /*b5c0*/  IMAD.MOV.U32 R235, RZ, RZ, R175 ;  /* 0x000000ffffeb7224 */ /* 0x000fc600078e00af */
[----:B------:R-:W3:Y:S04]  /*b5d0*/  LDL.LU R194, [R1+0x8e4] ;  /* 0x0008e40001c27983 */ /* 0x000ee80000300800 */
[----:B------:R-:W3:Y:S04]  /*b5e0*/  LDL.LU R195, [R1+0x8e0] ;  /* 0x0008e00001c37983 */ /* 0x000ee80000300800 */
[----:B------:R-:W4:Y:S01]  /*b5f0*/  LDL.LU R174, [R1+0x8dc] ;  /* 0x0008dc0001ae7983 */ /* 0x000f220000300800 */
[----:B------:R-:W-:Y:S03]  /*b600*/  HMMA.1688.F32.TF32 R160, R220, R180, R248 ;  /* 0x000000b4dca0723c */ /* 0x000fe600000810f8 */
[----:B------:R-:W4:Y:S04]  /*b610*/  LDL.LU R175, [R1+0x8d8] ;  /* 0x0008d80001af7983 */ /* 0x000f280000300800 */
[----:B------:R-:W5:Y:S01]  /*b620*/  LDL.LU R102, [R1+0x8d4] ;  /* 0x0008d40001667983 */ /* 0x000f620000300800 */
[----:B------:R-:W-:-:S03]  /*b630*/  IMAD.MOV.U32 R248, RZ, RZ, R217 ;  /* 0x000000fffff87224 */ /* 0x000fc600078e00d9 */
[----:B------:R-:W3:Y:S04]  /*b640*/  LDL.LU R218, [R1+0x8d0] ;  /* 0x0008d00001da7983 */ /* 0x000ee80000300800 */
[----:B------:R-:W4:Y:S04]  /*b650*/  LDL.LU R207, [R1+0x8cc] ;  /* 0x0008cc0001cf7983 */ /* 0x000f280000300800 */
[----:B------:R-:W5:Y:S04]  /*b660*/  LDL.LU R216, [R1+0x8c8] ;  /* 0x0008c80001d87983 */ /* 0x000f680000300800 */
[----:B------:R-:W5:Y:S01]  /*b670*/  LDL.LU R217, [R1+0x8c4] ;  /* 0x0008c40001d97983 */ /* 0x000f620000300800 */
[----:B------:R-:W-:Y:S01]  /*b680*/  IMAD.MOV.U32 R249, RZ, RZ, R204 ;  /* 0x000000fffff97224 */ /* 0x000fe200078e00cc */
[----:B------:R-:W-:Y:S01]  /*b690*/  HMMA.1688.F32.TF32 R8, R208, R176, R36 ;  /* 0x000000b0d008723c */ /* 0x000fe20000081024 */
[----:B------:R-:W-:Y:S01]  /*b6a0*/  IMAD.MOV.U32 R250, RZ, RZ, R205 ;  /* 0x000000fffffa7224 */ /* 0x000fe200078e00cd */
[----:B------:R-:W5:Y:S01]  /*b6b0*/  LDL.LU R204, [R1+0x8c0] ;  /* 0x0008c00001cc7983 */ /* 0x000f620000300800 */
[----:B------:R-:W-:-:S03]  /*b6c0*/  IMAD.MOV.U32 R251, RZ, RZ, R206 ;  /* 0x000000fffffb7224 */ /* 0x000fc600078e00ce */
[----:B------:R-:W5:Y:S01]  /*b6d0*/  LDL.LU R205, [R1+0x8bc] ;  /* 0x0008bc0001cd7983 */ /* 0x000f620000300800 */
[----:B------:R-:W-:Y:S01]  /*b6e0*/  IMAD.MOV.U32 R186, RZ, RZ, R76 ;  /* 0x000000ffffba7224 */ /* 0x000fe200078e004c */
[----:B------:R-:W-:Y:S01]  /*b6f0*/  HMMA.1688.F32.TF32 R108, R164, R100, R108 ;  /* 0x00000064a46c723c */ /* 0x000fe2000008106c */
[----:B------:R-:W-:Y:S01]  /*b700*/  IMAD.MOV.U32 R187, RZ, RZ, R77 ;  /* 0x000000ffffbb7224 */ /* 0x000fe200078e004d */
[----:B------:R-:W5:Y:S01]  /*b710*/  LDL.LU R206, [R1+0x8b8] ;  /* 0x0008b80001ce7983 */ /* 0x000f620000300800 */
[----:B------:R-:W-:Y:S02]  /*b720*/  IMAD.MOV.U32 R198, RZ, RZ, R78 ;  /* 0x000000ffffc67224 */ /* 0x000fe400078e004e */
[----:B------:R-:W-:-:S03]  /*b730*/  IMAD.MOV.U32 R199, RZ, RZ, R79 ;  /* 0x000000ffffc77224 */ /* 0x000fc600078e004f */
[C---:B------:R-:W-:Y:S08]  /*b740*/  HMMA.1688.F32.TF32 R112, R164.reuse, R172, R112 ;  /* 0x000000aca470723c */ /* 0x040ff00000081070 */
[C---:B------:R-:W-:Y:S08]  /*b750*/  HMMA.1688.F32.TF32 R116, R164.reuse, R176, R116 ;  /* 0x000000b0a474723c */ /* 0x040ff00000081074 */
[C---:B------:R-:W-:Y:S08]  /*b760*/  HMMA.1688.F32.TF32 R120, R164.reuse, R196, R120 ;  /* 0x000000c4a478723c */ /* 0x040ff00000081078 */
[C---:B------:R-:W-:Y:S08]  /*b770*/  HMMA.1688.F32.TF32 R124, R164.reuse, R184, R124 ;  /* 0x000000b8a47c723c */ /* 0x040ff0000008107c */
[C---:B------:R-:W-:Y:S08]  /*b780*/  HMMA.1688.F32.TF32 R128, R164.reuse, R180, R128 ;  /* 0x000000b4a480723c */ /* 0x040ff00000081080 */
[----:B------:R-:W-:Y:S08]  /*b790*/  HMMA.1688.F32.TF32 R132, R164, R192, R132 ;  /* 0x000000c0a484723c */ /* 0x000ff00000081084 */
[C---:B------:R-:W-:Y:S08]  /*b7a0*/  HMMA.1688.F32.TF32 R60, R220.reuse, R100, R60 ;  /* 0x00000064dc3c723c */ /* 0x040ff0000008103c */
[C---:B------:R-:W-:Y:S08]  /*b7b0*/  HMMA.1688.F32.TF32 R76, R220.reuse, R172, R40 ;  /* 0x000000acdc4c723c */ /* 0x040ff00000081028 */
[C---:B------:R-:W-:Y:S08]  /*b7c0*/  HMMA.1688.F32.TF32 R64, R220.reuse, R176, R64 ;  /* 0x000000b0dc40723c */ /* 0x040ff00000081040 */
[----:B------:R-:W-:Y:S01]  /*b7d0*/  HMMA.1688.F32.TF32 R68, R220, R196, R68 ;  /* 0x000000c4dc44723c */ /* 0x000fe20000081044 */
[----:B-1----:R-:W-:Y:S01]  /*b7e0*/  IMAD.MOV.U32 R80, RZ, RZ, R171 ;  /* 0x000000ffff507224 */ /* 0x002fe200078e00ab */
[----:B------:R-:W-:Y:S06]  /*b7f0*/  LDS R40, [R4+0x4000] ;  /* 0x0040000004287984 */ /* 0x000fec0000000800 */
[C---:B------:R-:W-:Y:S01]  /*b800*/  HMMA.1688.F32.TF32 R136, R188.reuse, R100, R136 ;  /* 0x00000064bc88723c */ /* 0x040fe20000081088 */
[----:B------:R-:W-:Y:S01]  /*b810*/  IMAD.MOV.U32 R81, RZ, RZ, R200 ;  /* 0x000000ffff517224 */ /* 0x000fe200078e00c8 */
[----:B------:R-:W-:Y:S06]  /*b820*/  LDS R42, [R4+0x6000] ;  /* 0x00600000042a7984 */ /* 0x000fec0000000800 */
[C---:B------:R-:W-:Y:S08]  /*b830*/  HMMA.1688.F32.TF32 R140, R188.reuse, R172, R140 ;  /* 0x000000acbc8c723c */ /* 0x040ff0000008108c */
[C---:B------:R-:W-:Y:S08]  /*b840*/  HMMA.1688.F32.TF32 R144, R188.reuse, R176, R144 ;  /* 0x000000b0bc90723c */ /* 0x040ff00000081090 */
[C---:B------:R-:W-:Y:S08]  /*b850*/  HMMA.1688.F32.TF32 R148, R188.reuse, R196, R148 ;  /* 0x000000c4bc94723c */ /* 0x040ff00000081094 */
[C---:B------:R-:W-:Y:S08]  /*b860*/  HMMA.1688.F32.TF32 R152, R188.reuse, R184, R152 ;  /* 0x000000b8bc98723c */ /* 0x040ff00000081098 */
[----:B------:R-:W-:Y:S01]  /*b870*/  HMMA.1688.F32.TF32 R20, R188, R180, R20 ;  /* 0x000000b4bc14723c */ /* 0x000fe20000081014 */
[----:B------:R-:W-:Y:S01]  /*b880*/  IMAD.MOV.U32 R82, RZ, RZ, R201 ;  /* 0x000000ffff527224 */ /* 0x000fe200078e00c9 */
[----:B------:R-:W-:Y:S01]  /*b890*/  LDS R41, [R5+0x4000] ;  /* 0x0040000005297984 */ /* 0x000fe20000000800 */
[----:B------:R-:W-:-:S02]  /*b8a0*/  IMAD.MOV.U32 R83, RZ, RZ, R202 ;  /* 0x000000ffff537224 */ /* 0x000fc400078e00ca */
[----:B--2---:R-:W-:Y:S01]  /*b8b0*/  IMAD.MOV.U32 R88, RZ, RZ, R203 ;  /* 0x000000ffff587224 */ /* 0x004fe200078e00cb */
[----:B------:R-:W1:Y:S02]  /*b8c0*/  LDS R43, [R5+0x6000] ;  /* 0x00600000052b7984 */ /* 0x000e640000000800 */
[----:B------:R-:W-:Y:S07]  /*b8d0*/  HMMA.1688.F32.TF32 R164, R220, R192, R244 ;  /* 0x000000c0dca4723c */ /* 0x000fee00000810f4 */
[----:B------:R-:W-:-:S02]  /*b8e0*/  IMAD.MOV.U32 R223, RZ, RZ, R84 ;  /* 0x000000ffffdf7224 */ /* 0x000fc400078e0054 */
[----:B------:R-:W-:Y:S02]  /*b8f0*/  IMAD.MOV.U32 R222, RZ, RZ, R85 ;  /* 0x000000ffffde7224 */ /* 0x000fe400078e0055 */
[----:B------:R-:W-:Y:S02]  /*b900*/  IMAD.MOV.U32 R84, RZ, RZ, R219 ;  /* 0x000000ffff547224 */ /* 0x000fe400078e00db */
[----:B------:R-:W-:Y:S02]  /*b910*/  IMAD.MOV.U32 R221, RZ, RZ, R86 ;  /* 0x000000ffffdd7224 */ /* 0x000fe400078e0056 */
[----:B------:R-:W-:Y:S01]  /*b920*/  IMAD.MOV.U32 R85, RZ, RZ, R212 ;  /* 0x000000ffff557224 */ /* 0x000fe200078e00d4 */
[----:B------:R-:W-:Y:S01]  /*b930*/  HMMA.1688.F32.TF32 R188, R188, R192, R236 ;  /* 0x000000c0bcbc723c */ /* 0x000fe200000810ec */
[----:B------:R-:W-:Y:S02]  /*b940*/  IMAD.MOV.U32 R220, RZ, RZ, R87 ;  /* 0x000000ffffdc7224 */ /* 0x000fe400078e0057 */
[----:B------:R-:W-:-:S02]  /*b950*/  IMAD.MOV.U32 R86, RZ, RZ, R213 ;  /* 0x000000ffff567224 */ /* 0x000fc400078e00d5 */
[----:B------:R-:W-:Y:S02]  /*b960*/  IMAD.MOV.U32 R87, RZ, RZ, R214 ;  /* 0x000000ffff577224 */ /* 0x000fe400078e00d6 */
[----:B------:R-:W-:Y:S02]  /*b970*/  IMAD.MOV.U32 R236, RZ, RZ, R215 ;  /* 0x000000ffffec7224 */ /* 0x000fe400078e00d7 */
[----:B------:R-:W-:Y:S02]  /*b980*/  IMAD.MOV.U32 R237, RZ, RZ, R168 ;  /* 0x000000ffffed7224 */ /* 0x000fe400078e00a8 */
[----:B------:R-:W-:Y:S02]  /*b990*/  IMAD.MOV.U32 R238, RZ, RZ, R169 ;  /* 0x000000ffffee7224 */ /* 0x000fe400078e00a9 */
[----:B------:R-:W-:Y:S02]  /*b9a0*/  IMAD.MOV.U32 R239, RZ, RZ, R170 ;  /* 0x000000ffffef7224 */ /* 0x000fe400078e00aa */
[----:B------:R-:W-:-:S02]  /*b9b0*/  IMAD.MOV.U32 R89, RZ, RZ, R224 ;  /* 0x000000ffff597224 */ /* 0x000fc400078e00e0 */
[----:B------:R-:W-:Y:S02]  /*b9c0*/  IMAD.MOV.U32 R90, RZ, RZ, R225 ;  /* 0x000000ffff5a7224 */ /* 0x000fe400078e00e1 */
[----:B------:R-:W-:Y:S02]  /*b9d0*/  IMAD.MOV.U32 R91, RZ, RZ, R226 ;  /* 0x000000ffff5b7224 */ /* 0x000fe400078e00e2 */
[----:B------:R-:W-:Y:S02]  /*b9e0*/  IMAD.MOV.U32 R72, RZ, RZ, R227 ;  /* 0x000000ffff487224 */ /* 0x000fe400078e00e3 */
[----:B------:R-:W-:Y:S02]  /*b9f0*/  IMAD.MOV.U32 R73, RZ, RZ, R103 ;  /* 0x000000ffff497224 */ /* 0x000fe400078e0067 */
[----:B---3--:R-:W-:Y:S01]  /*ba00*/  IMAD.MOV.U32 R39, RZ, RZ, R218 ;  /* 0x000000ffff277224 */ /* 0x008fe200078e00da */
[----:B----4-:R-:W-:Y:S02]  /*ba10*/  MOV R36, R207 ;  /* 0x000000cf00247202 */ /* 0x010fe40000000f00 */
[----:B------:R-:W2:Y:S01]  /*ba20*/  LDL.LU R207, [R1+0x8b4] ;  /* 0x0008b40001cf7983 */ /* 0x000ea20000300800 */
[----:B-----5:R-:W-:-:S03]  /*ba30*/  IMAD.MOV.U32 R37, RZ, RZ, R216 ;  /* 0x000000ffff257224 */ /* 0x020fc600078e00d8 */
[----:B------:R-:W3:Y:S01]  /*ba40*/  LDL.LU R216, [R1+0x8b0] ;  /* 0x0008b00001d87983 */ /* 0x000ee20000300800 */
[----:B------:R-:W-:-:S03]  /*ba50*/  IMAD.MOV.U32 R38, RZ, RZ, R217 ;  /* 0x000000ffff267224 */ /* 0x000fc600078e00d9 */
[----:B------:R-:W3:Y:S04]  /*ba60*/  LDL.LU R217, [R1+0x8ac] ;  /* 0x0008ac0001d97983 */ /* 0x000ee80000300800 */
[----:B------:R-:W3:Y:S04]  /*ba70*/  LDL.LU R218, [R1+0x8a8] ;  /* 0x0008a80001da7983 */ /* 0x000ee80000300800 */
[----:B------:R-:W3:Y:S04]  /*ba80*/  LDL.LU R219, [R1+0x8a4] ;  /* 0x0008a40001db7983 */ /* 0x000ee80000300800 */
[----:B------:R-:W4:Y:S04]  /*ba90*/  LDL.LU R212, [R1+0x8a0] ;  /* 0x0008a00001d47983 */ /* 0x000f280000300800 */
[----:B------:R-:W4:Y:S04]  /*baa0*/  LDL.LU R213, [R1+0x89c] ;  /* 0x00089c0001d57983 */ /* 0x000f280000300800 */
[----:B------:R-:W4:Y:S04]  /*bab0*/  LDL.LU R214, [R1+0x898] ;  /* 0x0008980001d67983 */ /* 0x000f280000300800 */
[----:B------:R-:W4:Y:S04]  /*bac0*/  LDL.LU R215, [R1+0x894] ;  /* 0x0008940001d77983 */ /* 0x000f280000300800 */
[----:B------:R-:W5:Y:S04]  /*bad0*/  LDL.LU R168, [R1+0x890] ;  /* 0x0008900001a87983 */ /* 0x000f680000300800 */
        /* <DEDUP_REMOVED lines=11> */
[----:B------:R-:W5:Y:S01]  /*bb90*/  LDL.LU R103, [R1+0x860] ;  /* 0x0008600001677983 */ /* 0x000f620000300800 */
[----:B-1----:R-:W-:Y:S01]  /*bba0*/  HMMA.1688.F32.TF32 R240, R40, R174, R240 ;  /* 0x000000ae28f0723c */ /* 0x002fe200000810f0 */
[----:B------:R-:W-:-:S02]  /*bbb0*/  IMAD.MOV.U32 R74, RZ, RZ, R26 ;  /* 0x000000ffff4a7224 */ /* 0x000fc400078e001a */
[----:B------:R-:W5:Y:S01]  /*bbc0*/  LDL.LU R26, [R1+0x85c] ;  /* 0x00085c00011a7983 */ /* 0x000f620000300800 */
[----:B------:R-:W-:-:S03]  /*bbd0*/  IMAD.MOV.U32 R75, RZ, RZ, R27 ;  /* 0x000000ffff4b7224 */ /* 0x000fc600078e001b */
[----:B------:R-:W5:Y:S01]  /*bbe0*/  LDL.LU R27, [R1+0x858] ;  /* 0x00085800011b7983 */ /* 0x000f620000300800 */
[C---:B--2---:R-:W-:Y:S08]  /*bbf0*/  HMMA.1688.F32.TF32 R204, R228.reuse, R172, R204 ;  /* 0x000000ace4cc723c */ /* 0x044ff000000810cc */
[C---:B---3--:R-:W-:Y:S08]  /*bc00*/  HMMA.1688.F32.TF32 R216, R228.reuse, R176, R216 ;  /* 0x000000b0e4d8723c */ /* 0x048ff000000810d8 */
[C---:B----4-:R-:W-:Y:S08]  /*bc10*/  HMMA.1688.F32.TF32 R212, R228.reuse, R196, R212 ;  /* 0x000000c4e4d4723c */ /* 0x050ff000000810d4 */
[C---:B-----5:R-:W-:Y:S08]  /*bc20*/  HMMA.1688.F32.TF32 R168, R228.reuse, R184, R168 ;  /* 0x000000b8e4a8723c */ /* 0x060ff000000810a8 */
[----:B------:R-:W-:Y:S08]  /*bc30*/  HMMA.1688.F32.TF32 R200, R228, R180, R200 ;  /* 0x000000b4e4c8723c */ /* 0x000ff000000810c8 */
[----:B------:R-:W-:Y:S08]  /*bc40*/  HMMA.1688.F32.TF32 R248, R40, R102, R248 ;  /* 0x0000006628f8723c */ /* 0x000ff000000810f8 */
[----:B------:R-:W-:Y:S07]  /*bc50*/  HMMA.1688.F32.TF32 R224, R228, R192, R224 ;  /* 0x000000c0e4e0723c */ /* 0x000fee00000810e0 */
[----:B------:R-:W-:-:S02]  /*bc60*/  IMAD.MOV.U32 R228, RZ, RZ, R182 ;  /* 0x000000ffffe47224 */ /* 0x000fc400078e00b6 */
[----:B------:R-:W2:Y:S01]  /*bc70*/  LDL.LU R182, [R1+0x854] ;  /* 0x0008540001b67983 */ /* 0x000ea20000300800 */
[----:B------:R-:W-:Y:S02]  /*bc80*/  IMAD.MOV.U32 R229, RZ, RZ, R183 ;  /* 0x000000ffffe57224 */ /* 0x000fe400078e00b7 */
[----:B------:R-:W-:Y:S01]  /*bc90*/  IMAD.MOV.U32 R230, RZ, RZ, R178 ;  /* 0x000000ffffe67224 */ /* 0x000fe200078e00b2 */
[----:B------:R-:W2:Y:S01]  /*bca0*/  LDL.LU R183, [R1+0x850] ;  /* 0x0008500001b77983 */ /* 0x000ea20000300800 */
[----:B------:R-:W-:-:S03]  /*bcb0*/  IMAD.MOV.U32 R231, RZ, RZ, R179 ;  /* 0x000000ffffe77224 */ /* 0x000fc600078e00b3 */
[----:B------:R-:W3:Y:S04]  /*bcc0*/  LDL.LU R178, [R1+0x84c] ;  /* 0x00084c0001b27983 */ /* 0x000ee80000300800 */
[----:B------:R-:W3:Y:S04]  /*bcd0*/  LDL.LU R179, [R1+0x848] ;  /* 0x0008480001b37983 */ /* 0x000ee80000300800 */
[----:B------:R1:W-:Y:S04]  /*bce0*/  STL.64 [R1+0x1f0], R248 ;  /* 0x0001f0f801007387 */ /* 0x0003e80000100a00 */
[----:B------:R4:W-:Y:S04]  /*bcf0*/  STL.64 [R1+0x1f8], R250 ;  /* 0x0001f8fa01007387 */ /* 0x0009e80000100a00 */
[----:B-1----:R-:W5:Y:S04]  /*bd00*/  LDL.LU R248, [R1+0x180] ;  /* 0x0001800001f87983 */ /* 0x002f680000300800 */
[----:B------:R1:W-:Y:S04]  /*bd10*/  STL.64 [R1+0x1e0], R240 ;  /* 0x0001e0f001007387 */ /* 0x0003e80000100a00 */
[----:B------:R1:W-:Y:S04]  /*bd20*/  STL.64 [R1+0x1e8], R242 ;  /* 0x0001e8f201007387 */ /* 0x0003e80000100a00 */
[----:B------:R-:W5:Y:S04]  /*bd30*/  LDL.LU R249, [R1+0x184] ;  /* 0x0001840001f97983 */ /* 0x000f680000300800 */
[----:B----4-:R-:W5:Y:S01]  /*bd40*/  LDL.LU R250, [R1+0x188] ;  /* 0x0001880001fa7983 */ /* 0x010f620000300800 */
[----:B-1----:R-:W-:-:S02]  /*bd50*/  IMAD.MOV.U32 R240, RZ, RZ, R186 ;  /* 0x000000fffff07224 */ /* 0x002fc400078e00ba */
[----:B------:R-:W-:Y:S01]  /*bd60*/  IMAD.MOV.U32 R241, RZ, RZ, R187 ;  /* 0x000000fffff17224 */ /* 0x000fe200078e00bb */
[----:B------:R-:W5:Y:S01]  /*bd70*/  LDL.LU R251, [R1+0x18c] ;  /* 0x00018c0001fb7983 */ /* 0x000f620000300800 */
[----:B------:R-:W-:-:S03]  /*bd80*/  IMAD.MOV.U32 R242, RZ, RZ, R198 ;  /* 0x000000fffff27224 */ /* 0x000fc600078e00c6 */
[----:B------:R-:W4:Y:S01]  /*bd90*/  LDL.LU R186, [R1+0x844] ;  /* 0x0008440001ba7983 */ /* 0x000f220000300800 */
[----:B------:R-:W-:-:S03]  /*bda0*/  IMAD.MOV.U32 R243, RZ, RZ, R199 ;  /* 0x000000fffff37224 */ /* 0x000fc600078e00c7 */
[----:B------:R-:W4:Y:S04]  /*bdb0*/  LDL.LU R187, [R1+0x840] ;  /* 0x0008400001bb7983 */ /* 0x000f280000300800 */
[----:B------:R-:W5:Y:S04]  /*bdc0*/  LDL.LU R198, [R1+0x83c] ;  /* 0x00083c0001c67983 */ /* 0x000f680000300800 */
[----:B------:R-:W5:Y:S01]  /*bdd0*/  LDL.LU R199, [R1+0x838] ;  /* 0x0008380001c77983 */ /* 0x000f620000300800 */
[C---:B---3--:R-:W-:Y:S08]  /*bde0*/  HMMA.1688.F32.TF32 R236, R40.reuse, R178, R236 ;  /* 0x000000b228ec723c */ /* 0x048ff000000810ec */
[C---:B--2---:R-:W-:Y:S11]  /*bdf0*/  HMMA.1688.F32.TF32 R84, R40.reuse, R182, R84 ;  /* 0x000000b62854723c */ /* 0x044ff60000081054 */
[----:B------:R-:W-:Y:S04]  /*be00*/  @!UPT UIADD3 URZ, URZ, URZ, URZ ;  /* 0x0000003f3f3ff290 */ /* 0x000fe8000fffe03f */
[----:B------:R1:W-:Y:S04]  /*be10*/  STL.64 [R1+0x1d0], R236 ;  /* 0x0001d0ec01007387 */ /* 0x0003e80000100a00 */
[----:B------:R2:W-:Y:S01]  /*be20*/  STL.64 [R1+0x1d8], R238 ;  /* 0x0001d8ee01007387 */ /* 0x0005e20000100a00 */
[C---:B----4-:R-:W-:Y:S08]  /*be30*/  HMMA.1688.F32.TF32 R80, R40.reuse, R186, R80 ;  /* 0x000000ba2850723c */ /* 0x050ff00000081050 */
[----:B-----5:R-:W-:Y:S01]  /*be40*/  HMMA.1688.F32.TF32 R88, R40, R198, R88 ;  /* 0x000000c62858723c */ /* 0x020fe20000081058 */
[----:B-1----:R-:W-:-:S02]  /*be50*/  IMAD.MOV.U32 R236, RZ, RZ, R24 ;  /* 0x000000ffffec7224 */ /* 0x002fc400078e0018 */
[----:B------:R-:W3:Y:S01]  /*be60*/  LDL.LU R24, [R1+0x834] ;  /* 0x0008340001187983 */ /* 0x000ee20000300800 */
[----:B------:R-:W-:Y:S02]  /*be70*/  IMAD.MOV.U32 R237, RZ, RZ, R25 ;  /* 0x000000ffffed7224 */ /* 0x000fe400078e0019 */
[----:B--2---:R-:W-:Y:S01]  /*be80*/  IMAD.MOV.U32 R238, RZ, RZ, R7 ;  /* 0x000000ffffee7224 */ /* 0x004fe200078e0007 */
[----:B------:R-:W2:Y:S01]  /*be90*/  LDL.LU R25, [R1+0x830] ;  /* 0x0008300001197983 */ /* 0x000ea20000300800 */
[----:B------:R-:W-:-:S03]  /*bea0*/  IMAD.MOV.U32 R239, RZ, RZ, R252 ;  /* 0x000000ffffef7224 */ /* 0x000fc600078e00fc */
[----:B------:R-:W4:Y:S04]  /*beb0*/  LDL.LU R7, [R1+0x82c] ;  /* 0x00082c0001077983 */ /* 0x000f280000300800 */
[----:B------:R-:W5:Y:S08]  /*bec0*/  LDL.LU R252, [R1+0x828] ;  /* 0x0008280001fc7983 */ /* 0x000f700000300800 */
[----:B------:R-:W-:Y:S04]  /*bed0*/  STL.64 [R1+0x1c0], R88 ;  /* 0x0001c05801007387 */ /* 0x000fe80000100a00 */
[----:B------:R1:W-:Y:S04]  /*bee0*/  STL.64 [R1+0x1c8], R90 ;  /* 0x0001c85a01007387 */ /* 0x0003e80000100a00 */
[----:B-1----:R-:W2:Y:S04]  /*bef0*/  LDL.LU.64 R90, [R1+0x820] ;  /* 0x00082000015a7983 */ /* 0x002ea80000300a00 */
[----:B------:R-:W2:Y:S04]  /*bf00*/  LDL.LU.64 R88, [R1+0x818] ;  /* 0x0008180001587983 */ /* 0x000ea80000300a00 */
[----:B------:R-:W-:Y:S04]  /*bf10*/  STL.64 [R1+0x1b0], R80 ;  /* 0x0001b05001007387 */ /* 0x000fe80000100a00 */
[----:B------:R1:W-:Y:S04]  /*bf20*/  STL.64 [R1+0x1b8], R82 ;  /* 0x0001b85201007387 */ /* 0x0003e80000100a00 */
[----:B-1----:R-:W2:Y:S04]  /*bf30*/  LDL.LU.64 R82, [R1+0x810] ;  /* 0x0008100001527983 */ /* 0x002ea80000300a00 */
[----:B------:R-:W2:Y:S04]  /*bf40*/  LDL.LU.64 R80, [R1+0x808] ;  /* 0x0008080001507983 */ /* 0x000ea80000300a00 */
[----:B------:R-:W-:Y:S04]  /*bf50*/  STL.64 [R1+0x1a0], R84 ;  /* 0x0001a05401007387 */ /* 0x000fe80000100a00 */
[----:B------:R1:W-:Y:S04]  /*bf60*/  STL.64 [R1+0x1a8], R86 ;  /* 0x0001a85601007387 */ /* 0x0003e80000100a00 */
[----:B-1----:R-:W2:Y:S04]  /*bf70*/  LDL.LU.64 R86, [R1+0x800] ;  /* 0x0008000001567983 */ /* 0x002ea80000300a00 */
[----:B------:R-:W2:Y:S01]  /*bf80*/  LDL.LU.64 R84, [R1+0x7f8] ;  /* 0x0007f80001547983 */ /* 0x000ea20000300a00 */
[C---:B------:R-:W-:Y:S08]  /*bf90*/  HMMA.1688.F32.TF32 R32, R208.reuse, R100, R32 ;  /* 0x00000064d020723c */ /* 0x040ff00000081020 */
[C---:B------:R-:W-:Y:S08]  /*bfa0*/  HMMA.1688.F32.TF32 R28, R208.reuse, R172, R28 ;  /* 0x000000acd01c723c */ /* 0x040ff0000008101c */
[C---:B------:R-:W-:Y:S08]  /*bfb0*/  HMMA.1688.F32.TF32 R44, R208.reuse, R196, R44 ;  /* 0x000000c4d02c723c */ /* 0x040ff0000008102c */
[C---:B------:R-:W-:Y:S08]  /*bfc0*/  HMMA.1688.F32.TF32 R48, R208.reuse, R184, R48 ;  /* 0x000000b8d030723c */ /* 0x040ff00000081030 */
[C---:B------:R-:W-:Y:S08]  /*bfd0*/  HMMA.1688.F32.TF32 R52, R208.reuse, R180, R52 ;  /* 0x000000b4d034723c */ /* 0x040ff00000081034 */
[----:B------:R-:W-:Y:S01]  /*bfe0*/  HMMA.1688.F32.TF32 R208, R208, R192, R56 ;  /* 0x000000c0d0d0723c */ /* 0x000fe20000081038 */
[----:B------:R-:W-:Y:S04]  /*bff0*/  LDS R56, [R4+0x4100] ;  /* 0x0041000004387984 */ /* 0x000fe80000000800 */
[----:B------:R-:W-:Y:S04]  /*c000*/  LDS R58, [R4+0x6100] ;  /* 0x00610000043a7984 */ /* 0x000fe80000000800 */
[----:B------:R-:W-:Y:S04]  /*c010*/  LDS R57, [R5+0x4100] ;  /* 0x0041000005397984 */ /* 0x000fe80000000800 */
[----:B------:R-:W1:Y:S01]  /*c020*/  LDS R59, [R5+0x6100] ;  /* 0x00610000053b7984 */ /* 0x000e620000000800 */
[----:B------:R-:W-:Y:S08]  /*c030*/  HMMA.1688.F32.TF32 R36, R40, R26, R36 ;  /* 0x0000001a2824723c */ /* 0x000ff00000081024 */
[----:B-1----:R-:W-:Y:S08]  /*c040*/  HMMA.1688.F32.TF32 R72, R56, R102, R72 ;  /* 0x000000663848723c */ /* 0x002ff00000081048 */
[----:B--2---:R-:W-:Y:S01]  /*c050*/  HMMA.1688.F32.TF32 R84, R40, R194, R84 ;  /* 0x000000c22854723c */ /* 0x004fe20000081054 */
[----:B------:R-:W2:Y:S11]  /*c060*/  LDL.LU R40, [R1+0x190] ;  /* 0x0001900001287983 */ /* 0x000eb60000300800 */
[----:B------:R-:W-:Y:S11]  /*c070*/  @!UPT UIADD3 URZ, URZ, URZ, URZ ;  /* 0x0000003f3f3ff290 */ /* 0x000ff6000fffe03f */
[----:B------:R-:W-:Y:S04]  /*c080*/  STL.64 [R1+0x170], R84 ;  /* 0x0001705401007387 */ /* 0x000fe80000100a00 */
[----:B------:R-:W-:Y:S04]  /*c090*/  STL.64 [R1+0x178], R86 ;  /* 0x0001785601007387 */ /* 0x000fe80000100a00 */
[----:B------:R-:W2:Y:S04]  /*c0a0*/  LDL.LU R41, [R1+0x194] ;  /* 0x0001940001297983 */ /* 0x000ea80000300800 */
[----:B------:R-:W2:Y:S04]  /*c0b0*/  LDL.LU R42, [R1+0x198] ;  /* 0x00019800012a7983 */ /* 0x000ea80000300800 */
[----:B------:R-:W2:Y:S04]  /*c0c0*/  LDL.LU R43, [R1+0x19c] ;  /* 0x00019c00012b7983 */ /* 0x000ea80000300800 */
[----:B------:R-:W-:Y:S04]  /*c0d0*/  STL.64 [R1+0x160], R72 ;  /* 0x0001604801007387 */ /* 0x000fe80000100a00 */
[----:B------:R1:W-:Y:S04]  /*c0e0*/  STL.64 [R1+0x168], R74 ;  /* 0x0001684a01007387 */ /* 0x0003e80000100a00 */
[----:B-1----:R-:W3:Y:S04]  /*c0f0*/  LDL.LU.64 R74, [R1+0x7f0] ;  /* 0x0007f000014a7983 */ /* 0x002ee80000300a00 */
[----:B------:R-:W3:Y:S01]  /*c100*/  LDL.LU.64 R72, [R1+0x7e8] ;  /* 0x0007e80001487983 */ /* 0x000ee20000300a00 */
[----:B------:R-:W-:-:S02]  /*c110*/  IMAD.MOV.U32 R84, RZ, RZ, R6 ;  /* 0x000000ffff547224 */ /* 0x000fc400078e0006 */
[----:B------:R-:W-:Y:S02]  /*c120*/  IMAD.MOV.U32 R85, RZ, RZ, R3 ;  /* 0x000000ffff557224 */ /* 0x000fe400078e0003 */
[----:B------:R-:W-:Y:S02]  /*c130*/  IMAD.MOV.U32 R86, RZ, RZ, R2 ;  /* 0x000000ffff567224 */ /* 0x000fe400078e0002 */
[----:B------:R-:W-:-:S07]  /*c140*/  IMAD.MOV.U32 R87, RZ, RZ, R0 ;  /* 0x000000ffff577224 */ /* 0x000fce00078e0000 */
[C---:B------:R-:W-:Y:S01]  /*c150*/  HMMA.1688.F32.TF32 R84, R56.reuse, R174, R84 ;  /* 0x000000ae3854723c */ /* 0x040fe20000081054 */
[----:B------:R-:W-:Y:S02]  /*c160*/  IMAD.MOV.U32 R244, RZ, RZ, R15 ;  /* 0x000000fffff47224 */ /* 0x000fe400078e000f */
[----:B------:R-:W-:Y:S01]  /*c170*/  IMAD.MOV.U32 R245, RZ, RZ, R14 ;  /* 0x000000fffff57224 */ /* 0x000fe200078e000e */
[----:B------:R-:W-:Y:S01]  /*c180*/  LDS R15, [R5+0x6200] ;  /* 0x00620000050f7984 */ /* 0x000fe20000000800 */
[----:B------:R-:W-:Y:S02]  /*c190*/  IMAD.MOV.U32 R246, RZ, RZ, R13 ;  /* 0x000000fffff67224 */ /* 0x000fe400078e000d */
[----:B------:R-:W-:Y:S01]  /*c1a0*/  IMAD.MOV.U32 R247, RZ, RZ, R12 ;  /* 0x000000fffff77224 */ /* 0x000fe200078e000c */
[----:B------:R-:W-:Y:S04]  /*c1b0*/  LDS R14, [R4+0x6200] ;  /* 0x00620000040e7984 */ /* 0x000fe80000000800 */
[----:B------:R-:W-:Y:S04]  /*c1c0*/  LDS R12, [R4+0x4200] ;  /* 0x00420000040c7984 */ /* 0x000fe80000000800 */
[----:B------:R-:W1:Y:S07]  /*c1d0*/  LDS R13, [R5+0x4200] ;  /* 0x00420000050d7984 */ /* 0x000e6e0000000800 */
[----:B------:R-:W-:Y:S04]  /*c1e0*/  STL.64 [R1+0x150], R84 ;  /* 0x0001505401007387 */ /* 0x000fe80000100a00 */
[----:B------:R4:W-:Y:S02]  /*c1f0*/  STL.64 [R1+0x158], R86 ;  /* 0x0001585601007387 */ /* 0x0009e40000100a00 */
[C---:B----4-:R-:W-:Y:S08]  /*c200*/  HMMA.1688.F32.TF32 R84, R56.reuse, R198, R220 ;  /* 0x000000c63854723c */ /* 0x050ff000000810dc */
[C---:B------:R-:W-:Y:S08]  /*c210*/  HMMA.1688.F32.TF32 R228, R56.reuse, R178, R228 ;  /* 0x000000b238e4723c */ /* 0x040ff000000810e4 */
[----:B------:R-:W-:Y:S08]  /*c220*/  HMMA.1688.F32.TF32 R232, R56, R186, R232 ;  /* 0x000000ba38e8723c */ /* 0x000ff000000810e8 */
[----:B------:R-:W-:-:S02]  /*c230*/  IMAD.MOV.U32 R223, RZ, RZ, R86 ;  /* 0x000000ffffdf7224 */ /* 0x000fc400078e0056 */
[----:B------:R-:W-:Y:S02]  /*c240*/  IMAD.MOV.U32 R222, RZ, RZ, R87 ;  /* 0x000000ffffde7224 */ /* 0x000fe400078e0057 */
[----:B------:R-:W-:Y:S02]  /*c250*/  IMAD.MOV.U32 R221, RZ, RZ, R84 ;  /* 0x000000ffffdd7224 */ /* 0x000fe400078e0054 */
[----:B------:R-:W-:Y:S02]  /*c260*/  IMAD.MOV.U32 R220, RZ, RZ, R85 ;  /* 0x000000ffffdc7224 */ /* 0x000fe400078e0055 */
[C---:B------:R-:W-:Y:S01]  /*c270*/  HMMA.1688.F32.TF32 R84, R56.reuse, R182, R244 ;  /* 0x000000b63854723c */ /* 0x040fe200000810f4 */
[----:B------:R-:W-:Y:S04]  /*c280*/  STL.64 [R1+0x140], R228 ;  /* 0x000140e401007387 */ /* 0x000fe80000100a00 */
[----:B------:R4:W-:Y:S04]  /*c290*/  STL.64 [R1+0x148], R230 ;  /* 0x000148e601007387 */ /* 0x0009e80000100a00 */
[----:B------:R-:W-:Y:S04]  /*c2a0*/  STL.64 [R1+0x120], R232 ;  /* 0x000120e801007387 */ /* 0x000fe80000100a00 */
[----:B------:R-:W-:Y:S01]  /*c2b0*/  STL.64 [R1+0x128], R234 ;  /* 0x000128ea01007387 */ /* 0x000fe20000100a00 */
[----:B--2---:R-:W-:Y:S08]  /*c2c0*/  HMMA.1688.F32.TF32 R40, R56, R26, R40 ;  /* 0x0000001a3828723c */ /* 0x004ff00000081028 */
[C---:B-1----:R-:W-:Y:S08]  /*c2d0*/  HMMA.1688.F32.TF32 R92, R12.reuse, R186, R92 ;  /* 0x000000ba0c5c723c */ /* 0x042ff0000008105c */
[----:B------:R-:W-:Y:S01]  /*c2e0*/  HMMA.1688.F32.TF32 R96, R12, R182, R96 ;  /* 0x000000b60c60723c */ /* 0x000fe20000081060 */
[----:B----4-:R-:W-:Y:S01]  /*c2f0*/  IMAD.MOV.U32 R230, RZ, RZ, R86 ;  /* 0x000000ffffe67224 */ /* 0x010fe200078e0056 */
[----:B------:R-:W1:Y:S01]  /*c300*/  S2R R6, SR_TID.X ;  /* 0x0000000000067919 */ /* 0x000e620000002100 */
[----:B------:R-:W-:-:S02]  /*c310*/  IMAD.MOV.U32 R229, RZ, RZ, R87 ;  /* 0x000000ffffe57224 */ /* 0x000fc400078e0057 */
[----:B------:R-:W-:Y:S01]  /*c320*/  IMAD.MOV.U32 R228, RZ, RZ, R85 ;  /* 0x000000ffffe47224 */ /* 0x000fe200078e0055 */
[----:B------:R-:W-:Y:S02]  /*c330*/  LDS R86, [R4+0x6500] ;  /* 0x0065000004567984 */ /* 0x000fe40000000800 */
[----:B---3--:R-:W-:Y:S01]  /*c340*/  HMMA.1688.F32.TF32 R56, R56, R194, R72 ;  /* 0x000000c23838723c */ /* 0x008fe20000081048 */
[----:B------:R-:W-:Y:S01]  /*c350*/  IMAD.MOV.U32 R197, RZ, RZ, R84 ;  /* 0x000000ffffc57224 */ /* 0x000fe200078e0054 */
[----:B------:R-:W-:Y:S04]  /*c360*/  LDS R85, [R5+0x4500] ;  /* 0x0045000005557984 */ /* 0x000fe80000000800 */
[----:B------:R-:W-:Y:S04]  /*c370*/  LDS R84, [R4+0x4500] ;  /* 0x0045000004547984 */ /* 0x000fe80000000800 */
[----:B------:R-:W2:Y:S04]  /*c380*/  LDS R87, [R5+0x6500] ;  /* 0x0065000005577984 */ /* 0x000ea80000000800 */
[----:B------:R-:W-:Y:S04]  /*c390*/  LDS R232, [R4+0x8500] ;  /* 0x0085000004e87984 */ /* 0x000fe80000000800 */
[----:B------:R-:W-:Y:S04]  /*c3a0*/  LDS R234, [R4+0xa500] ;  /* 0x00a5000004ea7984 */ /* 0x000fe80000000800 */
[----:B------:R-:W-:Y:S02]  /*c3b0*/  LDS R233, [R5+0x8500] ;  /* 0x0085000005e97984 */ /* 0x000fe40000000800 */
[----:B------:R-:W-:-:S02]  /*c3c0*/  IMAD.MOV.U32 R100, RZ, RZ, R56 ;  /* 0x000000ffff647224 */ /* 0x000fc400078e0038 */
[----:B------:R-:W-:Y:S01]  /*c3d0*/  IMAD.MOV.U32 R3, RZ, RZ, R57 ;  /* 0x000000ffff037224 */ /* 0x000fe200078e0039 */
[----:B------:R-:W-:Y:S01]  /*c3e0*/  LDS R235, [R5+0xa500] ;  /* 0x00a5000005eb7984 */ /* 0x000fe20000000800 */
[----:B------:R-:W-:Y:S02]  /*c3f0*/  IMAD.MOV.U32 R2, RZ, RZ, R58 ;  /* 0x000000ffff027224 */ /* 0x000fe400078e003a */
[----:B------:R-:W-:Y:S01]  /*c400*/  IMAD.MOV.U32 R0, RZ, RZ, R59 ;  /* 0x000000ffff007224 */ /* 0x000fe200078e003b */
[----:B------:R-:W-:Y:S01]  /*c410*/  LDS R231, [R5+0xa600] ;  /* 0x00a6000005e77984 */ /* 0x000fe20000000800 */
[C---:B------:R-:W-:Y:S03]  /*c420*/  HMMA.1688.F32.TF32 R56, R12.reuse, R102, R240 ;  /* 0x000000660c38723c */ /* 0x040fe600000810f0 */
[----:B------:R-:W3:Y:S11]  /*c430*/  LDL.LU R240, [R1+0x200] ;  /* 0x0002000001f07983 */ /* 0x000ef60000300800 */
[----:B------:R-:W-:Y:S10]  /*c440*/  @!UPT UIADD3 URZ, URZ, URZ, URZ ;  /* 0x0000003f3f3ff290 */ /* 0x000ff4000fffe03f */
[----:B------:R-:W-:Y:S02]  /*c450*/  IMAD.MOV.U32 R176, RZ, RZ, R56 ;  /* 0x000000ffffb07224 */ /* 0x000fe400078e0038 */
[----:B------:R-:W-:Y:S02]  /*c460*/  IMAD.MOV.U32 R173, RZ, RZ, R57 ;  /* 0x000000ffffad7224 */ /* 0x000fe400078e0039 */
[----:B------:R-:W-:Y:S02]  /*c470*/  IMAD.MOV.U32 R172, RZ, RZ, R58 ;  /* 0x000000ffffac7224 */ /* 0x000fe400078e003a */
[----:B------:R-:W-:Y:S02]  /*c480*/  IMAD.MOV.U32 R101, RZ, RZ, R59 ;  /* 0x000000ffff657224 */ /* 0x000fe400078e003b */
[C---:B------:R-:W-:Y:S11]  /*c490*/  HMMA.1688.F32.TF32 R56, R12.reuse, R174, R236 ;  /* 0x000000ae0c38723c */ /* 0x040ff600000810ec */
[----:B------:R-:W-:Y:S11]  /*c4a0*/  @!UPT UIADD3 URZ, URZ, URZ, URZ ;  /* 0x0000003f3f3ff290 */ /* 0x000ff6000fffe03f */
[----:B------:R-:W-:Y:S01]  /*c4b0*/  @!UPT UIADD3 URZ, URZ, URZ, URZ ;  /* 0x0000003f3f3ff290 */ /* 0x000fe2000fffe03f */
[----:B------:R-:W-:Y:S04]  /*c4c0*/  STL.64 [R1+0xe0], R56 ;  /* 0x0000e03801007387 */ /* 0x000fe80000100a00 */
[----:B------:R4:W-:Y:S04]  /*c4d0*/  STL.64 [R1+0xe8], R58 ;  /* 0x0000e83a01007387 */ /* 0x0009e80000100a00 */
[----:B------:R-:W3:Y:S04]  /*c4e0*/  LDL.LU R241, [R1+0x204] ;  /* 0x0002040001f17983 */ /* 0x000ee80000300800 */
[----:B------:R-:W3:Y:S04]  /*c4f0*/  LDL.LU R242, [R1+0x208] ;  /* 0x0002080001f27983 */ /* 0x000ee80000300800 */
[----:B------:R-:W3:Y:S01]  /*c500*/  LDL.LU R243, [R1+0x20c] ;  /* 0x00020c0001f37983 */ /* 0x000ee20000300800 */
[C---:B----4-:R-:W-:Y:S03]  /*c510*/  HMMA.1688.F32.TF32 R56, R12.reuse, R178, R80 ;  /* 0x000000b20c38723c */ /* 0x050fe60000081050 */
[----:B------:R-:W4:Y:S04]  /*c520*/  LDL.LU R236, [R1+0x210] ;  /* 0x0002100001ec7983 */ /* 0x000f280000300800 */
[----:B------:R-:W-:Y:S01]  /*c530*/  LDS R80, [R4+0x4600] ;  /* 0x0046000004507984 */ /* 0x000fe20000000800 */
[----:B------:R-:W-:Y:S03]  /*c540*/  HMMA.1688.F32.TF32 R72, R12, R26, R248 ;  /* 0x0000001a0c48723c */ /* 0x000fe600000810f8 */
[----:B------:R-:W-:Y:S04]  /*c550*/  LDS R82, [R4+0x6600] ;  /* 0x0066000004527984 */ /* 0x000fe80000000800 */
[----:B------:R-:W-:Y:S01]  /*c560*/  LDS R81, [R5+0x4600] ;  /* 0x0046000005517984 */ /* 0x000fe20000000800 */
[----:B--2---:R-:W-:Y:S03]  /*c570*/  HMMA.1688.F32.TF32 R32, R84, R102, R32 ;  /* 0x000000665420723c */ /* 0x004fe60000081020 */
[----:B------:R-:W-:Y:S05]  /*c580*/  LDS R83, [R5+0x6600] ;  /* 0x0066000005537984 */ /* 0x000fea0000000800 */
[----:B------:R-:W-:-:S02]  /*c590*/  IMAD.MOV.U32 R184, RZ, RZ, R56 ;  /* 0x000000ffffb87224 */ /* 0x000fc400078e0038 */
[----:B------:R-:W-:Y:S02]  /*c5a0*/  IMAD.MOV.U32 R181, RZ, RZ, R57 ;  /* 0x000000ffffb57224 */ /* 0x000fe400078e0039 */
[----:B------:R-:W-:Y:S02]  /*c5b0*/  IMAD.MOV.U32 R180, RZ, RZ, R58 ;  /* 0x000000ffffb47224 */ /* 0x000fe400078e003a */
[----:B------:R-:W-:Y:S02]  /*c5c0*/  IMAD.MOV.U32 R177, RZ, RZ, R59 ;  /* 0x000000ffffb17224 */ /* 0x000fe400078e003b */
[C---:B------:R-:W-:Y:S01]  /*c5d0*/  HMMA.1688.F32.TF32 R56, R12.reuse, R198, R88 ;  /* 0x000000c60c38723c */ /* 0x040fe20000081058 */
[----:B------:R-:W-:Y:S04]  /*c5e0*/  LDS R88, [R4+0x4400] ;  /* 0x0044000004587984 */ /* 0x000fe80000000800 */
[----:B------:R-:W-:Y:S03]  /*c5f0*/  LDS R90, [R4+0x6400] ;  /* 0x00640000045a7984 */ /* 0x000fe60000000800 */
[----:B------:R-:W-:Y:S01]  /*c600*/  HMMA.1688.F32.TF32 R12, R12, R194, R104 ;  /* 0x000000c20c0c723c */ /* 0x000fe20000081068 */
[----:B------:R-:W-:Y:S04]  /*c610*/  LDS R89, [R5+0x4400] ;  /* 0x0044000005597984 */ /* 0x000fe80000000800 */
[----:B------:R-:W-:Y:S11]  /*c620*/  LDS R91, [R5+0x6400] ;  /* 0x00640000055b7984 */ /* 0x000ff60000000800 */
[----:B------:R-:W-:Y:S07]  /*c630*/  @!UPT UIADD3 URZ, URZ, URZ, URZ ;  /* 0x0000003f3f3ff290 */ /* 0x000fee000fffe03f */
[----:B------:R-:W-:Y:S04]  /*c640*/  STL.64 [R1+0xb0], R12 ;  /* 0x0000b00c01007387 */ /* 0x000fe80000100a00 */
[----:B------:R-:W-:Y:S04]  /*c650*/  STL.64 [R1+0xb8], R14 ;  /* 0x0000b80e01007387 */ /* 0x000fe80000100a00 */
[----:B------:R-:W4:Y:S04]  /*c660*/  LDL.LU R237, [R1+0x214] ;  /* 0x0002140001ed7983 */ /* 0x000f280000300800 */
[----:B------:R-:W4:Y:S04]  /*c670*/  LDL.LU R238, [R1+0x218] ;  /* 0x0002180001ee7983 */ /* 0x000f280000300800 */
[----:B------:R-:W4:Y:S01]  /*c680*/  LDL.LU R239, [R1+0x21c] ;  /* 0x00021c0001ef7983 */ /* 0x000f220000300800 */
[----:B------:R-:W-:-:S02]  /*c690*/  IMAD.MOV.U32 R196, RZ, RZ, R56 ;  /* 0x000000ffffc47224 */ /* 0x000fc400078e0038 */
[----:B------:R-:W-:Y:S01]  /*c6a0*/  IMAD.MOV.U32 R193, RZ, RZ, R57 ;  /* 0x000000ffffc17224 */ /* 0x000fe200078e0039 */
[----:B------:R-:W-:Y:S01]  /*c6b0*/  LDS R56, [R4+0x4300] ;  /* 0x0043000004387984 */ /* 0x000fe20000000800 */
[----:B------:R-:W-:Y:S02]  /*c6c0*/  IMAD.MOV.U32 R192, RZ, RZ, R58 ;  /* 0x000000ffffc07224 */ /* 0x000fe400078e003a */
[----:B------:R-:W-:Y:S01]  /*c6d0*/  IMAD.MOV.U32 R185, RZ, RZ, R59 ;  /* 0x000000ffffb97224 */ /* 0x000fe200078e003b */
[----:B------:R-:W-:Y:S04]  /*c6e0*/  LDS R58, [R4+0x6300] ;  /* 0x00630000043a7984 */ /* 0x000fe80000000800 */
[----:B------:R-:W-:Y:S04]  /*c6f0*/  LDS R57, [R5+0x4300] ;  /* 0x0043000005397984 */ /* 0x000fe80000000800 */
[----:B------:R-:W3:Y:S02]  /*c700*/  LDS R59, [R5+0x6300] ;  /* 0x00630000053b7984 */ /* 0x000ee40000000800 */
[C---:B---3--:R-:W-:Y:S02]  /*c710*/  HMMA.1688.F32.TF32 R12, R56.reuse, R26, R240 ;  /* 0x0000001a380c723c */ /* 0x048fe400000810f0 */
[----:B------:R-:W2:Y:S04]  /*c720*/  LDL.LU R240, [R1+0x220] ;  /* 0x0002200001f07983 */ /* 0x000ea80000300800 */
[----:B------:R-:W2:Y:S04]  /*c730*/  LDL.LU R241, [R1+0x224] ;  /* 0x0002240001f17983 */ /* 0x000ea80000300800 */
[----:B------:R-:W2:Y:S04]  /*c740*/  LDL.LU R242, [R1+0x228] ;  /* 0x0002280001f27983 */ /* 0x000ea80000300800 */
[----:B------:R-:W2:Y:S01]  /*c750*/  LDL.LU R243, [R1+0x22c] ;  /* 0x00022c0001f37983 */ /* 0x000ea20000300800 */
[C---:B------:R-:W-:Y:S08]  /*c760*/  HMMA.1688.F32.TF32 R108, R56.reuse, R102, R108 ;  /* 0x00000066386c723c */ /* 0x040ff0000008106c */
[C---:B------:R-:W-:Y:S08]  /*c770*/  HMMA.1688.F32.TF32 R112, R56.reuse, R174, R112 ;  /* 0x000000ae3870723c */ /* 0x040ff00000081070 */
[----:B------:R-:W-:Y:S01]  /*c780*/  HMMA.1688.F32.TF32 R104, R56, R194, R132 ;  /* 0x000000c23868723c */ /* 0x000fe20000081084 */
[----:B------:R-:W-:Y:S04]  /*c790*/  LDS R132, [R4+0x8300] ;  /* 0x0083000004847984 */ /* 0x000fe80000000800 */
[----:B------:R-:W-:Y:S03]  /*c7a0*/  LDS R134, [R4+0xa300] ;  /* 0x00a3000004867984 */ /* 0x000fe60000000800 */
[C---:B------:R-:W-:Y:S08]  /*c7b0*/  HMMA.1688.F32.TF32 R136, R88.reuse, R102, R136 ;  /* 0x000000665888723c */ /* 0x040ff00000081088 */
[C---:B------:R-:W-:Y:S08]  /*c7c0*/  HMMA.1688.F32.TF32 R140, R88.reuse, R174, R140 ;  /* 0x000000ae588c723c */ /* 0x040ff0000008108c */
[----:B------:R-:W-:Y:S01]  /*c7d0*/  HMMA.1688.F32.TF32 R148, R88, R198, R148 ;  /* 0x000000c65894723c */ /* 0x000fe20000081094 */
[----:B------:R-:W-:Y:S04]  /*c7e0*/  STL [R1+0x7d4], R108 ;  /* 0x0007d46c01007387 */ /* 0x000fe80000100800 */
[----:B------:R-:W-:Y:S04]  /*c7f0*/  STL [R1+0x7d0], R109 ;  /* 0x0007d06d01007387 */ /* 0x000fe80000100800 */
[----:B------:R-:W-:Y:S01]  /*c800*/  STL [R1+0x7cc], R110 ;  /* 0x0007cc6e01007387 */ /* 0x000fe20000100800 */
[C---:B------:R-:W-:Y:S03]  /*c810*/  HMMA.1688.F32.TF32 R116, R56.reuse, R178, R116 ;  /* 0x000000b23874723c */ /* 0x040fe60000081074 */
[----:B------:R-:W-:Y:S04]  /*c820*/  STL [R1+0x7c8], R111 ;  /* 0x0007c86f01007387 */ /* 0x000fe80000100800 */
[----:B------:R-:W-:Y:S01]  /*c830*/  STL [R1+0x7e0], R112 ;  /* 0x0007e07001007387 */ /* 0x000fe20000100800 */
[C---:B------:R-:W-:Y:S03]  /*c840*/  HMMA.1688.F32.TF32 R120, R56.reuse, R198, R120 ;  /* 0x000000c63878723c */ /* 0x040fe60000081078 */
[----:B------:R-:W-:Y:S04]  /*c850*/  STL [R1+0x7dc], R113 ;  /* 0x0007dc7101007387 */ /* 0x000fe80000100800 */
[----:B------:R-:W-:Y:S01]  /*c860*/  STL [R1+0x7d8], R114 ;  /* 0x0007d87201007387 */ /* 0x000fe20000100800 */
[C---:B------:R-:W-:Y:S03]  /*c870*/  HMMA.1688.F32.TF32 R124, R56.reuse, R186, R124 ;  /* 0x000000ba387c723c */ /* 0x040fe6000008107c */
[----:B------:R-:W-:Y:S04]  /*c880*/  STL [R1+0x7c4], R115 ;  /* 0x0007c47301007387 */ /* 0x000fe80000100800 */
[----:B------:R-:W-:Y:S01]  /*c890*/  LDS R133, [R5+0x8300] ;  /* 0x0083000005857984 */ /* 0x000fe20000000800 */
[----:B------:R-:W-:Y:S03]  /*c8a0*/  HMMA.1688.F32.TF32 R128, R56, R182, R128 ;  /* 0x000000b63880723c */ /* 0x000fe60000081080 */
[----:B------:R-:W-:Y:S05]  /*c8b0*/  LDS R135, [R5+0xa300] ;  /* 0x00a3000005877984 */ /* 0x000fea0000000800 */
[----:B----4-:R-:W-:Y:S01]  /*c8c0*/  HMMA.1688.F32.TF32 R56, R88, R26, R236 ;  /* 0x0000001a5838723c */ /* 0x010fe200000810ec */
[----:B------:R-:W3:Y:S04]  /*c8d0*/  LDL.LU R236, [R1+0x230] ;  /* 0x0002300001ec7983 */ /* 0x000ee80000300800 */
[----:B------:R-:W-:Y:S04]  /*c8e0*/  STL.64 [R1+0xa0], R104 ;  /* 0x0000a06801007387 */ /* 0x000fe80000100a00 */
[----:B------:R-:W-:Y:S04]  /*c8f0*/  STL.64 [R1+0xa8], R106 ;  /* 0x0000a86a01007387 */ /* 0x000fe80000100a00 */
[----:B------:R-:W3:Y:S04]  /*c900*/  LDL.LU R237, [R1+0x234] ;  /* 0x0002340001ed7983 */ /* 0x000ee80000300800 */
[----:B------:R4:W-:Y:S04]  /*c910*/  STL [R1+0x7c0], R139 ;  /* 0x0007c08b01007387 */ /* 0x0009e80000100800 */
[----:B------:R1:W-:Y:S04]  /*c920*/  STL [R1+0x7bc], R143 ;  /* 0x0007bc8f01007387 */ /* 0x0003e80000100800 */
[----:B------:R5:W-:Y:S01]  /*c930*/  STL [R1+0x7b8], R151 ;  /* 0x0007b89701007387 */ /* 0x000be20000100800 */
[----:B----4-:R-:W-:-:S03]  /*c940*/  IMAD.MOV.U32 R139, RZ, RZ, R32 ;  /* 0x000000ffff8b7224 */ /* 0x010fc600078e0020 */
[----:B------:R4:W-:Y:S01]  /*c950*/  STL [R1+0x7c], R35 ;  /* 0x00007c2301007387 */ /* 0x0009e20000100800 */
[----:B-1----:R-:W-:Y:S01]  /*c960*/  IMAD.MOV.U32 R143, RZ, RZ, R33 ;  /* 0x000000ffff8f7224 */ /* 0x002fe200078e0021 */
[----:B------:R-:W-:Y:S01]  /*c970*/  HMMA.1688.F32.TF32 R20, R88, R182, R20 ;  /* 0x000000b65814723c */ /* 0x000fe20000081014 */
[----:B-----5:R-:W-:Y:S01]  /*c980*/  IMAD.MOV.U32 R238, RZ, RZ, R252 ;  /* 0x000000ffffee7224 */ /* 0x020fe200078e00fc */
[----:B------:R-:W-:Y:S01]  /*c990*/  LDS R104, [R4+0x8200] ;  /* 0x0082000004687984 */ /* 0x000fe20000000800 */
[----:B------:R-:W-:Y:S02]  /*c9a0*/  IMAD.MOV.U32 R151, RZ, RZ, R34 ;  /* 0x000000ffff977224 */ /* 0x000fe400078e0022 */
[----:B------:R-:W-:Y:S01]  /*c9b0*/  IMAD.MOV.U32 R239, RZ, RZ, R7 ;  /* 0x000000ffffef7224 */ /* 0x000fe200078e0007 */
[----:B------:R-:W-:Y:S02]  /*c9c0*/  LDS R106, [R4+0xa200] ;  /* 0x00a20000046a7984 */ /* 0x000fe40000000800 */
[C---:B----4-:R-:W-:Y:S02]  /*c9d0*/  HMMA.1688.F32.TF32 R32, R84.reuse, R174, R28 ;  /* 0x000000ae5420723c */ /* 0x050fe4000008101c */
[----:B------:R-:W-:Y:S04]  /*c9e0*/  LDS R105, [R5+0x8200] ;  /* 0x0082000005697984 */ /* 0x000fe80000000800 */
[----:B------:R-:W-:Y:S02]  /*c9f0*/  LDS R107, [R5+0xa200] ;  /* 0x00a20000056b7984 */ /* 0x000fe40000000800 */
[C---:B------:R-:W-:Y:S08]  /*ca00*/  HMMA.1688.F32.TF32 R28, R84.reuse, R178, R8 ;  /* 0x000000b2541c723c */ /* 0x040ff00000081008 */
[----:B------:R-:W-:Y:S01]  /*ca10*/  HMMA.1688.F32.TF32 R8, R84, R198, R44 ;  /* 0x000000c65408723c */ /* 0x000fe2000008102c */
[----:B------:R-:W-:Y:S01]  /*ca20*/  IMAD.MOV.U32 R109, RZ, RZ, R20 ;  /* 0x000000ffff6d7224 */ /* 0x000fe200078e0014 */
[----:B------:R-:W-:Y:S01]  /*ca30*/  LDS R44, [R4+0x8000] ;  /* 0x00800000042c7984 */ /* 0x000fe20000000800 */
[----:B------:R-:W-:-:S02]  /*ca40*/  IMAD.MOV.U32 R110, RZ, RZ, R21 ;  /* 0x000000ffff6e7224 */ /* 0x000fc400078e0015 */
[----:B------:R-:W-:Y:S01]  /*ca50*/  IMAD.MOV.U32 R111, RZ, RZ, R22 ;  /* 0x000000ffff6f7224 */ /* 0x000fe200078e0016 */
[----:B------:R-:W-:Y:S04]  /*ca60*/  LDS R46, [R4+0xa000] ;  /* 0x00a00000042e7984 */ /* 0x000fe80000000800 */
[----:B------:R-:W-:Y:S04]  /*ca70*/  STL.64 [R1+0x60], R32 ;  /* 0x0000602001007387 */ /* 0x000fe80000100a00 */
[----:B------:R1:W-:Y:S04]  /*ca80*/  STL.64 [R1+0x68], R34 ;  /* 0x0000682201007387 */ /* 0x0003e80000100a00 */
[----:B------:R-:W-:Y:S04]  /*ca90*/  STL.64 [R1+0x50], R28 ;  /* 0x0000501c01007387 */ /* 0x000fe80000100a00 */
[----:B------:R4:W-:Y:S01]  /*caa0*/  STL.64 [R1+0x58], R30 ;  /* 0x0000581e01007387 */ /* 0x0009e20000100a00 */
[C---:B-1----:R-:W-:Y:S03]  /*cab0*/  HMMA.1688.F32.TF32 R32, R84.reuse, R186, R48 ;  /* 0x000000ba5420723c */ /* 0x042fe60000081030 */
[----:B------:R-:W-:Y:S04]  /*cac0*/  STL.64 [R1+0x40], R8 ;  /* 0x0000400801007387 */ /* 0x000fe80000100a00 */
[----:B------:R1:W-:Y:S01]  /*cad0*/  STL.64 [R1+0x48], R10 ;  /* 0x0000480a01007387 */ /* 0x0003e20000100a00 */
[----:B----4-:R-:W-:Y:S01]  /*cae0*/  HMMA.1688.F32.TF32 R28, R84, R182, R52 ;  /* 0x000000b6541c723c */ /* 0x010fe20000081034 */
[----:B------:R-:W-:-:S02]  /*caf0*/  IMAD.MOV.U32 R115, RZ, RZ, R23 ;  /* 0x000000ffff737224 */ /* 0x000fc400078e0017 */
[----:B------:R-:W-:Y:S04]  /*cb00*/  LDS R45, [R5+0x8000] ;  /* 0x00800000052d7984 */ /* 0x000fe80000000800 */
[----:B------:R-:W-:Y:S01]  /*cb10*/  LDS R47, [R5+0xa000] ;  /* 0x00a00000052f7984 */ /* 0x000fe20000000800 */
[-C--:B-1----:R-:W-:Y:S08]  /*cb20*/  HMMA.1688.F32.TF32 R8, R84, R194.reuse, R208 ;  /* 0x000000c25408723c */ /* 0x082ff000000810d0 */
[----:B------:R-:W-:Y:S01]  /*cb30*/  HMMA.1688.F32.TF32 R20, R88, R194, R188 ;  /* 0x000000c25814723c */ /* 0x000fe200000810bc */
[----:B------:R-:W-:Y:S04]  /*cb40*/  STL.64 [R1+0x30], R32 ;  /* 0x0000302001007387 */ /* 0x000fe80000100a00 */
[----:B------:R-:W-:Y:S04]  /*cb50*/  STL.64 [R1+0x38], R34 ;  /* 0x0000382201007387 */ /* 0x000fe80000100a00 */
[----:B------:R-:W-:Y:S01]  /*cb60*/  STL.64 [R1+0x20], R28 ;  /* 0x0000201c01007387 */ /* 0x000fe20000100a00 */
[C---:B------:R-:W-:Y:S03]  /*cb70*/  HMMA.1688.F32.TF32 R248, R80.reuse, R174, R76 ;  /* 0x000000ae50f8723c */ /* 0x040fe6000008104c */
[----:B------:R-:W-:Y:S03]  /*cb80*/  STL.64 [R1+0x28], R30 ;  /* 0x0000281e01007387 */ /* 0x000fe60000100a00 */
[----:B------:R-:W-:Y:S01]  /*cb90*/  IMAD.MOV.U32 R252, RZ, RZ, R10 ;  /* 0x000000fffffc7224 */ /* 0x000fe200078e000a */
[----:B------:R1:W-:Y:S01]  /*cba0*/  STL.64 [R1+0x10], R8 ;  /* 0x0000100801007387 */ /* 0x0003e20000100a00 */
[----:B------:R-:W-:Y:S01]  /*cbb0*/  IMAD.MOV.U32 R7, RZ, RZ, R11 ;  /* 0x000000ffff077224 */ /* 0x000fe200078e000b */
[----:B------:R-:W-:Y:S05]  /*cbc0*/  HMMA.1688.F32.TF32 R244, R80, R178, R64 ;  /* 0x000000b250f4723c */ /* 0x000fea0000081040 */
[----:B------:R-:W-:-:S02]  /*cbd0*/  IMAD.MOV.U32 R112, RZ, RZ, R20 ;  /* 0x000000ffff707224 */ /* 0x000fc400078e0014 */
[----:B------:R-:W-:Y:S02]  /*cbe0*/  IMAD.MOV.U32 R113, RZ, RZ, R21 ;  /* 0x000000ffff717224 */ /* 0x000fe400078e0015 */
[----:B------:R-:W-:Y:S01]  /*cbf0*/  IMAD.MOV.U32 R114, RZ, RZ, R22 ;  /* 0x000000ffff727224 */ /* 0x000fe200078e0016 */
[----:B-1----:R-:W-:Y:S01]  /*cc00*/  HMMA.1688.F32.TF32 R8, R80, R102, R60 ;  /* 0x000000665008723c */ /* 0x002fe2000008103c */
[----:B------:R-:W-:Y:S01]  /*cc10*/  IMAD.MOV.U32 R108, RZ, RZ, R23 ;  /* 0x000000ffff6c7224 */ /* 0x000fe200078e0017 */
[C---:B------:R-:W-:Y:S01]  /*cc20*/  LOP3.LUT R32, R6.reuse, 0x7, RZ, 0xc0, !PT ;  /* 0x0000000706207812 */ /* 0x040fe200078ec0ff */
[----:B------:R-:W-:Y:S01]  /*cc30*/  IMAD.SHL.U32 R33, R6, 0x2, RZ ;  /* 0x0000000206217824 */ /* 0x000fe200078e00ff */
[----:B------:R-:W-:Y:S04]  /*cc40*/  STL.64 [R1+0x790], R250 ;  /* 0x000790fa01007387 */ /* 0x000fe80000100a00 */
[----:B------:R-:W-:Y:S04]  /*cc50*/  LDS R34, [R4+0x6700] ;  /* 0x0067000004227984 */ /* 0x000fe80000000800 */
[----:B------:R-:W-:Y:S11]  /*cc60*/  LDS R35, [R5+0x6700] ;  /* 0x0067000005237984 */ /* 0x000ff60000000800 */
[----:B------:R-:W-:Y:S04]  /*cc70*/  STL.64 [R1], R8 ;  /* 0x0000000801007387 */ /* 0x000fe80000100a00 */
[----:B------:R-:W-:Y:S04]  /*cc80*/  STL.64 [R1+0x8], R10 ;  /* 0x0000080a01007387 */ /* 0x000fe80000100a00 */
[----:B------:R-:W-:Y:S04]  /*cc90*/  STL.64 [R1+0x788], R248 ;  /* 0x000788f801007387 */ /* 0x000fe80000100a00 */
[----:B------:R-:W-:Y:S04]  /*cca0*/  STL.64 [R1+0x7a0], R246 ;  /* 0x0007a0f601007387 */ /* 0x000fe80000100a00 */
[----:B------:R-:W-:Y:S01]  /*ccb0*/  STL.64 [R1+0x798], R244 ;  /* 0x000798f401007387 */ /* 0x000fe20000100a00 */
[----:B--2---:R-:W-:Y:S08]  /*ccc0*/  HMMA.1688.F32.TF32 R20, R84, R26, R240 ;  /* 0x0000001a5414723c */ /* 0x004ff000000810f0 */
[----:B------:R-:W-:Y:S01]  /*ccd0*/  HMMA.1688.F32.TF32 R240, R80, R198, R68 ;  /* 0x000000c650f0723c */ /* 0x000fe20000081044 */
[----:B------:R-:W-:Y:S01]  /*cce0*/  IMAD R32, R32, 0x90, RZ ;  /* 0x0000009020207824 */ /* 0x000fe200078e02ff */
[----:B------:R-:W-:Y:S01]  /*ccf0*/  LDS R68, [R4+0x8100] ;  /* 0x0081000004447984 */ /* 0x000fe20000000800 */
[----:B------:R-:W-:-:S02]  /*cd00*/  IMAD.U32 R6, RZ, RZ, UR4 ;  /* 0x00000004ff067e24 */ /* 0x000fc4000f8e00ff */
[----:B------:R-:W-:Y:S01]  /*cd10*/  IMAD.MOV.U32 R190, RZ, RZ, R230 ;  /* 0x000000ffffbe7224 */ /* 0x000fe200078e00e6 */
[----:B------:R-:W-:Y:S01]  /*cd20*/  LDS R70, [R4+0xa100] ;  /* 0x00a1000004467984 */ /* 0x000fe20000000800 */
[----:B------:R-:W-:Y:S02]  /*cd30*/  IMAD.MOV.U32 R191, RZ, RZ, R229 ;  /* 0x000000ffffbf7224 */ /* 0x000fe400078e00e5 */
[----:B------:R-:W-:Y:S01]  /*cd40*/  IMAD.MOV.U32 R189, RZ, RZ, R228 ;  /* 0x000000ffffbd7224 */ /* 0x000fe200078e00e4 */
[----:B------:R-:W-:Y:S01]  /*cd50*/  HMMA.1688.F32.TF32 R144, R88, R178, R144 ;  /* 0x000000b25890723c */ /* 0x000fe20000081090 */
[----:B------:R-:W-:Y:S01]  /*cd60*/  IMAD.MOV.U32 R50, RZ, RZ, R25 ;  /* 0x000000ffff327224 */ /* 0x000fe200078e0019 */
[----:B------:R-:W-:Y:S01]  /*cd70*/  LDS R69, [R5+0x8100] ;  /* 0x0081000005457984 */ /* 0x000fe20000000800 */
[----:B------:R-:W-:-:S05]  /*cd80*/  IMAD.MOV.U32 R51, RZ, RZ, R24 ;  /* 0x000000ffff337224 */ /* 0x000fca00078e0018 */
[----:B------:R-:W-:Y:S01]  /*cd90*/  HMMA.1688.F32.TF32 R152, R88, R186, R152 ;  /* 0x000000ba5898723c */ /* 0x000fe20000081098 */
[----:B------:R-:W-:Y:S01]  /*cda0*/  IMAD.MOV.U32 R52, RZ, RZ, R197 ;  /* 0x000000ffff347224 */ /* 0x000fe200078e00c5 */
[----:B------:R-:W-:Y:S04]  /*cdb0*/  LDS R71, [R5+0xa100] ;  /* 0x00a1000005477984 */ /* 0x000fe80000000800 */
[----:B------:R-:W-:Y:S04]  /*cdc0*/  STL.64 [R1+0x7b0], R242 ;  /* 0x0007b0f201007387 */ /* 0x000fe80000100a00 */
[----:B------:R-:W-:Y:S04]  /*cdd0*/  STL.64 [R1+0x7a8], R240 ;  /* 0x0007a8f001007387 */ /* 0x000fe80000100a00 */
[----:B------:R-:W2:Y:S04]  /*cde0*/  LDL.LU R48, [R1+0x238] ;  /* 0x0002380001307983 */ /* 0x000ea80000300800 */
[----:B------:R-:W2:Y:S01]  /*cdf0*/  LDL.LU R49, [R1+0x23c] ;  /* 0x00023c0001317983 */ /* 0x000ea20000300800 */
[----:B------:R-:W-:-:S03]  /*ce00*/  LOP3.LUT R32, R32, 0x30, R33, 0x78, !PT ;  /* 0x0000003020207812 */ /* 0x000fc600078e7821 */
[----:B------:R-:W-:Y:S01]  /*ce10*/  LDS R33, [R5+0x4700] ;  /* 0x0047000005217984 */ /* 0x000fe20000000800 */
[----:B------:R-:W-:-:S03]  /*ce20*/  LOP3.LUT R32, R32, 0x40, RZ, 0x3c, !PT ;  /* 0x0000004020207812 */ /* 0x000fc600078e3cff */
[----:B------:R-:W-:Y:S02]  /*ce30*/  LDS R228, [R4+0x8600] ;  /* 0x0086000004e47984 */ /* 0x000fe40000000800 */
[----:B------:R-:W-:Y:S02]  /*ce40*/  IMAD R6, R6, 0x2000, R32 ;  /* 0x0000200006067824 */ /* 0x000fe400078e0220 */
[----:B------:R-:W-:Y:S04]  /*ce50*/  LDS R32, [R4+0x4700] ;  /* 0x0047000004207984 */ /* 0x000fe80000000800 */
[----:B------:R-:W1:Y:S04]  /*ce60*/  LDSM.16.M88.4 R8, [R6+0x20000] ;  /* 0x020000000608783b */ /* 0x000e680000000200 */
[----:B------:R-:W-:Y:S04]  /*ce70*/  LDS R230, [R4+0xa600] ;  /* 0x00a6000004e67984 */ /* 0x000fe80000000800 */
[----:B------:R-:W4:Y:S01]  /*ce80*/  LDS R229, [R5+0x8600] ;  /* 0x0086000005e57984 */ /* 0x000f220000000800 */
[----:B---3--:R-:W-:Y:S03]  /*ce90*/  HMMA.1688.F32.TF32 R28, R80, R26, R236 ;  /* 0x0000001a501c723c */ /* 0x008fe600000810ec */
[----:B------:R-:W-:Y:S04]  /*cea0*/  LDS R236, [R4+0x8400] ;  /* 0x0084000004ec7984 */ /* 0x000fe80000000800 */
[----:B------:R-:W-:Y:S04]  /*ceb0*/  LDS R238, [R4+0xa400] ;  /* 0x00a4000004ee7984 */ /* 0x000fe80000000800 */
[----:B------:R-:W-:Y:S04]  /*cec0*/  LDS R237, [R5+0x8400] ;  /* 0x0084000005ed7984 */ /* 0x000fe80000000800 */
[----:B------:R-:W3:Y:S01]  /*ced0*/  LDS R239, [R5+0xa400] ;  /* 0x00a4000005ef7984 */ /* 0x000ee20000000800 */
[----:B-1----:R-:W-:Y:S01]  /*cee0*/  HMMA.1688.F32.TF32 R12, R132, R8, R12 ;  /* 0x00000008840c723c */ /* 0x002fe2000008100c */
[----:B------:R-:W-:-:S02]  /*cef0*/  IMAD.MOV.U32 R90, RZ, RZ, R223 ;  /* 0x000000ffff5a7224 */ /* 0x000fc400078e00df */
[----:B------:R-:W-:Y:S01]  /*cf00*/  IMAD.MOV.U32 R91, RZ, RZ, R222 ;  /* 0x000000ffff5b7224 */ /* 0x000fe200078e00de */
[----:B------:R-:W-:Y:S01]  /*cf10*/  LDS R223, [R5+0xa700] ;  /* 0x00a7000005df7984 */ /* 0x000fe20000000800 */
[----:B------:R-:W-:Y:S02]  /*cf20*/  IMAD.MOV.U32 R89, RZ, RZ, R220 ;  /* 0x000000ffff597224 */ /* 0x000fe400078e00dc */
[----:B------:R-:W-:Y:S01]  /*cf30*/  IMAD.MOV.U32 R88, RZ, RZ, R196 ;  /* 0x000000ffff587224 */ /* 0x000fe200078e00c4 */
[C---:B------:R-:W-:Y:S01]  /*cf40*/  HMMA.1688.F32.TF32 R156, R80.reuse, R186, R156 ;  /* 0x000000ba509c723c */ /* 0x040fe2000008109c */
[----:B------:R-:W-:Y:S01]  /*cf50*/  IMAD.MOV.U32 R84, RZ, RZ, R184 ;  /* 0x000000ffff547224 */ /* 0x000fe200078e00b8 */
[----:B------:R-:W-:Y:S01]  /*cf60*/  LDS R220, [R4+0x8700] ;  /* 0x0087000004dc7984 */ /* 0x000fe20000000800 */
[----:B------:R-:W-:Y:S02]  /*cf70*/  IMAD.MOV.U32 R85, RZ, RZ, R181 ;  /* 0x000000ffff557224 */ /* 0x000fe400078e00b5 */
[----:B------:R-:W-:Y:S01]  /*cf80*/  IMAD.MOV.U32 R86, RZ, RZ, R180 ;  /* 0x000000ffff567224 */ /* 0x000fe200078e00b4 */
[----:B------:R-:W-:Y:S01]  /*cf90*/  LDS R222, [R4+0xa700] ;  /* 0x00a7000004de7984 */ /* 0x000fe20000000800 */
[----:B------:R-:W-:Y:S01]  /*cfa0*/  IMAD.MOV.U32 R87, RZ, RZ, R177 ;  /* 0x000000ffff577224 */ /* 0x000fe200078e00b1 */
[----:B------:R-:W-:Y:S01]  /*cfb0*/  HMMA.1688.F32.TF32 R160, R80, R182, R160 ;  /* 0x000000b650a0723c */ /* 0x000fe200000810a0 */
[----:B------:R-:W-:-:S02]  /*cfc0*/  IMAD.MOV.U32 R60, RZ, RZ, R176 ;  /* 0x000000ffff3c7224 */ /* 0x000fc400078e00b0 */
[----:B------:R-:W-:Y:S02]  /*cfd0*/  IMAD.MOV.U32 R61, RZ, RZ, R173 ;  /* 0x000000ffff3d7224 */ /* 0x000fe400078e00ad */
[----:B------:R-:W-:Y:S02]  /*cfe0*/  IMAD.MOV.U32 R62, RZ, RZ, R172 ;  /* 0x000000ffff3e7224 */ /* 0x000fe400078e00ac */
[----:B------:R-:W-:Y:S01]  /*cff0*/  IMAD.MOV.U32 R63, RZ, RZ, R101 ;  /* 0x000000ffff3f7224 */ /* 0x000fe200078e0065 */
[----:B------:R-:W-:Y:S01]  /*d000*/  HMMA.1688.F32.TF32 R164, R80, R194, R164 ;  /* 0x000000c250a4723c */ /* 0x000fe200000810a4 */
[----:B------:R-:W-:Y:S01]  /*d010*/  IMAD.MOV.U32 R208, RZ, RZ, R100 ;  /* 0x000000ffffd07224 */ /* 0x000fe200078e0064 */
[----:B------:R-:W-:Y:S06]  /*d020*/  STL.64 [R1+0x180], R12 ;  /* 0x0001800c01007387 */ /* 0x000fec0000100a00 */
[C---:B------:R-:W-:Y:S01]  /*d030*/  HMMA.1688.F32.TF32 R100, R32.reuse, R102, R16 ;  /* 0x000000662064723c */ /* 0x040fe20000081010 */
[----:B------:R4:W-:Y:S07]  /*d040*/  STL.64 [R1+0x188], R14 ;  /* 0x0001880e01007387 */ /* 0x0009ee0000100a00 */
[C---:B------:R-:W-:Y:S08]  /*d050*/  HMMA.1688.F32.TF32 R172, R32.reuse, R174, R204 ;  /* 0x000000ae20ac723c */ /* 0x040ff000000810cc */
[C---:B------:R-:W-:Y:S08]  /*d060*/  HMMA.1688.F32.TF32 R176, R32.reuse, R178, R216 ;  /* 0x000000b220b0723c */ /* 0x040ff000000810d8 */
[C---:B------:R-:W-:Y:S08]  /*d070*/  HMMA.1688.F32.TF32 R196, R32.reuse, R198, R212 ;  /* 0x000000c620c4723c */ /* 0x040ff000000810d4 */
[----:B------:R-:W-:Y:S01]  /*d080*/  HMMA.1688.F32.TF32 R180, R32, R182, R200 ;  /* 0x000000b620b4723c */ /* 0x000fe200000810c8 */
[----:B------:R-:W-:Y:S01]  /*d090*/  IMAD.MOV.U32 R188, RZ, RZ, R221 ;  /* 0x000000ffffbc7224 */ /* 0x000fe200078e00dd */
[----:B------:R-:W-:Y:S04]  /*d0a0*/  LDSM.16.M88.4 R204, [R6+0x20800] ;  /* 0x0208000006cc783b */ /* 0x000fe80000000200 */
[----:B------:R-:W1:Y:S02]  /*d0b0*/  LDS R221, [R5+0x8700] ;  /* 0x0087000005dd7984 */ /* 0x000e640000000800 */
[-C--:B------:R-:W-:Y:S01]  /*d0c0*/  HMMA.1688.F32.TF32 R16, R232, R8.reuse, R20 ;  /* 0x00000008e810723c */ /* 0x080fe20000081014 */
[----:B------:R-:W-:Y:S01]  /*d0d0*/  IMAD.MOV.U32 R53, RZ, RZ, R189 ;  /* 0x000000ffff357224 */ /* 0x000fe200078e00bd */
[----:B------:R-:W5:Y:S06]  /*d0e0*/  LDSM.16.M88.4 R216, [R6+0x20c00] ;  /* 0x020c000006d8783b */ /* 0x000f6c0000000200 */
[----:B----4-:R-:W-:Y:S01]  /*d0f0*/  HMMA.1688.F32.TF32 R12, R228, R8, R28 ;  /* 0x00000008e40c723c */ /* 0x010fe2000008101c */
[----:B------:R-:W-:Y:S01]  /*d100*/  IMAD.MOV.U32 R54, RZ, RZ, R190 ;  /* 0x000000ffff367224 */ /* 0x000fe200078e00be */
[----:B------:R-:W4:Y:S01]  /*d110*/  LDSM.16.M88.4 R212, [R6+0x21000] ;  /* 0x0210000006d4783b */ /* 0x000f220000000200 */
[----:B------:R-:W-:-:S02]  /*d120*/  IMAD.MOV.U32 R55, RZ, RZ, R191 ;  /* 0x000000ffff377224 */ /* 0x000fc400078e00bf */
[----:B------:R-:W-:Y:S01]  /*d130*/  IMAD.MOV.U32 R64, RZ, RZ, R52 ;  /* 0x000000ffff407224 */ /* 0x000fe200078e0034 */
[----:B------:R-:W1:Y:S01]  /*d140*/  LDSM.16.M88.4 R200, [R6+0x21800] ;  /* 0x0218000006c8783b */ /* 0x000e620000000200 */
[----:B------:R-:W-:Y:S02]  /*d150*/  IMAD.MOV.U32 R65, RZ, RZ, R53 ;  /* 0x000000ffff417224 */ /* 0x000fe400078e0035 */
[----:B------:R-:W-:Y:S02]  /*d160*/  IMAD.MOV.U32 R66, RZ, RZ, R54 ;  /* 0x000000ffff427224 */ /* 0x000fe400078e0036 */
[----:B------:R-:W-:Y:S02]  /*d170*/  IMAD.MOV.U32 R67, RZ, RZ, R55 ;  /* 0x000000ffff437224 */ /* 0x000fe400078e0037 */
[----:B------:R-:W-:Y:S02]  /*d180*/  IMAD.MOV.U32 R211, RZ, RZ, R0 ;  /* 0x000000ffffd37224 */ /* 0x000fe400078e0000 */
[----:B------:R-:W-:-:S02]  /*d190*/  IMAD.MOV.U32 R210, RZ, RZ, R2 ;  /* 0x000000ffffd27224 */ /* 0x000fc400078e0002 */
[----:B------:R-:W-:-:S07]  /*d1a0*/  IMAD.MOV.U32 R209, RZ, RZ, R3 ;  /* 0x000000ffffd17224 */ /* 0x000fce00078e0003 */
[----:B------:R-:W-:Y:S02]  /*d1b0*/  IMAD.MOV.U32 R0, RZ, RZ, R13 ;  /* 0x000000ffff007224 */ /* 0x000fe400078e000d */
[----:B------:R-:W-:Y:S02]  /*d1c0*/  IMAD.MOV.U32 R2, RZ, RZ, R14 ;  /* 0x000000ffff027224 */ /* 0x000fe400078e000e */
[----:B------:R-:W-:Y:S02]  /*d1d0*/  IMAD.MOV.U32 R3, RZ, RZ, R15 ;  /* 0x000000ffff037224 */ /* 0x000fe400078e000f */
[----:B------:R-:W-:Y:S02]  /*d1e0*/  IMAD.MOV.U32 R76, RZ, RZ, R60 ;  /* 0x000000ffff4c7224 */ /* 0x000fe400078e003c */
[----:B------:R-:W-:Y:S02]  /*d1f0*/  IMAD.MOV.U32 R77, RZ, RZ, R61 ;  /* 0x000000ffff4d7224 */ /* 0x000fe400078e003d */
[----:B------:R-:W-:-:S02]  /*d200*/  IMAD.MOV.U32 R78, RZ, RZ, R62 ;  /* 0x000000ffff4e7224 */ /* 0x000fc400078e003e */
[----:B------:R-:W-:Y:S01]  /*d210*/  IMAD.MOV.U32 R79, RZ, RZ, R63 ;  /* 0x000000ffff4f7224 */ /* 0x000fe200078e003f */
[----:B--2---:R-:W-:Y:S07]  /*d220*/  HMMA.1688.F32.TF32 R24, R32, R26, R48 ;  /* 0x0000001a2018723c */ /* 0x004fee0000081030 */
[----:B------:R-:W-:Y:S02]  /*d230*/  IMAD.MOV.U32 R49, RZ, RZ, R89 ;  /* 0x000000ffff317224 */ /* 0x000fe400078e0059 */
[----:B------:R-:W-:-:S02]  /*d240*/  IMAD.MOV.U32 R50, RZ, RZ, R90 ;  /* 0x000000ffff327224 */ /* 0x000fc400078e005a */
[----:B------:R-:W-:Y:S02]  /*d250*/  IMAD.MOV.U32 R51, RZ, RZ, R91 ;  /* 0x000000ffff337224 */ /* 0x000fe400078e005b */
[----:B------:R-:W-:Y:S02]  /*d260*/  IMAD.MOV.U32 R89, RZ, RZ, R193 ;  /* 0x000000ffff597224 */ /* 0x000fe400078e00c1 */
[----:B------:R-:W-:Y:S02]  /*d270*/  IMAD.MOV.U32 R90, RZ, RZ, R192 ;  /* 0x000000ffff5a7224 */ /* 0x000fe400078e00c0 */
[----:B------:R-:W-:Y:S01]  /*d280*/  IMAD.MOV.U32 R91, RZ, RZ, R185 ;  /* 0x000000ffff5b7224 */ /* 0x000fe200078e00b9 */
[C---:B------:R-:W-:Y:S01]  /*d290*/  HMMA.1688.F32.TF32 R192, R32.reuse, R194, R224 ;  /* 0x000000c220c0723c */ /* 0x040fe200000810e0 */
[----:B------:R-:W-:Y:S01]  /*d2a0*/  IMAD.MOV.U32 R48, RZ, RZ, R188 ;  /* 0x000000ffff307224 */ /* 0x000fe200078e00bc */
[----:B------:R-:W-:Y:S06]  /*d2b0*/  LDSM.16.M88.4 R224, [R6+0x21c00] ;  /* 0x021c000006e0783b */ /* 0x000fec0000000200 */
[----:B------:R-:W-:Y:S08]  /*d2c0*/  HMMA.1688.F32.TF32 R184, R32, R186, R168 ;  /* 0x000000ba20b8723c */ /* 0x000ff000000810a8 */
[----:B---3--:R-:W-:Y:S01]  /*d2d0*/  HMMA.1688.F32.TF32 R32, R236, R8, R56 ;  /* 0x00000008ec20723c */ /* 0x008fe20000081038 */
[----:B------:R-:W-:-:S02]  /*d2e0*/  IMAD.MOV.U32 R80, RZ, RZ, R48 ;  /* 0x000000ffff507224 */ /* 0x000fc400078e0030 */
[----:B------:R-:W-:Y:S02]  /*d2f0*/  IMAD.MOV.U32 R81, RZ, RZ, R49 ;  /* 0x000000ffff517224 */ /* 0x000fe400078e0031 */
[----:B------:R-:W-:Y:S02]  /*d300*/  IMAD.MOV.U32 R82, RZ, RZ, R50 ;  /* 0x000000ffff527224 */ /* 0x000fe400078e0032 */
[----:B------:R-:W-:Y:S01]  /*d310*/  IMAD.MOV.U32 R83, RZ, RZ, R51 ;  /* 0x000000ffff537224 */ /* 0x000fe200078e0033 */
[-C--:B------:R-:W-:Y:S11]  /*d320*/  HMMA.1688.F32.TF32 R188, R44, R8.reuse, R36 ;  /* 0x000000082cbc723c */ /* 0x080ff60000081024 */
[----:B------:R-:W-:Y:S04]  /*d330*/  @!UPT UIADD3 URZ, URZ, URZ, URZ ;  /* 0x0000003f3f3ff290 */ /* 0x000fe8000fffe03f */
[----:B------:R2:W-:Y:S04]  /*d340*/  STL.64 [R1+0x190], R32 ;  /* 0x0001902001007387 */ /* 0x0005e80000100a00 */
[----:B------:R3:W-:Y:S04]  /*d350*/  STL.64 [R1+0x198], R34 ;  /* 0x0001982201007387 */ /* 0x0007e80000100a00 */
[----:B------:R1:W-:Y:S04]  /*d360*/  STL.64 [R1+0x200], R16 ;  /* 0x0002001001007387 */ /* 0x0003e80000100a00 */
[----:B------:R1:W-:Y:S04]  /*d370*/  STL.64 [R1+0x208], R18 ;  /* 0x0002081201007387 */ /* 0x0003e80000100a00 */
[----:B------:R1:W-:Y:S04]  /*d380*/  STL [R1+0x210], R12 ;  /* 0x0002100c01007387 */ /* 0x0003e80000100800 */
[----:B------:R-:W4:Y:S04]  /*d390*/  LDL.LU R52, [R1+0x140] ;  /* 0x0001400001347983 */ /* 0x000f280000300800 */
        /* <DEDUP_REMOVED lines=11> */
[----:B--2---:R-:W2:Y:S04]  /*d450*/  LDL.LU R32, [R1+0x1a0] ;  /* 0x0001a00001207983 */ /* 0x004ea80000300800 */
[----:B------:R-:W2:Y:S04]  /*d460*/  LDL.LU R33, [R1+0x1a4] ;  /* 0x0001a40001217983 */ /* 0x000ea80000300800 */
[----:B---3--:R-:W2:Y:S04]  /*d470*/  LDL.LU R34, [R1+0x1a8] ;  /* 0x0001a80001227983 */ /* 0x008ea80000300800 */
[----:B------:R-:W2:Y:S04]  /*d480*/  LDL.LU R35, [R1+0x1ac] ;  /* 0x0001ac0001237983 */ /* 0x000ea80000300800 */
[----:B------:R-:W3:Y:S04]  /*d490*/  LDL.LU R28, [R1+0x1b0] ;  /* 0x0001b000011c7983 */ /* 0x000ee80000300800 */
[----:B------:R-:W3:Y:S04]  /*d4a0*/  LDL.LU R29, [R1+0x1b4] ;  /* 0x0001b400011d7983 */ /* 0x000ee80000300800 */
[----:B------:R-:W3:Y:S04]  /*d4b0*/  LDL.LU R30, [R1+0x1b8] ;  /* 0x0001b800011e7983 */ /* 0x000ee80000300800 */
[----:B------:R-:W3:Y:S04]  /*d4c0*/  LDL.LU R31, [R1+0x1bc] ;  /* 0x0001bc00011f7983 */ /* 0x000ee80000300800 */
[----:B------:R-:W3:Y:S04]  /*d4d0*/  LDL.LU R20, [R1+0x1d0] ;  /* 0x0001d00001147983 */ /* 0x000ee80000300800 */
[----:B------:R-:W3:Y:S04]  /*d4e0*/  LDL.LU R21, [R1+0x1d4] ;  /* 0x0001d40001157983 */ /* 0x000ee80000300800 */
[----:B------:R-:W3:Y:S04]  /*d4f0*/  LDL.LU R22, [R1+0x1d8] ;  /* 0x0001d80001167983 */ /* 0x000ee80000300800 */
[----:B------:R-:W3:Y:S04]  /*d500*/  LDL.LU R23, [R1+0x1dc] ;  /* 0x0001dc0001177983 */ /* 0x000ee80000300800 */
[----:B-1----:R-:W3:Y:S04]  /*d510*/  LDL.LU R16, [R1+0x1e0] ;  /* 0x0001e00001107983 */ /* 0x002ee80000300800 */
[----:B------:R-:W3:Y:S01]  /*d520*/  LDL.LU R17, [R1+0x1e4] ;  /* 0x0001e40001117983 */ /* 0x000ee20000300800 */
[----:B------:R-:W-:Y:S03]  /*d530*/  HMMA.1688.F32.TF32 R168, R220, R8, R24 ;  /* 0x00000008dca8723c */ /* 0x000fe60000081018 */
        /* <DEDUP_REMOVED lines=22> */
[----:B------:R-:W-:Y:S04]  /*d6a0*/  STL [R1+0x714], R0 ;  /* 0x0007140001007387 */ /* 0x000fe80000100800 */
[----:B------:R-:W-:Y:S04]  /*d6b0*/  STL [R1+0x710], R2 ;  /* 0x0007100201007387 */ /* 0x000fe80000100800 */
[----:B------:R-:W-:Y:S04]  /*d6c0*/  STL [R1+0x70c], R3 ;  /* 0x00070c0301007387 */ /* 0x000fe80000100800 */
[----:B------:R-:W3:Y:S04]  /*d6d0*/  LDL.LU R24, [R1+0x1c0] ;  /* 0x0001c00001187983 */ /* 0x000ee80000300800 */
[----:B------:R-:W-:Y:S04]  /*d6e0*/  STL.64 [R1+0x220], R168 ;  /* 0x000220a801007387 */ /* 0x000fe80000100a00 */
[----:B------:R-:W-:Y:S04]  /*d6f0*/  STL.64 [R1+0x228], R170 ;  /* 0x000228aa01007387 */ /* 0x000fe80000100a00 */
[----:B------:R-:W3:Y:S04]  /*d700*/  LDL.LU R25, [R1+0x1c4] ;  /* 0x0001c40001197983 */ /* 0x000ee80000300800 */
[----:B------:R-:W3:Y:S04]  /*d710*/  LDL.LU R26, [R1+0x1c8] ;  /* 0x0001c800011a7983 */ /* 0x000ee80000300800 */
[----:B------:R-:W3:Y:S01]  /*d720*/  LDL.LU R27, [R1+0x1cc] ;  /* 0x0001cc00011b7983 */ /* 0x000ee20000300800 */
[----:B------:R-:W-:-:S02]  /*d730*/  IMAD.MOV.U32 R240, RZ, RZ, R208 ;  /* 0x000000fffff07224 */ /* 0x000fc400078e00d0 */
[----:B------:R-:W-:Y:S01]  /*d740*/  IMAD.MOV.U32 R241, RZ, RZ, R209 ;  /* 0x000000fffff17224 */ /* 0x000fe200078e00d1 */
[----:B------:R-:W1:Y:S01]  /*d750*/  LDSM.16.M88.4 R168, [R6+0x21400] ;  /* 0x0214000006a8783b */ /* 0x000e620000000200 */
[----:B------:R-:W-:Y:S02]  /*d760*/  IMAD.MOV.U32 R242, RZ, RZ, R210 ;  /* 0x000000fffff27224 */ /* 0x000fe400078e00d2 */
[----:B------:R-:W-:Y:S02]  /*d770*/  IMAD.MOV.U32 R243, RZ, RZ, R211 ;  /* 0x000000fffff37224 */ /* 0x000fe400078e00d3 */
[----:B------:R-:W4:Y:S01]  /*d780*/  LDSM.16.M88.4 R208, [R6+0x20400] ;  /* 0x0204000006d0783b */ /* 0x000f220000000200 */
[C---:B------:R-:W-:Y:S08]  /*d790*/  HMMA.1688.F32.TF32 R72, R104.reuse, R8, R72 ;  /* 0x000000086848723c */ /* 0x040ff00000081048 */
[C---:B-----5:R-:W-:Y:S08]  /*d7a0*/  HMMA.1688.F32.TF32 R84, R104.reuse, R216, R84 ;  /* 0x000000d86854723c */ /* 0x060ff00000081054 */
[C---:B----4-:R-:W-:Y:S08]  /*d7b0*/  HMMA.1688.F32.TF32 R88, R104.reuse, R212, R88 ;  /* 0x000000d46858723c */ /* 0x050ff00000081058 */
[C---:B------:R-:W-:Y:S08]  /*d7c0*/  HMMA.1688.F32.TF32 R96, R104.reuse, R200, R96 ;  /* 0x000000c86860723c */ /* 0x040ff00000081060 */
[C---:B-1----:R-:W-:Y:S08]  /*d7d0*/  HMMA.1688.F32.TF32 R92, R104.reuse, R168, R92 ;  /* 0x000000a8685c723c */ /* 0x042ff0000008105c */
[----:B------:R-:W-:Y:S08]  /*d7e0*/  HMMA.1688.F32.TF32 R76, R104, R208, R76 ;  /* 0x000000d0684c723c */ /* 0x000ff0000008104c */
[C---:B------:R-:W-:Y:S08]  /*d7f0*/  HMMA.1688.F32.TF32 R36, R44.reuse, R224, R36 ;  /* 0x000000e02c24723c */ /* 0x040ff00000081024 */
[C---:B--2---:R-:W-:Y:S08]  /*d800*/  HMMA.1688.F32.TF32 R32, R44.reuse, R200, R32 ;  /* 0x000000c82c20723c */ /* 0x044ff00000081020 */
[C---:B---3--:R-:W-:Y:S08]  /*d810*/  HMMA.1688.F32.TF32 R28, R44.reuse, R168, R28 ;  /* 0x000000a82c1c723c */ /* 0x048ff0000008101c */
[C---:B------:R-:W-:Y:S08]  /*d820*/  HMMA.1688.F32.TF32 R20, R44.reuse, R216, R20 ;  /* 0x000000d82c14723c */ /* 0x040ff00000081014 */
[C---:B------:R-:W-:Y:S08]  /*d830*/  HMMA.1688.F32.TF32 R16, R44.reuse, R204, R16 ;  /* 0x000000cc2c10723c */ /* 0x040ff00000081010 */
[C---:B------:R-:W-:Y:S08]  /*d840*/  HMMA.1688.F32.TF32 R12, R44.reuse, R208, R12 ;  /* 0x000000d02c0c723c */ /* 0x040ff0000008100c */
[----:B------:R-:W-:Y:S08]  /*d850*/  HMMA.1688.F32.TF32 R24, R44, R212, R24 ;  /* 0x000000d42c18723c */ /* 0x000ff00000081018 */
[C---:B------:R-:W-:Y:S08]  /*d860*/  HMMA.1688.F32.TF32 R44, R68.reuse, R208, R56 ;  /* 0x000000d0442c723c */ /* 0x040ff00000081038 */
[----:B------:R-:W-:Y:S08]  /*d870*/  HMMA.1688.F32.TF32 R56, R68, R212, R80 ;  /* 0x000000d44438723c */ /* 0x000ff00000081050 */
[C---:B------:R-:W-:Y:S08]  /*d880*/  HMMA.1688.F32.TF32 R80, R104.reuse, R204, R244 ;  /* 0x000000cc6850723c */ /* 0x040ff000000810f4 */
[----:B------:R-:W-:Y:S01]  /*d890*/  HMMA.1688.F32.TF32 R104, R104, R224, R248 ;  /* 0x000000e06868723c */ /* 0x000fe200000810f8 */
[----:B------:R-:W-:-:S06]  /*d8a0*/  IMAD.MOV.U32 R244, RZ, RZ, R109 ;  /* 0x000000fffff47224 */ /* 0x000fcc00078e006d */
[----:B------:R-:W-:Y:S02]  /*d8b0*/  IMAD.MOV.U32 R248, RZ, RZ, R112 ;  /* 0x000000fffff87224 */ /* 0x000fe400078e0070 */
[----:B------:R-:W2:Y:S01]  /*d8c0*/  LDL.LU R112, [R1+0x7e0] ;  /* 0x0007e00001707983 */ /* 0x000ea20000300800 */
[----:B------:R-:W-:Y:S02]  /*d8d0*/  IMAD.MOV.U32 R249, RZ, RZ, R113 ;  /* 0x000000fffff97224 */ /* 0x000fe400078e0071 */
[----:B------:R-:W-:Y:S01]  /*d8e0*/  IMAD.MOV.U32 R250, RZ, RZ, R114 ;  /* 0x000000fffffa7224 */ /* 0x000fe200078e0072 */
[----:B------:R-:W2:Y:S01]  /*d8f0*/  LDL.LU R113, [R1+0x7dc] ;  /* 0x0007dc0001717983 */ /* 0x000ea20000300800 */
[----:B------:R-:W-:-:S03]  /*d900*/  IMAD.MOV.U32 R251, RZ, RZ, R108 ;  /* 0x000000fffffb7224 */ /* 0x000fc600078e006c */
[----:B------:R-:W2:Y:S01]  /*d910*/  LDL.LU R114, [R1+0x7d8] ;  /* 0x0007d80001727983 */ /* 0x000ea20000300800 */
[----:B------:R-:W-:-:S03]  /*d920*/  IMAD.MOV.U32 R245, RZ, RZ, R110 ;  /* 0x000000fffff57224 */ /* 0x000fc600078e006e */
[----:B------:R-:W3:Y:S01]  /*d930*/  LDL.LU R108, [R1+0x7d4] ;  /* 0x0007d400016c7983 */ /* 0x000ee20000300800 */
[----:B------:R-:W-:-:S03]  /*d940*/  IMAD.MOV.U32 R246, RZ, RZ, R111 ;  /* 0x000000fffff67224 */ /* 0x000fc600078e006f */
[----:B------:R-:W3:Y:S04]  /*d950*/  LDL.LU R109, [R1+0x7d0] ;  /* 0x0007d000016d7983 */ /* 0x000ee80000300800 */
[----:B------:R-:W3:Y:S01]  /*d960*/  LDL.LU R110, [R1+0x7cc] ;  /* 0x0007cc00016e7983 */ /* 0x000ee20000300800 */
[----:B------:R-:W-:-:S03]  /*d970*/  IMAD.MOV.U32 R247, RZ, RZ, R115 ;  /* 0x000000fffff77224 */ /* 0x000fc600078e0073 */
[----:B------:R-:W3:Y:S04]  /*d980*/  LDL.LU R111, [R1+0x7c8] ;  /* 0x0007c800016f7983 */ /* 0x000ee80000300800 */
[----:B------:R-:W2:Y:S01]  /*d990*/  LDL.LU R115, [R1+0x7c4] ;  /* 0x0007c40001737983 */ /* 0x000ea20000300800 */
[C---:B------:R-:W-:Y:S08]  /*d9a0*/  HMMA.1688.F32.TF32 R116, R132.reuse, R216, R116 ;  /* 0x000000d88474723c */ /* 0x040ff00000081074 */
[C---:B------:R-:W-:Y:S08]  /*d9b0*/  HMMA.1688.F32.TF32 R120, R132.reuse, R212, R120 ;  /* 0x000000d48478723c */ /* 0x040ff00000081078 */
[----:B------:R-:W-:Y:S08]  /*d9c0*/  HMMA.1688.F32.TF32 R124, R132, R168, R124 ;  /* 0x000000a8847c723c */ /* 0x000ff0000008107c */
[C---:B------:R-:W-:Y:S08]  /*d9d0*/  HMMA.1688.F32.TF32 R40, R68.reuse, R8, R40 ;  /* 0x000000084428723c */ /* 0x040ff00000081028 */
[C---:B------:R-:W-:Y:S08]  /*d9e0*/  HMMA.1688.F32.TF32 R48, R68.reuse, R204, R48 ;  /* 0x000000cc4430723c */ /* 0x040ff00000081030 */
[C---:B------:R-:W-:Y:S08]  /*d9f0*/  HMMA.1688.F32.TF32 R52, R68.reuse, R216, R52 ;  /* 0x000000d84434723c */ /* 0x040ff00000081034 */
[C---:B------:R-:W-:Y:S08]  /*da00*/  HMMA.1688.F32.TF32 R60, R68.reuse, R168, R60 ;  /* 0x000000a8443c723c */ /* 0x040ff0000008103c */
[C---:B------:R-:W-:Y:S08]  /*da10*/  HMMA.1688.F32.TF32 R64, R68.reuse, R200, R64 ;  /* 0x000000c84440723c */ /* 0x040ff00000081040 */
[----:B------:R-:W-:Y:S01]  /*da20*/  HMMA.1688.F32.TF32 R68, R68, R224, R240 ;  /* 0x000000e04444723c */ /* 0x000fe200000810f0 */
[----:B------:R-:W4:Y:S04]  /*da30*/  LDL.LU R240, [R1+0xa0] ;  /* 0x0000a00001f07983 */ /* 0x000f280000300800 */
[----:B------:R-:W4:Y:S03]  /*da40*/  LDL.LU R241, [R1+0xa4] ;  /* 0x0000a40001f17983 */ /* 0x000f260000300800 */
[C---:B------:R-:W-:Y:S01]  /*da50*/  HMMA.1688.F32.TF32 R128, R132.reuse, R200, R128 ;  /* 0x000000c88480723c */ /* 0x040fe20000081080 */
[----:B------:R-:W4:Y:S04]  /*da60*/  LDL.LU R242, [R1+0xa8] ;  /* 0x0000a80001f27983 */ /* 0x000f280000300800 */
[----:B------:R-:W4:Y:S03]  /*da70*/  LDL.LU R243, [R1+0xac] ;  /* 0x0000ac0001f37983 */ /* 0x000f260000300800 */
[C---:B---3--:R-:W-:Y:S08]  /*da80*/  HMMA.1688.F32.TF32 R108, R132.reuse, R208, R108 ;  /* 0x000000d0846c723c */ /* 0x048ff0000008106c */
[----:B--2---:R-:W-:Y:S11]  /*da90*/  HMMA.1688.F32.TF32 R112, R132, R204, R112 ;  /* 0x000000cc8470723c */ /* 0x004ff60000081070 */
[----:B------:R-:W-:Y:S04]  /*daa0*/  @!UPT UIADD3 URZ, URZ, URZ, URZ ;  /* 0x0000003f3f3ff290 */ /* 0x000fe8000fffe03f */
[----:B------:R-:W-:Y:S04]  /*dab0*/  STL [R1+0x71c], R108 ;  /* 0x00071c6c01007387 */ /* 0x000fe80000100800 */
[----:B------:R-:W-:Y:S04]  /*dac0*/  STL [R1+0x718], R109 ;  /* 0x0007186d01007387 */ /* 0x000fe80000100800 */
[----:B------:R-:W-:Y:S04]  /*dad0*/  STL [R1+0x708], R110 ;  /* 0x0007086e01007387 */ /* 0x000fe80000100800 */
[----:B------:R-:W-:Y:S04]  /*dae0*/  STL [R1+0x704], R111 ;  /* 0x0007046f01007387 */ /* 0x000fe80000100800 */
[----:B------:R1:W-:Y:S04]  /*daf0*/  STL [R1+0x72c], R112 ;  /* 0x00072c7001007387 */ /* 0x0003e80000100800 */
[----:B------:R2:W-:Y:S04]  /*db00*/  STL [R1+0x728], R113 ;  /* 0x0007287101007387 */ /* 0x0005e80000100800 */
[----:B------:R3:W-:Y:S04]  /*db10*/  STL [R1+0x724], R114 ;  /* 0x0007247201007387 */ /* 0x0007e80000100800 */
[----:B------:R2:W-:Y:S04]  /*db20*/  STL [R1+0x720], R115 ;  /* 0x0007207301007387 */ /* 0x0005e80000100800 */
[----:B------:R-:W-:Y:S04]  /*db30*/  STL [R1+0x73c], R116 ;  /* 0x00073c7401007387 */ /* 0x000fe80000100800 */
[----:B------:R-:W-:Y:S04]  /*db40*/  STL [R1+0x738], R117 ;  /* 0x0007387501007387 */ /* 0x000fe80000100800 */
[----:B------:R-:W-:Y:S04]  /*db50*/  STL [R1+0x734], R118 ;  /* 0x0007347601007387 */ /* 0x000fe80000100800 */
[----:B------:R1:W-:Y:S04]  /*db60*/  STL [R1+0x730], R119 ;  /* 0x0007307701007387 */ /* 0x0003e80000100800 */
[----:B------:R1:W-:Y:S04]  /*db70*/  STL [R1+0x74c], R120 ;  /* 0x00074c7801007387 */ /* 0x0003e80000100800 */
[----:B------:R1:W-:Y:S04]  /*db80*/  STL [R1+0x748], R121 ;  /* 0x0007487901007387 */ /* 0x0003e80000100800 */
[----:B------:R1:W-:Y:S04]  /*db90*/  STL [R1+0x744], R122 ;  /* 0x0007447a01007387 */ /* 0x0003e80000100800 */
[----:B------:R1:W-:Y:S04]  /*dba0*/  STL [R1+0x740], R123 ;  /* 0x0007407b01007387 */ /* 0x0003e80000100800 */
[----:B------:R1:W-:Y:S04]  /*dbb0*/  STL [R1+0x75c], R124 ;  /* 0x00075c7c01007387 */ /* 0x0003e80000100800 */
[----:B------:R2:W-:Y:S04]  /*dbc0*/  STL [R1+0x758], R125 ;  /* 0x0007587d01007387 */ /* 0x0005e80000100800 */
[----:B------:R2:W-:Y:S04]  /*dbd0*/  STL [R1+0x754], R126 ;  /* 0x0007547e01007387 */ /* 0x0005e80000100800 */
[----:B------:R2:W-:Y:S01]  /*dbe0*/  STL [R1+0x750], R127 ;  /* 0x0007507f01007387 */ /* 0x0005e20000100800 */
[----:B-1----:R-:W-:-:S03]  /*dbf0*/  IMAD.MOV.U32 R112, RZ, RZ, R139 ;  /* 0x000000ffff707224 */ /* 0x002fc600078e008b */
[----:B------:R-:W-:Y:S04]  /*dc00*/  STL [R1+0x76c], R128 ;  /* 0x00076c8001007387 */ /* 0x000fe80000100800 */
[----:B------:R-:W-:Y:S04]  /*dc10*/  STL [R1+0x768], R129 ;  /* 0x0007688101007387 */ /* 0x000fe80000100800 */
[----:B------:R-:W-:Y:S04]  /*dc20*/  STL [R1+0x764], R130 ;  /* 0x0007648201007387 */ /* 0x000fe80000100800 */
[----:B------:R-:W-:Y:S04]  /*dc30*/  STL [R1+0x760], R131 ;  /* 0x0007608301007387 */ /* 0x000fe80000100800 */
[----:B------:R-:W5:Y:S01]  /*dc40*/  LDL.LU R139, [R1+0x7c0] ;  /* 0x0007c000018b7983 */ /* 0x000f620000300800 */
[----:B--2---:R-:W-:-:S02]  /*dc50*/  IMAD.MOV.U32 R113, RZ, RZ, R143 ;  /* 0x000000ffff717224 */ /* 0x004fc400078e008f */
[----:B---3--:R-:W-:Y:S01]  /*dc60*/  IMAD.MOV.U32 R114, RZ, RZ, R151 ;  /* 0x000000ffff727224 */ /* 0x008fe200078e0097 */
[----:B------:R-:W2:Y:S04]  /*dc70*/  LDL.LU R143, [R1+0x7bc] ;  /* 0x0007bc00018f7983 */ /* 0x000ea80000300800 */
[----:B------:R-:W3:Y:S01]  /*dc80*/  LDL.LU R151, [R1+0x7b8] ;  /* 0x0007b80001977983 */ /* 0x000ee20000300800 */
[----:B----4-:R-:W-:Y:S03]  /*dc90*/  HMMA.1688.F32.TF32 R132, R132, R224, R240 ;  /* 0x000000e08484723c */ /* 0x010fe600000810f0 */
[----:B------:R-:W4:Y:S05]  /*dca0*/  LDL.LU R115, [R1+0x7c] ;  /* 0x00007c0001737983 */ /* 0x000f2a0000300800 */
[C---:B------:R-:W-:Y:S11]  /*dcb0*/  HMMA.1688.F32.TF32 R116, R236.reuse, R200, R244 ;  /* 0x000000c8ec74723c */ /* 0x040ff600000810f4 */
[----:B------:R-:W-:Y:S04]  /*dcc0*/  @!UPT UIADD3 URZ, URZ, URZ, URZ ;  /* 0x0000003f3f3ff290 */ /* 0x000fe8000fffe03f */
[----:B------:R1:W-:Y:S04]  /*dcd0*/  STL [R1+0x77c], R132 ;  /* 0x00077c8401007387 */ /* 0x0003e80000100800 */
[----:B------:R1:W-:Y:S04]  /*dce0*/  STL [R1+0x778], R133 ;  /* 0x0007788501007387 */ /* 0x0003e80000100800 */
[----:B------:R-:W-:Y:S04]  /*dcf0*/  STL [R1+0x774], R134 ;  /* 0x0007748601007387 */ /* 0x000fe80000100800 */
[----:B------:R-:W-:Y:S01]  /*dd00*/  STL [R1+0x770], R135 ;  /* 0x0007708701007387 */ /* 0x000fe20000100800 */
[C---:B------:R-:W-:Y:S08]  /*dd10*/  HMMA.1688.F32.TF32 R144, R236.reuse, R216, R144 ;  /* 0x000000d8ec90723c */ /* 0x040ff00000081090 */
[C---:B------:R-:W-:Y:S08]  /*dd20*/  HMMA.1688.F32.TF32 R152, R236.reuse, R168, R152 ;  /* 0x000000a8ec98723c */ /* 0x040ff00000081098 */
[C---:B-----5:R-:W-:Y:S11]  /*dd30*/  HMMA.1688.F32.TF32 R136, R236.reuse, R208, R136 ;  /* 0x000000d0ec88723c */ /* 0x060ff60000081088 */
[----:B------:R-:W-:Y:S11]  /*dd40*/  @!UPT UIADD3 URZ, URZ, URZ, URZ ;  /* 0x0000003f3f3ff290 */ /* 0x000ff6000fffe03f */
[----:B------:R-:W-:Y:S01]  /*dd50*/  @!UPT UIADD3 URZ, URZ, URZ, URZ ;  /* 0x0000003f3f3ff290 */ /* 0x000fe2000fffe03f */
[----:B------:R-:W-:Y:S04]  /*dd60*/  STL [R1+0x780], R139 ;  /* 0x0007808b01007387 */ /* 0x000fe80000100800 */
[----:B------:R-:W5:Y:S04]  /*dd70*/  LDL.LU R108, [R1+0x60] ;  /* 0x00006000016c7983 */ /* 0x000f680000300800 */
[----:B------:R-:W-:Y:S04]  /*dd80*/  STL.64 [R1+0x90], R116 ;  /* 0x0000907401007387 */ /* 0x000fe80000100a00 */
[----:B------:R1:W-:Y:S04]  /*dd90*/  STL.64 [R1+0x98], R118 ;  /* 0x0000987601007387 */ /* 0x0003e80000100a00 */
        /* <DEDUP_REMOVED lines=14> */
[C---:B--2---:R-:W-:Y:S03]  /*de80*/  HMMA.1688.F32.TF32 R140, R236.reuse, R204, R140 ;  /* 0x000000ccec8c723c */ /* 0x044fe6000008108c */
[----:B------:R-:W2:Y:S04]  /*de90*/  LDL.LU R243, [R1+0x3c] ;  /* 0x00003c0001f37983 */ /* 0x000ea80000300800 */
[----:B------:R-:W2:Y:S01]  /*dea0*/  LDL.LU R244, [R1+0x20] ;  /* 0x0000200001f47983 */ /* 0x000ea20000300800 */
[C---:B---3--:R-:W-:Y:S03]  /*deb0*/  HMMA.1688.F32.TF32 R148, R236.reuse, R212, R148 ;  /* 0x000000d4ec94723c */ /* 0x048fe60000081094 */
[----:B------:R-:W3:Y:S04]  /*dec0*/  LDL.LU R245, [R1+0x24] ;  /* 0x0000240001f57983 */ /* 0x000ee80000300800 */
[----:B------:R-:W3:Y:S01]  /*ded0*/  LDL.LU R246, [R1+0x28] ;  /* 0x0000280001f67983 */ /* 0x000ee20000300800 */
[----:B------:R-:W-:Y:S03]  /*dee0*/  HMMA.1688.F32.TF32 R236, R236, R224, R248 ;  /* 0x000000e0ecec723c */ /* 0x000fe600000810f8 */
[----:B------:R-:W3:Y:S04]  /*def0*/  LDL.LU R247, [R1+0x2c] ;  /* 0x00002c0001f77983 */ /* 0x000ee80000300800 */
[----:B------:R-:W3:Y:S04]  /*df00*/  LDL.LU R248, [R1] ;  /* 0x0000000001f87983 */ /* 0x000ee80000300800 */
[----:B------:R-:W3:Y:S04]  /*df10*/  LDL.LU R249, [R1+0x4] ;  /* 0x0000040001f97983 */ /* 0x000ee80000300800 */
[----:B------:R-:W3:Y:S04]  /*df20*/  LDL.LU R250, [R1+0x8] ;  /* 0x0000080001fa7983 */ /* 0x000ee80000300800 */
[----:B------:R-:W3:Y:S04]  /*df30*/  LDL.LU R251, [R1+0xc] ;  /* 0x00000c0001fb7983 */ /* 0x000ee80000300800 */
[----:B-1----:R-:W3:Y:S04]  /*df40*/  LDL.LU R132, [R1+0x10] ;  /* 0x0000100001847983 */ /* 0x002ee80000300800 */
[----:B------:R-:W3:Y:S01]  /*df50*/  LDL.LU R133, [R1+0x14] ;  /* 0x0000140001857983 */ /* 0x000ee20000300800 */
[C---:B----4-:R-:W-:Y:S11]  /*df60*/  HMMA.1688.F32.TF32 R128, R232.reuse, R208, R112 ;  /* 0x000000d0e880723c */ /* 0x050ff60000081070 */
[----:B------:R-:W-:Y:S11]  /*df70*/  @!UPT UIADD3 URZ, URZ, URZ, URZ ;  /* 0x0000003f3f3ff290 */ /* 0x000ff6000fffe03f */
[----:B------:R-:W-:Y:S02]  /*df80*/  @!UPT UIADD3 URZ, URZ, URZ, URZ ;  /* 0x0000003f3f3ff290 */ /* 0x000fe4000fffe03f */
[----:B------:R-:W-:Y:S02]  /*df90*/  IMAD.MOV.U32 R119, RZ, RZ, R128 ;  /* 0x000000ffff777224 */ /* 0x000fe400078e0080 */
[----:B------:R-:W-:Y:S02]  /*dfa0*/  IMAD.MOV.U32 R112, RZ, RZ, R129 ;  /* 0x000000ffff707224 */ /* 0x000fe400078e0081 */
[----:B------:R-:W-:Y:S02]  /*dfb0*/  IMAD.MOV.U32 R113, RZ, RZ, R130 ;  /* 0x000000ffff717224 */ /* 0x000fe400078e0082 */
[----:B------:R-:W-:Y:S02]  /*dfc0*/  IMAD.MOV.U32 R114, RZ, RZ, R131 ;  /* 0x000000ffff727224 */ /* 0x000fe400078e0083 */
[----:B------:R-:W-:Y:S02]  /*dfd0*/  IMAD.MOV.U32 R134, RZ, RZ, R252 ;  /* 0x000000ffff867224 */ /* 0x000fe400078e00fc */
[----:B------:R-:W-:Y:S01]  /*dfe0*/  IMAD.MOV.U32 R135, RZ, RZ, R7 ;  /* 0x000000ffff877224 */ /* 0x000fe200078e0007 */
[C---:B-----5:R-:W-:Y:S11]  /*dff0*/  HMMA.1688.F32.TF32 R128, R232.reuse, R204, R108 ;  /* 0x000000cce880723c */ /* 0x060ff6000008106c */
[----:B------:R-:W-:Y:S11]  /*e000*/  @!UPT UIADD3 URZ, URZ, URZ, URZ ;  /* 0x0000003f3f3ff290 */ /* 0x000ff6000fffe03f */
[----:B------:R-:W-:Y:S02]  /*e010*/  @!UPT UIADD3 URZ, URZ, URZ, URZ ;  /* 0x0000003f3f3ff290 */ /* 0x000fe4000fffe03f */
[----:B------:R-:W-:Y:S02]  /*e020*/  IMAD.MOV.U32 R115, RZ, RZ, R128 ;  /* 0x000000ffff737224 */ /* 0x000fe400078e0080 */
[----:B------:R-:W-:Y:S02]  /*e030*/  IMAD.MOV.U32 R108, RZ, RZ, R129 ;  /* 0x000000ffff6c7224 */ /* 0x000fe400078e0081 */
[----:B------:R-:W-:Y:S02]  /*e040*/  IMAD.MOV.U32 R109, RZ, RZ, R130 ;  /* 0x000000ffff6d7224 */ /* 0x000fe400078e0082 */
[----:B------:R-:W-:Y:S02]  /*e050*/  IMAD.MOV.U32 R0, RZ, RZ, R131 ;  /* 0x000000ffff007224 */ /* 0x000fe400078e0083 */
[C---:B------:R-:W-:Y:S08]  /*e060*/  HMMA.1688.F32.TF32 R128, R232.reuse, R216, R120 ;  /* 0x000000d8e880723c */ /* 0x040ff00000081078 */
[C---:B--2---:R-:W-:Y:S11]  /*e070*/  HMMA.1688.F32.TF32 R240, R232.reuse, R168, R240 ;  /* 0x000000a8e8f0723c */ /* 0x044ff600000810f0 */
[----:B------:R-:W-:Y:S05]  /*e080*/  @!UPT UIADD3 URZ, URZ, URZ, URZ ;  /* 0x0000003f3f3ff290 */ /* 0x000fea000fffe03f */
[----:B------:R-:W-:Y:S02]  /*e090*/  IMAD.MOV.U32 R123, RZ, RZ, R128 ;  /* 0x000000ffff7b7224 */ /* 0x000fe400078e0080 */
[----:B------:R-:W-:Y:S02]  /*e0a0*/  IMAD.MOV.U32 R116, RZ, RZ, R129 ;  /* 0x000000ffff747224 */ /* 0x000fe400078e0081 */
[----:B------:R-:W-:Y:S02]  /*e0b0*/  IMAD.MOV.U32 R117, RZ, RZ, R130 ;  /* 0x000000ffff757224 */ /* 0x000fe400078e0082 */
[----:B------:R-:W-:Y:S02]  /*e0c0*/  IMAD.MOV.U32 R118, RZ, RZ, R131 ;  /* 0x000000ffff767224 */ /* 0x000fe400078e0083 */
[C---:B------:R-:W-:Y:S08]  /*e0d0*/  HMMA.1688.F32.TF32 R128, R232.reuse, R212, R124 ;  /* 0x000000d4e880723c */ /* 0x040ff0000008107c */
[----:B---3--:R-:W-:Y:S08]  /*e0e0*/  HMMA.1688.F32.TF32 R244, R232, R200, R244 ;  /* 0x000000c8e8f4723c */ /* 0x008ff000000810f4 */
[----:B------:R-:W-:Y:S01]  /*e0f0*/  HMMA.1688.F32.TF32 R248, R228, R208, R248 ;  /* 0x000000d0e4f8723c */ /* 0x000fe200000810f8 */
[----:B------:R-:W-:-:S02]  /*e100*/  IMAD.MOV.U32 R125, RZ, RZ, R242 ;  /* 0x000000ffff7d7224 */ /* 0x000fc400078e00f2 */
[----:B------:R-:W-:Y:S02]  /*e110*/  IMAD.MOV.U32 R126, RZ, RZ, R243 ;  /* 0x000000ffff7e7224 */ /* 0x000fe400078e00f3 */
[----:B------:R-:W-:Y:S01]  /*e120*/  IMAD.MOV.U32 R124, RZ, RZ, R241 ;  /* 0x000000ffff7c7224 */ /* 0x000fe200078e00f1 */
[----:B------:R-:W2:Y:S02]  /*e130*/  LDL.LU.64 R242, [R1+0x7b0] ;  /* 0x0007b00001f27983 */ /* 0x000ea40000300a00 */
[----:B------:R-:W-:Y:S02]  /*e140*/  IMAD.MOV.U32 R122, RZ, RZ, R131 ;  /* 0x000000ffff7a7224 */ /* 0x000fe400078e0083 */
[----:B------:R-:W-:Y:S02]  /*e150*/  IMAD.MOV.U32 R131, RZ, RZ, R240 ;  /* 0x000000ffff837224 */ /* 0x000fe400078e00f0 */
[----:B------:R-:W2:Y:S01]  /*e160*/  LDL.LU.64 R240, [R1+0x7a8] ;  /* 0x0007a80001f07983 */ /* 0x000ea20000300a00 */
[----:B------:R-:W-:Y:S01]  /*e170*/  IMAD.MOV.U32 R120, RZ, RZ, R129 ;  /* 0x000000ffff787224 */ /* 0x000fe200078e0081 */
[----:B------:R-:W-:Y:S01]  /*e180*/  HMMA.1688.F32.TF32 R232, R232, R224, R132 ;  /* 0x000000e0e8e8723c */ /* 0x000fe20000081084 */
[----:B------:R-:W-:-:S02]  /*e190*/  IMAD.MOV.U32 R121, RZ, RZ, R130 ;  /* 0x000000ffff797224 */ /* 0x000fc400078e0082 */
[----:B------:R-:W-:Y:S02]  /*e1a0*/  IMAD.MOV.U32 R110, RZ, RZ, R246 ;  /* 0x000000ffff6e7224 */ /* 0x000fe400078e00f6 */
[----:B------:R-:W-:Y:S02]  /*e1b0*/  IMAD.MOV.U32 R111, RZ, RZ, R247 ;  /* 0x000000ffff6f7224 */ /* 0x000fe400078e00f7 */
[----:B------:R-:W-:Y:S01]  /*e1c0*/  IMAD.MOV.U32 R2, RZ, RZ, R244 ;  /* 0x000000ffff027224 */ /* 0x000fe200078e00f4 */
[----:B------:R-:W3:Y:S01]  /*e1d0*/  LDL.LU.64 R246, [R1+0x7a0] ;  /* 0x0007a00001f67983 */ /* 0x000ee20000300a00 */
[----:B------:R-:W-:Y:S02]  /*e1e0*/  IMAD.MOV.U32 R3, RZ, RZ, R245 ;  /* 0x000000ffff037224 */ /* 0x000fe400078e00f5 */
[----:B------:R-:W-:Y:S01]  /*e1f0*/  IMAD.MOV.U32 R127, RZ, RZ, R128 ;  /* 0x000000ffff7f7224 */ /* 0x000fe200078e0080 */
[----:B------:R-:W3:Y:S01]  /*e200*/  LDL.LU.64 R244, [R1+0x798] ;  /* 0x0007980001f47983 */ /* 0x000ee20000300a00 */
[----:B------:R-:W-:-:S02]  /*e210*/  IMAD.MOV.U32 R129, RZ, RZ, R250 ;  /* 0x000000ffff817224 */ /* 0x000fc400078e00fa */
[----:B------:R-:W-:Y:S02]  /*e220*/  IMAD.MOV.U32 R130, RZ, RZ, R251 ;  /* 0x000000ffff827224 */ /* 0x000fe400078e00fb */
[----:B------:R-:W-:Y:S01]  /*e230*/  IMAD.MOV.U32 R135, RZ, RZ, R248 ;  /* 0x000000ffff877224 */ /* 0x000fe200078e00f8 */
[----:B------:R-:W4:Y:S01]  /*e240*/  LDL.LU.64 R250, [R1+0x790] ;  /* 0x0007900001fa7983 */ /* 0x000f220000300a00 */
[----:B------:R-:W-:-:S03]  /*e250*/  IMAD.MOV.U32 R128, RZ, RZ, R249 ;  /* 0x000000ffff807224 */ /* 0x000fc600078e00f9 */
[----:B------:R-:W4:Y:S01]  /*e260*/  LDL.LU.64 R248, [R1+0x788] ;  /* 0x0007880001f87983 */ /* 0x000f220000300a00 */
[----:B------:R-:W-:Y:S08]  /*e270*/  HMMA.1688.F32.TF32 R164, R228, R224, R164 ;  /* 0x000000e0e4a4723c */ /* 0x000ff000000810a4 */
[C---:B------:R-:W-:Y:S08]  /*e280*/  HMMA.1688.F32.TF32 R172, R220.reuse, R204, R172 ;  /* 0x000000ccdcac723c */ /* 0x040ff000000810ac */
[----:B------:R-:W-:Y:S11]  /*e290*/  HMMA.1688.F32.TF32 R100, R220, R208, R100 ;  /* 0x000000d0dc64723c */ /* 0x000ff60000081064 */
[----:B------:R-:W-:Y:S04]  /*e2a0*/  @!UPT UIADD3 URZ, URZ, URZ, URZ ;  /* 0x0000003f3f3ff290 */ /* 0x000fe8000fffe03f */
[----:B------:R-:W-:Y:S01]  /*e2b0*/  STL.64 [R1+0xa0], R172 ;  /* 0x0000a0ac01007387 */ /* 0x000fe20000100a00 */
[----:B------:R-:W-:-:S07]  /*e2c0*/  IMAD.MOV.U32 R252, RZ, RZ, R175 ;  /* 0x000000fffffc7224 */ /* 0x000fce00078e00af */
[----:B------:R-:W-:Y:S04]  /*e2d0*/  STL.64 [R1+0xb0], R100 ;  /* 0x0000b06401007387 */ /* 0x000fe80000100a00 */
[----:B------:R-:W-:Y:S04]  /*e2e0*/  STL.64 [R1+0xb8], R102 ;  /* 0x0000b86601007387 */ /* 0x000fe80000100a00 */
[----:B------:R-:W-:Y:S01]  /*e2f0*/  STL [R1+0xa8], R174 ;  /* 0x0000a8ae01007387 */ /* 0x000fe20000100800 */
[C---:B------:R-:W-:Y:S08]  /*e300*/  HMMA.1688.F32.TF32 R176, R220.reuse, R216, R176 ;  /* 0x000000d8dcb0723c */ /* 0x040ff000000810b0 */
[C---:B------:R-:W-:Y:S08]  /*e310*/  HMMA.1688.F32.TF32 R196, R220.reuse, R212, R196 ;  /* 0x000000d4dcc4723c */ /* 0x040ff000000810c4 */
[C---:B------:R-:W-:Y:S08]  /*e320*/  HMMA.1688.F32.TF32 R184, R220.reuse, R168, R184 ;  /* 0x000000a8dcb8723c */ /* 0x040ff000000810b8 */
[C---:B------:R-:W-:Y:S08]  /*e330*/  HMMA.1688.F32.TF32 R180, R220.reuse, R200, R180 ;  /* 0x000000c8dcb4723c */ /* 0x040ff000000810b4 */
[----:B------:R-:W-:Y:S08]  /*e340*/  HMMA.1688.F32.TF32 R192, R220, R224, R192 ;  /* 0x000000e0dcc0723c */ /* 0x000ff000000810c0 */
[C---:B---3--:R-:W-:Y:S08]  /*e350*/  HMMA.1688.F32.TF32 R244, R228.reuse, R216, R244 ;  /* 0x000000d8e4f4723c */ /* 0x048ff000000810f4 */
[C---:B----4-:R-:W-:Y:S11]  /*e360*/  HMMA.1688.F32.TF32 R248, R228.reuse, R204, R248 ;  /* 0x000000cce4f8723c */ /* 0x050ff600000810f8 */
[----:B------:R-:W-:Y:S05]  /*e370*/  @!UPT UIADD3 URZ, URZ, URZ, URZ ;  /* 0x0000003f3f3ff290 */ /* 0x000fea000fffe03f */
[----:B------:R-:W-:Y:S02]  /*e380*/  IMAD.MOV.U32 R139, RZ, RZ, R244 ;  /* 0x000000ffff8b7224 */ /* 0x000fe400078e00f4 */
[----:B------:R-:W-:Y:S02]  /*e390*/  IMAD.MOV.U32 R132, RZ, RZ, R245 ;  /* 0x000000ffff847224 */ /* 0x000fe400078e00f5 */
[----:B------:R-:W-:Y:S02]  /*e3a0*/  IMAD.MOV.U32 R133, RZ, RZ, R246 ;  /* 0x000000ffff857224 */ /* 0x000fe400078e00f6 */
[----:B------:R-:W-:Y:S02]  /*e3b0*/  IMAD.MOV.U32 R134, RZ, RZ, R247 ;  /* 0x000000ffff867224 */ /* 0x000fe400078e00f7 */
[----:B--2---:R-:W-:Y:S01]  /*e3c0*/  HMMA.1688.F32.TF32 R244, R228, R212, R240 ;  /* 0x000000d4e4f4723c */ /* 0x004fe200000810f0 */
[----:B------:R-:W-:Y:S02]  /*e3d0*/  IMAD.MOV.U32 R9, RZ, RZ, R248 ;  /* 0x000000ffff097224 */ /* 0x000fe400078e00f8 */
[----:B------:R-:W-:-:S02]  /*e3e0*/  IMAD.MOV.U32 R8, RZ, RZ, R249 ;  /* 0x000000ffff087224 */ /* 0x000fc400078e00f9 */
[----:B------:R-:W-:Y:S02]  /*e3f0*/  IMAD.MOV.U32 R7, RZ, RZ, R250 ;  /* 0x000000ffff077224 */ /* 0x000fe400078e00fa */
[----:B------:R-:W-:Y:S01]  /*e400*/  IMAD.MOV.U32 R6, RZ, RZ, R251 ;  /* 0x000000ffff067224 */ /* 0x000fe200078e00fb */
[C---:B------:R-:W-:Y:S01]  /*e410*/  HMMA.1688.F32.TF32 R240, R228.reuse, R168, R156 ;  /* 0x000000a8e4f0723c */ /* 0x040fe2000008109c */
[----:B------:R-:W-:Y:S04]  /*e420*/  LDS R156, [R4+0xc200] ;  /* 0x00c20000049c7984 */ /* 0x000fe80000000800 */
[----:B------:R-:W-:Y:S03]  /*e430*/  LDS R158, [R4+0xe200] ;  /* 0x00e20000049e7984 */ /* 0x000fe60000000800 */
[----:B------:R-:W-:Y:S01]  /*e440*/  HMMA.1688.F32.TF32 R248, R228, R200, R160 ;  /* 0x000000c8e4f8723c */ /* 0x000fe200000810a0 */
[----:B------:R-:W-:Y:S04]  /*e450*/  LDS R228, [R4+0xc000] ;  /* 0x00c0000004e47984 */ /* 0x000fe80000000800 */
[----:B------:R-:W-:Y:S04]  /*e460*/  LDS R230, [R4+0xe000] ;  /* 0x00e0000004e67984 */ /* 0x000fe80000000800 */
[----:B------:R-:W-:Y:S04]  /*e470*/  LDS R229, [R5+0xc000] ;  /* 0x00c0000005e57984 */ /* 0x000fe80000000800 */
[----:B------:R-:W1:Y:S04]  /*e480*/  LDS R231, [R5+0xe000] ;  /* 0x00e0000005e77984 */ /* 0x000e680000000800 */
[----:B------:R-:W-:Y:S04]  /*e490*/  LDS R160, [R4+0xc100] ;  /* 0x00c1000004a07984 */ /* 0x000fe80000000800 */
[----:B------:R-:W-:Y:S04]  /*e4a0*/  LDS R162, [R4+0xe100] ;  /* 0x00e1000004a27984 */ /* 0x000fe80000000800 */
[----:B------:R-:W-:Y:S04]  /*e4b0*/  LDS R161, [R5+0xc100] ;  /* 0x00c1000005a17984 */ /* 0x000fe80000000800 */
[----:B------:R-:W-:Y:S04]  /*e4c0*/  LDS R163, [R5+0xe100] ;  /* 0x00e1000005a37984 */ /* 0x000fe80000000800 */
[----:B------:R-:W-:Y:S04]  /*e4d0*/  LDS R157, [R5+0xc200] ;  /* 0x00c20000059d7984 */ /* 0x000fe80000000800 */
[----:B------:R-:W2:Y:S01]  /*e4e0*/  LDS R159, [R5+0xe200] ;  /* 0x00e20000059f7984 */ /* 0x000ea20000000800 */
[C---:B-1----:R-:W-:Y:S08]  /*e4f0*/  HMMA.1688.F32.TF32 R172, R228.reuse, R10, R188 ;  /* 0x0000000ae4ac723c */ /* 0x042ff000000810bc */
[C---:B------:R-:W-:Y:S08]  /*e500*/  HMMA.1688.F32.TF32 R188, R228.reuse, R210, R12 ;  /* 0x000000d2e4bc723c */ /* 0x040ff0000008100c */
[C---:B------:R-:W-:Y:S08]  /*e510*/  HMMA.1688.F32.TF32 R100, R228.reuse, R206, R16 ;  /* 0x000000cee464723c */ /* 0x040ff00000081010 */
[C---:B------:R-:W-:Y:S07]  /*e520*/  HMMA.1688.F32.TF32 R12, R228.reuse, R218, R20 ;  /* 0x000000dae40c723c */ /* 0x040fee0000081014 */
[----:B------:R-:W-:Y:S01]  /*e530*/  STL.64 [R1+0xd0], R188 ;  /* 0x0000d0bc01007387 */ /* 0x000fe20000100a00 */
[C---:B------:R-:W-:Y:S03]  /*e540*/  HMMA.1688.F32.TF32 R16, R228.reuse, R214, R24 ;  /* 0x000000d6e410723c */ /* 0x040fe60000081018 */
[----:B------:R1:W-:Y:S04]  /*e550*/  STL.64 [R1+0xd8], R190 ;  /* 0x0000d8be01007387 */ /* 0x0003e80000100a00 */
[----:B------:R-:W-:Y:S01]  /*e560*/  STL.64 [R1+0xc0], R100 ;  /* 0x0000c06401007387 */ /* 0x000fe20000100a00 */
[----:B------:R-:W-:Y:S03]  /*e570*/  HMMA.1688.F32.TF32 R20, R228, R170, R28 ;  /* 0x000000aae414723c */ /* 0x000fe6000008101c */
[----:B------:R-:W-:Y:S04]  /*e580*/  STL.64 [R1+0xc8], R102 ;  /* 0x0000c86601007387 */ /* 0x000fe80000100a00 */
[----:B------:R-:W-:Y:S04]  /*e590*/  STL.64 [R1+0x1f0], R12 ;  /* 0x0001f00c01007387 */ /* 0x000fe80000100a00 */
[----:B------:R3:W-:Y:S01]  /*e5a0*/  STL.64 [R1+0x1f8], R14 ;  /* 0x0001f80e01007387 */ /* 0x0007e20000100a00 */
[----:B--2---:R-:W-:Y:S01]  /*e5b0*/  HMMA.1688.F32.TF32 R72, R156, R10, R72 ;  /* 0x0000000a9c48723c */ /* 0x004fe20000081048 */
[----:B-1----:R-:W-:-:S07]  /*e5c0*/  IMAD.MOV.U32 R191, RZ, RZ, R6 ;  /* 0x000000ffffbf7224 */ /* 0x002fce00078e0006 */
[C---:B------:R-:W-:Y:S08]  /*e5d0*/  HMMA.1688.F32.TF32 R88, R156.reuse, R214, R88 ;  /* 0x000000d69c58723c */ /* 0x040ff00000081058 */
[C---:B------:R-:W-:Y:S08]  /*e5e0*/  HMMA.1688.F32.TF32 R92, R156.reuse, R170, R92 ;  /* 0x000000aa9c5c723c */ /* 0x040ff0000008105c */
[C---:B------:R-:W-:Y:S08]  /*e5f0*/  HMMA.1688.F32.TF32 R96, R156.reuse, R202, R96 ;  /* 0x000000ca9c60723c */ /* 0x040ff00000081060 */
[----:B------:R-:W-:Y:S01]  /*e600*/  HMMA.1688.F32.TF32 R104, R156, R226, R104 ;  /* 0x000000e29c68723c */ /* 0x000fe20000081068 */
[----:B------:R-:W-:Y:S01]  /*e610*/  IMAD.MOV.U32 R189, RZ, RZ, R8 ;  /* 0x000000ffffbd7224 */ /* 0x000fe200078e0008 */
[----:B------:R-:W-:Y:S04]  /*e620*/  LDS R28, [R4+0xc400] ;  /* 0x00c40000041c7984 */ /* 0x000fe80000000800 */
[----:B------:R-:W-:Y:S02]  /*e630*/  LDS R30, [R4+0xe400] ;  /* 0x00e40000041e7984 */ /* 0x000fe40000000800 */
[C---:B---3--:R-:W-:Y:S02]  /*e640*/  HMMA.1688.F32.TF32 R12, R228.reuse, R202, R32 ;  /* 0x000000cae40c723c */ /* 0x048fe40000081020 */
[----:B------:R-:W-:Y:S04]  /*e650*/  STL.64 [R1+0x1e0], R16 ;  /* 0x0001e01001007387 */ /* 0x000fe80000100a00 */
[----:B------:R1:W-:Y:S04]  /*e660*/  STL.64 [R1+0x1e8], R18 ;  /* 0x0001e81201007387 */ /* 0x0003e80000100a00 */
[----:B------:R-:W-:Y:S04]  /*e670*/  STL.64 [R1+0x1d0], R20 ;  /* 0x0001d01401007387 */ /* 0x000fe80000100a00 */
[----:B------:R-:W-:Y:S01]  /*e680*/  STL.64 [R1+0x1d8], R22 ;  /* 0x0001d81601007387 */ /* 0x000fe20000100a00 */
[----:B-1----:R-:W-:Y:S03]  /*e690*/  HMMA.1688.F32.TF32 R16, R228, R226, R36 ;  /* 0x000000e2e410723c */ /* 0x002fe60000081024 */
[----:B------:R-:W-:Y:S05]  /*e6a0*/  LDS R29, [R5+0xc400] ;  /* 0x00c40000051d7984 */ /* 0x000fea0000000800 */
[----:B------:R-:W-:Y:S04]  /*e6b0*/  STL.64 [R1+0x1c0], R12 ;  /* 0x0001c00c01007387 */ /* 0x000fe80000100a00 */
[----:B------:R1:W-:Y:S04]  /*e6c0*/  STL.64 [R1+0x1c8], R14 ;  /* 0x0001c80e01007387 */ /* 0x0003e80000100a00 */
[----:B------:R-:W-:Y:S04]  /*e6d0*/  LDS R31, [R5+0xe400] ;  /* 0x00e40000051f7984 */ /* 0x000fe80000000800 */
[----:B------:R-:W-:Y:S01]  /*e6e0*/  LDS R24, [R4+0xc600] ;  /* 0x00c6000004187984 */ /* 0x000fe20000000800 */
[C---:B-1----:R-:W-:Y:S03]  /*e6f0*/  HMMA.1688.F32.TF32 R12, R160.reuse, R210, R44 ;  /* 0x000000d2a00c723c */ /* 0x042fe6000008102c */
[----:B------:R-:W-:Y:S04]  /*e700*/  LDS R26, [R4+0xe600] ;  /* 0x00e60000041a7984 */ /* 0x000fe80000000800 */
[----:B------:R-:W-:Y:S04]  /*e710*/  STL.64 [R1+0x1b0], R16 ;  /* 0x0001b01001007387 */ /* 0x000fe80000100a00 */
[----:B------:R1:W-:Y:S04]  /*e720*/  STL.64 [R1+0x1b8], R18 ;  /* 0x0001b81201007387 */ /* 0x0003e80000100a00 */
[----:B------:R-:W2:Y:S04]  /*e730*/  LDL.LU R220, [R1+0x180] ;  /* 0x0001800001dc7983 */ /* 0x000ea80000300800 */
[----:B------:R-:W-:Y:S04]  /*e740*/  LDS R25, [R5+0xc600] ;  /* 0x00c6000005197984 */ /* 0x000fe80000000800 */
[----:B------:R-:W-:Y:S04]  /*e750*/  LDS R27, [R5+0xe600] ;  /* 0x00e60000051b7984 */ /* 0x000fe80000000800 */
[----:B------:R-:W-:Y:S04]  /*e760*/  STL.64 [R1+0x170], R12 ;  /* 0x0001700c01007387 */ /* 0x000fe80000100a00 */
[----:B------:R3:W-:Y:S04]  /*e770*/  STL.64 [R1+0x178], R14 ;  /* 0x0001780e01007387 */ /* 0x0007e80000100a00 */
[----:B------:R-:W2:Y:S04]  /*e780*/  LDL.LU R221, [R1+0x184] ;  /* 0x0001840001dd7983 */ /* 0x000ea80000300800 */
[----:B------:R-:W2:Y:S04]  /*e790*/  LDL.LU R222, [R1+0x188] ;  /* 0x0001880001de7983 */ /* 0x000ea80000300800 */
[----:B------:R-:W2:Y:S01]  /*e7a0*/  LDL.LU R223, [R1+0x18c] ;  /* 0x00018c0001df7983 */ /* 0x000ea20000300800 */
[C---:B------:R-:W-:Y:S08]  /*e7b0*/  HMMA.1688.F32.TF32 R20, R160.reuse, R206, R48 ;  /* 0x000000cea014723c */ /* 0x040ff00000081030 */
[C---:B-1----:R-:W-:Y:S08]  /*e7c0*/  HMMA.1688.F32.TF32 R16, R160.reuse, R218, R52 ;  /* 0x000000daa010723c */ /* 0x042ff00000081034 */
[C---:B---3--:R-:W-:Y:S07]  /*e7d0*/  HMMA.1688.F32.TF32 R12, R160.reuse, R214, R56 ;  /* 0x000000d6a00c723c */ /* 0x048fee0000081038 */
[----:B------:R-:W-:Y:S04]  /*e7e0*/  STL.64 [R1+0x160], R20 ;  /* 0x0001601401007387 */ /* 0x000fe80000100a00 */
[----:B------:R1:W-:Y:S04]  /*e7f0*/  STL.64 [R1+0x168], R22 ;  /* 0x0001681601007387 */ /* 0x0003e80000100a00 */
[----:B------:R-:W-:Y:S04]  /*e800*/  STL.64 [R1+0x150], R16 ;  /* 0x0001501001007387 */ /* 0x000fe80000100a00 */
[----:B------:R3:W-:Y:S01]  /*e810*/  STL.64 [R1+0x158], R18 ;  /* 0x0001581201007387 */ /* 0x0007e20000100a00 */
[----:B-1----:R-:W-:Y:S01]  /*e820*/  HMMA.1688.F32.TF32 R20, R160, R170, R60 ;  /* 0x000000aaa014723c */ /* 0x002fe2000008103c */
[----:B------:R-:W-:-:S02]  /*e830*/  IMAD.MOV.U32 R228, RZ, RZ, R135 ;  /* 0x000000ffffe47224 */ /* 0x000fc400078e0087 */
[----:B------:R-:W-:Y:S01]  /*e840*/  LDS R56, [R4+0xc500] ;  /* 0x00c5000004387984 */ /* 0x000fe20000000800 */
[----:B------:R-:W-:Y:S02]  /*e850*/  IMAD.MOV.U32 R229, RZ, RZ, R128 ;  /* 0x000000ffffe57224 */ /* 0x000fe400078e0080 */
[----:B------:R-:W-:Y:S01]  /*e860*/  IMAD.MOV.U32 R230, RZ, RZ, R129 ;  /* 0x000000ffffe67224 */ /* 0x000fe200078e0081 */
[----:B------:R-:W-:Y:S01]  /*e870*/  LDS R58, [R4+0xe500] ;  /* 0x00e50000043a7984 */ /* 0x000fe20000000800 */
[----:B---3--:R-:W-:Y:S03]  /*e880*/  HMMA.1688.F32.TF32 R16, R160, R202, R64 ;  /* 0x000000caa010723c */ /* 0x008fe60000081040 */
[----:B------:R-:W-:Y:S04]  /*e890*/  STL.64 [R1+0x140], R12 ;  /* 0x0001400c01007387 */ /* 0x000fe80000100a00 */
[----:B------:R1:W-:Y:S01]  /*e8a0*/  STL.64 [R1+0x148], R14 ;  /* 0x0001480e01007387 */ /* 0x0003e20000100a00 */
[----:B------:R-:W-:-:S02]  /*e8b0*/  IMAD.MOV.U32 R231, RZ, RZ, R130 ;  /* 0x000000ffffe77224 */ /* 0x000fc400078e0082 */
[----:B------:R-:W-:Y:S01]  /*e8c0*/  IMAD.MOV.U32 R48, RZ, RZ, R131 ;  /* 0x000000ffff307224 */ /* 0x000fe200078e0083 */
[C---:B------:R-:W-:Y:S01]  /*e8d0*/  HMMA.1688.F32.TF32 R100, R160.reuse, R10, R40 ;  /* 0x0000000aa064723c */ /* 0x040fe20000081028 */
[----:B------:R-:W-:Y:S01]  /*e8e0*/  IMAD.MOV.U32 R49, RZ, RZ, R124 ;  /* 0x000000ffff317224 */ /* 0x000fe200078e007c */
[----:B------:R-:W-:Y:S04]  /*e8f0*/  LDS R57, [R5+0xc500] ;  /* 0x00c5000005397984 */ /* 0x000fe80000000800 */
[----:B------:R-:W-:Y:S02]  /*e900*/  STL.64 [R1+0x130], R20 ;  /* 0x0001301401007387 */ /* 0x000fe40000100a00 */
[----:B-1----:R-:W-:Y:S02]  /*e910*/  HMMA.1688.F32.TF32 R12, R160, R226, R68 ;  /* 0x000000e2a00c723c */ /* 0x002fe40000081044 */
[----:B------:R1:W-:Y:S04]  /*e920*/  STL.64 [R1+0x138], R22 ;  /* 0x0001381601007387 */ /* 0x0003e80000100a00 */
[----:B------:R-:W-:Y:S04]  /*e930*/  STL.64 [R1+0x120], R16 ;  /* 0x0001201001007387 */ /* 0x000fe80000100a00 */
[----:B------:R3:W-:Y:S01]  /*e940*/  STL.64 [R1+0x128], R18 ;  /* 0x0001281201007387 */ /* 0x0007e20000100a00 */
[----:B-1----:R-:W-:Y:S01]  /*e950*/  HMMA.1688.F32.TF32 R20, R156, R210, R76 ;  /* 0x000000d29c14723c */ /* 0x002fe2000008104c */
[----:B------:R-:W-:-:S02]  /*e960*/  IMAD.MOV.U32 R50, RZ, RZ, R125 ;  /* 0x000000ffff327224 */ /* 0x000fc400078e007d */
[----:B------:R-:W-:Y:S05]  /*e970*/  LDS R59, [R5+0xe500] ;  /* 0x00e50000053b7984 */ /* 0x000fea0000000800 */
[C---:B---3--:R-:W-:Y:S04]  /*e980*/  HMMA.1688.F32.TF32 R16, R156.reuse, R206, R80 ;  /* 0x000000ce9c10723c */ /* 0x048fe80000081050 */
[----:B------:R-:W-:Y:S04]  /*e990*/  STL.64 [R1+0x110], R12 ;  /* 0x0001100c01007387 */ /* 0x000fe80000100a00 */
[----:B------:R1:W-:Y:S07]  /*e9a0*/  STL.64 [R1+0x118], R14 ;  /* 0x0001180e01007387 */ /* 0x0003ee0000100a00 */
[----:B------:R-:W-:Y:S04]  /*e9b0*/  STL.64 [R1+0x100], R20 ;  /* 0x0001001401007387 */ /* 0x000fe80000100a00 */
[----:B------:R-:W-:Y:S04]  /*e9c0*/  STL.64 [R1+0x108], R22 ;  /* 0x0001081601007387 */ /* 0x000fe80000100a00 */
[----:B------:R-:W-:Y:S04]  /*e9d0*/  STL.64 [R1+0xf0], R16 ;  /* 0x0000f01001007387 */ /* 0x000fe80000100a00 */
[----:B------:R-:W-:Y:S04]  /*e9e0*/  STL.64 [R1+0xf8], R18 ;  /* 0x0000f81201007387 */ /* 0x000fe80000100a00 */
[----:B------:R-:W-:Y:S04]  /*e9f0*/  LDS R16, [R4+0xc300] ;  /* 0x00c3000004107984 */ /* 0x000fe80000000800 */
[----:B------:R-:W-:Y:S04]  /*ea00*/  LDS R18, [R4+0xe300] ;  /* 0x00e3000004127984 */ /* 0x000fe80000000800 */
[----:B------:R-:W-:Y:S04]  /*ea10*/  LDS R17, [R5+0xc300] ;  /* 0x00c3000005117984 */ /* 0x000fe80000000800 */
[----:B------:R-:W2:Y:S01]  /*ea20*/  LDS R19, [R5+0xe300] ;  /* 0x00e3000005137984 */ /* 0x000ea20000000800 */
[----:B-1----:R-:W-:Y:S01]  /*ea30*/  HMMA.1688.F32.TF32 R12, R156, R218, R84 ;  /* 0x000000da9c0c723c */ /* 0x002fe20000081054 */
[----:B------:R-:W-:-:S02]  /*ea40*/  IMAD.MOV.U32 R51, RZ, RZ, R126 ;  /* 0x000000ffff337224 */ /* 0x000fc400078e007e */
[----:B------:R-:W-:Y:S02]  /*ea50*/  IMAD.MOV.U32 R44, RZ, RZ, R127 ;  /* 0x000000ffff2c7224 */ /* 0x000fe400078e007f */
[----:B------:R-:W-:Y:S11]  /*ea60*/  IMAD.MOV.U32 R45, RZ, RZ, R120 ;  /* 0x000000ffff2d7224 */ /* 0x000ff600078e0078 */
[----:B------:R-:W-:Y:S07]  /*ea70*/  @!UPT UIADD3 URZ, URZ, URZ, URZ ;  /* 0x0000003f3f3ff290 */ /* 0x000fee000fffe03f */
[----:B------:R-:W-:Y:S04]  /*ea80*/  STL.64 [R1+0xe0], R12 ;  /* 0x0000e00c01007387 */ /* 0x000fe80000100a00 */
[----:B------:R2:W-:Y:S01]  /*ea90*/  STL.64 [R1+0xe8], R14 ;  /* 0x0000e80e01007387 */ /* 0x0005e20000100a00 */
        /* <DEDUP_REMOVED lines=15> */
[----:B------:R-:W-:Y:S01]  /*eb90*/  IMAD.MOV.U32 R53, RZ, RZ, R3 ;  /* 0x000000ffff357224 */ /* 0x000fe200078e0003 */
[----:B--2---:R-:W-:Y:S07]  /*eba0*/  HMMA.1688.F32.TF32 R12, R16, R10, R220 ;  /* 0x0000000a100c723c */ /* 0x004fee00000810dc */
[----:B------:R-:W-:Y:S01]  /*ebb0*/  IMAD.MOV.U32 R220, RZ, RZ, R139 ;  /* 0x000000ffffdc7224 */ /* 0x000fe200078e008b */
[----:B------:R-:W-:Y:S01]  /*ebc0*/  MOV R222, R133 ;  /* 0x0000008500de7202 */ /* 0x000fe20000000f00 */
[----:B------:R-:W2:Y:S01]  /*ebd0*/  LDL.LU R139, [R1+0x780] ;  /* 0x00078000018b7983 */ /* 0x000ea20000300800 */
[----:B------:R-:W-:-:S02]  /*ebe0*/  IMAD.MOV.U32 R221, RZ, RZ, R132 ;  /* 0x000000ffffdd7224 */ /* 0x000fc400078e0084 */
[----:B------:R-:W-:Y:S01]  /*ebf0*/  IMAD.MOV.U32 R223, RZ, RZ, R134 ;  /* 0x000000ffffdf7224 */ /* 0x000fe200078e0086 */
[----:B------:R-:W3:Y:S04]  /*ec00*/  LDL.LU R132, [R1+0x77c] ;  /* 0x00077c0001847983 */ /* 0x000ee80000300800 */
        /* <DEDUP_REMOVED lines=11> */
[----:B------:R-:W2:Y:S04]  /*ecc0*/  LDL.LU R120, [R1+0x74c] ;  /* 0x00074c0001787983 */ /* 0x000ea80000300800 */
        /* <DEDUP_REMOVED lines=26> */
[----:B------:R-:W3:Y:S04]  /*ee70*/  LDL.LU R2, [R1+0x710] ;  /* 0x0007100001027983 */ /* 0x000ee80000300800 */
[----:B------:R-:W4:Y:S01]  /*ee80*/  LDL.LU R3, [R1+0x70c] ;  /* 0x00070c0001037983 */ /* 0x000f220000300800 */
[----:B------:R-:W-:-:S02]  /*ee90*/  IMAD.MOV.U32 R54, RZ, RZ, R110 ;  /* 0x000000ffff367224 */ /* 0x000fc400078e006e */
[----:B------:R-:W-:Y:S01]  /*eea0*/  IMAD.MOV.U32 R55, RZ, RZ, R111 ;  /* 0x000000ffff377224 */ /* 0x000fe200078e006f */
[----:B------:R-:W5:Y:S04]  /*eeb0*/  LDL.LU R110, [R1+0x708] ;  /* 0x00070800016e7983 */ /* 0x000f680000300800 */
[----:B------:R-:W5:Y:S04]  /*eec0*/  LDL.LU R111, [R1+0x704] ;  /* 0x00070400016f7983 */ /* 0x000f680000300800 */
[----:B------:R-:W5:Y:S01]  /*eed0*/  LDL.LU R40, [R1+0x210] ;  /* 0x0002100001287983 */ /* 0x000f620000300800 */
[----:B------:R-:W-:-:S02]  /*eee0*/  IMAD.MOV.U32 R188, RZ, RZ, R9 ;  /* 0x000000ffffbc7224 */ /* 0x000fc400078e0009 */
[----:B--2---:R-:W-:Y:S02]  /*eef0*/  IMAD.MOV.U32 R41, RZ, RZ, R0 ;  /* 0x000000ffff297224 */ /* 0x004fe400078e0000 */
[----:B------:R-:W2:Y:S01]  /*ef00*/  LDL.LU R0, [R1+0x700] ;  /* 0x0007000001007983 */ /* 0x000ea20000300800 */
[----:B---3--:R-:W-:-:S03]  /*ef10*/  IMAD.MOV.U32 R42, RZ, RZ, R2 ;  /* 0x000000ffff2a7224 */ /* 0x008fc600078e0002 */
[----:B------:R-:W3:Y:S01]  /*ef20*/  LDL.LU R2, [R1+0x6fc] ;  /* 0x0006fc0001027983 */ /* 0x000ee20000300800 */
[----:B----4-:R-:W-:-:S03]  /*ef30*/  IMAD.MOV.U32 R43, RZ, RZ, R3 ;  /* 0x000000ffff2b7224 */ /* 0x010fc600078e0003 */
[----:B------:R-:W4:Y:S04]  /*ef40*/  LDL.LU R3, [R1+0x6f8] ;  /* 0x0006f80001037983 */ /* 0x000f280000300800 */
[----:B------:R-:W3:Y:S04]  /*ef50*/  LDL.LU R159, [R1+0x24c] ;  /* 0x00024c00019f7983 */ /* 0x000ee80000300800 */
[----:B------:R-:W4:Y:S04]  /*ef60*/  LDL R6, [R1+0x2e4] ;  /* 0x0002e40001067983 */ /* 0x000f280000100800 */
[----:B------:R-:W4:Y:S04]  /*ef70*/  LDL R84, [R1+0x2e8] ;  /* 0x0002e80001547983 */ /* 0x000f280000100800 */
[----:B------:R-:W4:Y:S04]  /*ef80*/  LDL R8, [R1+0x2e0] ;  /* 0x0002e00001087983 */ /* 0x000f280000100800 */
[----:B------:R-:W4:Y:S04]  /*ef90*/  LDL R86, [R1+0x2ec] ;  /* 0x0002ec0001567983 */ /* 0x000f280000100800 */
[----:B------:R-:W4:Y:S04]  /*efa0*/  LDL R163, [R1+0x2dc] ;  /* 0x0002dc0001a37983 */ /* 0x000f280000100800 */
[----:B------:R-:W4:Y:S04]  /*efb0*/  LDL R161, [R1+0x2d8] ;  /* 0x0002d80001a17983 */ /* 0x000f280000100800 */
[----:B------:R-:W4:Y:S04]  /*efc0*/  LDL R160, [R1+0x2f0] ;  /* 0x0002f00001a07983 */ /* 0x000f280000100800 */
[----:B------:R-:W4:Y:S01]  /*efd0*/  LDL R85, [R1+0x2f4] ;  /* 0x0002f40001557983 */ /* 0x000f220000100800 */
[----:B------:R-:W-:-:S02]  /*efe0*/  IMAD.MOV.U32 R9, RZ, RZ, 0x1f ;  /* 0x0000001fff097424 */ /* 0x000fc400078e00ff */
[----:B------:R-:W-:Y:S01]  /*eff0*/  IMAD.MOV.U32 R190, RZ, RZ, R7 ;  /* 0x000000ffffbe7224 */ /* 0x000fe200078e0007 */
[----:B------:R-:W1:Y:S02]  /*f000*/  S2R R201, SR_TID.X ;  /* 0x0000000000c97919 */ /* 0x000e640000002100 */
[----:B------:R-:W-:Y:S01]  /*f010*/  IADD3 R9, R9, c[0x0][0x180], RZ ;  /* 0x0000600009097a10 */ /* 0x000fe20007ffe0ff */
[----:B-----5:R-:W-:Y:S01]  /*f020*/  HMMA.1688.F32.TF32 R108, R16, R210, R108 ;  /* 0x000000d2106c723c */ /* 0x020fe2000008106c */
[----:B------:R-:W-:Y:S01]  /*f030*/  UIADD3 UR5, UR5, 0x1, URZ ;  /* 0x0000000105057890 */ /* 0x000fe2000fffe03f */
[----:B------:R-:W4:Y:S01]  /*f040*/  LDL R158, [R1+0x350] ;  /* 0x00035000019e7983 */ /* 0x000f220000100800 */
[----:B------:R-:W-:-:S03]  /*f050*/  SHF.R.S32.HI R7, RZ, 0x1f, R9 ;  /* 0x0000001fff077819 */ /* 0x000fc60000011409 */
[----:B------:R-:W4:Y:S01]  /*f060*/  LDL R162, [R1+0x364] ;  /* 0x0003640001a27983 */ /* 0x000f220000100800 */
[----:B------:R-:W-:Y:S01]  /*f070*/  LEA.HI R7, R7, R9, RZ, 0x5 ;  /* 0x0000000907077211 */ /* 0x000fe200078f28ff */
[----:B------:R-:W-:Y:S02]  /*f080*/  HMMA.1688.F32.TF32 R112, R16, R206, R112 ;  /* 0x000000ce1070723c */ /* 0x000fe40000081070 */
[----:B------:R-:W4:Y:S01]  /*f090*/  LDL R157, [R1+0x360] ;  /* 0x00036000019d7983 */ /* 0x000f220000100800 */
[----:B------:R-:W-:-:S03]  /*f0a0*/  SHF.R.S32.HI R7, RZ, 0x5, R7 ;  /* 0x00000005ff077819 */ /* 0x000fc60000011407 */
[----:B------:R-:W4:Y:S02]  /*f0b0*/  LDL R156, [R1+0x36c] ;  /* 0x00036c00019c7983 */ /* 0x000f240000100800 */
[----:B------:R-:W-:Y:S01]  /*f0c0*/  HMMA.1688.F32.TF32 R116, R16, R218, R116 ;  /* 0x000000da1074723c */ /* 0x000fe20000081074 */
[----:B------:R-:W-:-:S07]  /*f0d0*/  IADD3 R7, R7, -0x2, RZ ;  /* 0xfffffffe07077810 */ /* 0x000fce0007ffe0ff */
[C---:B------:R-:W-:Y:S08]  /*f0e0*/  HMMA.1688.F32.TF32 R120, R16.reuse, R214, R120 ;  /* 0x000000d61078723c */ /* 0x040ff00000081078 */
[C---:B------:R-:W-:Y:S08]  /*f0f0*/  HMMA.1688.F32.TF32 R124, R16.reuse, R170, R124 ;  /* 0x000000aa107c723c */ /* 0x040ff0000008107c */
[C---:B------:R-:W-:Y:S08]  /*f100*/  HMMA.1688.F32.TF32 R128, R16.reuse, R202, R128 ;  /* 0x000000ca1080723c */ /* 0x040ff00000081080 */
[----:B------:R-:W-:Y:S01]  /*f110*/  HMMA.1688.F32.TF32 R132, R16, R226, R132 ;  /* 0x000000e21084723c */ /* 0x000fe20000081084 */
[----:B------:R-:W4:Y:S07]  /*f120*/  LDL R87, [R1+0x37c] ;  /* 0x00037c0001577983 */ /* 0x000f2e0000100800 */
[C---:B------:R-:W-:Y:S08]  /*f130*/  HMMA.1688.F32.TF32 R16, R28.reuse, R10, R68 ;  /* 0x0000000a1c10723c */ /* 0x040ff00000081044 */
[C---:B------:R-:W-:Y:S08]  /*f140*/  HMMA.1688.F32.TF32 R136, R28.reuse, R210, R136 ;  /* 0x000000d21c88723c */ /* 0x040ff00000081088 */
[C---:B------:R-:W-:Y:S08]  /*f150*/  HMMA.1688.F32.TF32 R140, R28.reuse, R206, R140 ;  /* 0x000000ce1c8c723c */ /* 0x040ff0000008108c */
[C---:B------:R-:W-:Y:S08]  /*f160*/  HMMA.1688.F32.TF32 R144, R28.reuse, R218, R144 ;  /* 0x000000da1c90723c */ /* 0x040ff00000081090 */
        /* <DEDUP_REMOVED lines=8> */
[----:B------:R-:W-:-:S07]  /*f1f0*/  UISETP.GT.AND UP0, UPT, UR5, 0x1, UPT ;  /* 0x000000010500788c */ /* 0x000fce000bf04270 */
[C---:B------:R-:W-:Y:S08]  /*f200*/  HMMA.1688.F32.TF32 R60, R24.reuse, R210, R228 ;  /* 0x000000d2183c723c */ /* 0x040ff000000810e4 */
[C---:B------:R-:W-:Y:S08]  /*f210*/  HMMA.1688.F32.TF32 R40, R24.reuse, R206, R188 ;  /* 0x000000ce1828723c */ /* 0x040ff000000810bc */
[C---:B------:R-:W-:Y:S08]  /*f220*/  HMMA.1688.F32.TF32 R64, R24.reuse, R218, R220 ;  /* 0x000000da1840723c */ /* 0x040ff000000810dc */
[C---:B------:R-:W-:Y:S08]  /*f230*/  HMMA.1688.F32.TF32 R240, R24.reuse, R170, R240 ;  /* 0x000000aa18f0723c */ /* 0x040ff000000810f0 */
[C---:B------:R-:W-:Y:S08]  /*f240*/  HMMA.1688.F32.TF32 R248, R24.reuse, R202, R248 ;  /* 0x000000ca18f8723c */ /* 0x040ff000000810f8 */
[----:B------:R-:W-:Y:S01]  /*f250*/  HMMA.1688.F32.TF32 R244, R24, R226, R164 ;  /* 0x000000e218f4723c */ /* 0x000fe200000810a4 */
[----:B------:R-:W5:Y:S04]  /*f260*/  LDL R164, [R1+0x35c] ;  /* 0x00035c0001a47983 */ /* 0x000f680000100800 */
[----:B------:R-:W-:Y:S04]  /*f270*/  LDS R24, [R4+0xc700] ;  /* 0x00c7000004187984 */ /* 0x000fe80000000800 */
[----:B------:R-:W-:Y:S04]  /*f280*/  LDS R26, [R4+0xe700] ;  /* 0x00e70000041a7984 */ /* 0x000fe80000000800 */
[----:B------:R-:W-:Y:S04]  /*f290*/  LDS R25, [R5+0xc700] ;  /* 0x00c7000005197984 */ /* 0x000fe80000000800 */
[----:B------:R2:W2:Y:S01]  /*f2a0*/  LDS R27, [R5+0xe700] ;  /* 0x00e70000051b7984 */ /* 0x0004a20000000800 */
[----:B------:R-:W-:Y:S01]  /*f2b0*/  USEL UR5, UR5, URZ, !UP0 ;  /* 0x0000003f05057287 */ /* 0x000fe2000c000000 */
[----:B-1----:R-:W-:-:S02]  /*f2c0*/  LOP3.LUT R209, R201, 0x7f, RZ, 0xc0, !PT ;  /* 0x0000007fc9d17812 */ /* 0x002fc400078ec0ff */
[----:B------:R-:W1:Y:S03]  /*f2d0*/  S2R R205, SR_TID.X ;  /* 0x0000000000cd7919 */ /* 0x000e660000002100 */
[----:B------:R-:W-:Y:S01]  /*f2e0*/  IMAD.SHL.U32 R208, R209, 0x4, RZ ;  /* 0x00000004d1d07824 */ /* 0x000fe200078e00ff */
[----:B------:R-:W5:Y:S04]  /*f2f0*/  LDL R165, [R1+0x60c] ;  /* 0x00060c0001a57983 */ /* 0x000f680000100800 */
[----:B------:R-:W5:Y:S04]  /*f300*/  LDL R167, [R1+0x3b8] ;  /* 0x0003b80001a77983 */ /* 0x000f680000100800 */
[----:B------:R-:W5:Y:S01]  /*f310*/  LDL R166, [R1+0x3ac] ;  /* 0x0003ac0001a67983 */ /* 0x000f620000100800 */
[----:B--2---:R-:W-:-:S02]  /*f320*/  ISETP.GT.AND P0, PT, R0, RZ, PT ;  /* 0x000000ff0000720c */ /* 0x004fc40003f04270 */
[----:B---3--:R-:W-:Y:S02]  /*f330*/  ISETP.GE.AND P1, PT, R159, R7, PT ;  /* 0x000000079f00720c */ /* 0x008fe40003f26270 */
[----:B------:R-:W-:Y:S02]  /*f340*/  SEL R7, RZ, 0x4, !P0 ;  /* 0x00000004ff077807 */ /* 0x000fe40004000000 */
[----:B----4-:R-:W-:Y:S02]  /*f350*/  IADD3 R6, P2, R2, R6, RZ ;  /* 0x0000000602067210 */ /* 0x010fe40007f5e0ff */
[----:B------:R-:W-:-:S04]  /*f360*/  SEL R7, R7, RZ, !P1 ;  /* 0x000000ff07077207 */ /* 0x000fc80004800000 */
[----:B------:R-:W-:Y:S01]  /*f370*/  ISETP.NE.U32.AND P0, PT, R7, RZ, PT ;  /* 0x000000ff0700720c */ /* 0x000fe20003f05070 */
[----:B------:R-:W-:Y:S01]  /*f380*/  IMAD.X R7, R3, 0x1, R84, P2 ;  /* 0x0000000103077824 */ /* 0x000fe200010e0654 */
[----:B------:R-:W-:Y:S01]  /*f390*/  IADD3 R8, P3, R2, R8, RZ ;  /* 0x0000000802087210 */ /* 0x000fe20007f7e0ff */
[----:B------:R-:W-:-:S04]  /*f3a0*/  IMAD.U32 R84, RZ, RZ, UR5 ;  /* 0x00000005ff547e24 */ /* 0x000fc8000f8e00ff */
[----:B------:R-:W-:Y:S01]  /*f3b0*/  IMAD R84, R84, 0x10000, R208 ;  /* 0x0001000054547824 */ /* 0x000fe200078e02d0 */
[----:B------:R-:W-:Y:S01]  /*f3c0*/  BAR.SYNC.DEFER_BLOCKING 0x0 ;  /* 0x0000000000007b1d */ /* 0x000fe20000010000 */
[----:B------:R-:W-:Y:S01]  /*f3d0*/  IMAD.X R9, R3, 0x1, R86, P3 ;  /* 0x0000000103097824 */ /* 0x000fe200018e0656 */
[----:B------:R-:W-:-:S04]  /*f3e0*/  ISETP.GT.AND P2, PT, R0, 0x4, PT ;  /* 0x000000040000780c */ /* 0x000fc80003f44270 */
[----:B------:R-:W2:Y:S01]  /*f3f0*/  LDL R86, [R1+0x368] ;  /* 0x0003680001567983 */ /* 0x000ea20000100800 */
[----:B------:R-:W-:Y:S02]  /*f400*/  SEL R5, RZ, 0x4, !P2 ;  /* 0x00000004ff057807 */ /* 0x000fe40005000000 */
[C---:B------:R-:W-:Y:S02]  /*f410*/  IADD3 R4, P3, R2.reuse, R161, RZ ;  /* 0x000000a102047210 */ /* 0x040fe40007f7e0ff */
[----:B------:R-:W-:Y:S01]  /*f420*/  SEL R5, R5, RZ, !P1 ;  /* 0x000000ff05057207 */ /* 0x000fe20004800000 */
[----:B------:R-:W3:Y:S04]  /*f430*/  LDL R161, [R1+0x3ec] ;  /* 0x0003ec0001a17983 */ /* 0x000ee80000100800 */
[----:B------:R-:W-:Y:S01]  /*f440*/  @!PT LDS RZ, [RZ] ;  /* 0x00000000fffff984 */ /* 0x000fe20000000800 */
[----:B------:R-:W-:Y:S01]  /*f450*/  @!PT LDS RZ, [RZ] ;  /* 0x00000000fffff984 */ /* 0x000fe20000000800 */
[----:B------:R-:W-:Y:S01]  /*f460*/  @!PT LDS RZ, [RZ] ;  /* 0x00000000fffff984 */ /* 0x000fe20000000800 */
[----:B------:R4:W-:Y:S04]  /*f470*/  LDGSTS.E [R84], [R6.64], P0 ;  /* 0x0000000006547fae */ /* 0x0009e80008121848 */
[----:B------:R1:W-:Y:S01]  /*f480*/  LDGSTS.E [R84+0x200], [R8.64], P0 ;  /* 0x0020000008547fae */ /* 0x0003e20008121848 */
[----:B----4-:R-:W-:-:S03]  /*f490*/  IADD3 R6, P2, R2, R163, RZ ;  /* 0x000000a302067210 */ /* 0x010fc60007f5e0ff */
[----:B------:R-:W4:Y:S04]  /*f4a0*/  LDL R163, [R1+0x3e4] ;  /* 0x0003e40001a37983 */ /* 0x000f280000100800 */
[----:B-1----:R-:W3:Y:S01]  /*f4b0*/  LDL R8, [R1+0x370] ;  /* 0x0003700001087983 */ /* 0x002ee20000100800 */
[----:B------:R-:W-:Y:S01]  /*f4c0*/  IMAD.X R7, R3, 0x1, R160, P2 ;  /* 0x0000000103077824 */ /* 0x000fe200010e06a0 */
[----:B------:R-:W-:Y:S01]  /*f4d0*/  ISETP.NE.U32.AND P2, PT, R5, RZ, PT ;  /* 0x000000ff0500720c */ /* 0x000fe20003f45070 */
[----:B------:R-:W-:Y:S01]  /*f4e0*/  IMAD.X R5, R3, 0x1, R85, P3 ;  /* 0x0000000103057824 */ /* 0x000fe200018e0655 */
[----:B------:R-:W4:Y:S04]  /*f4f0*/  LDL R160, [R1+0x3e0] ;  /* 0x0003e00001a07983 */ /* 0x000f280000100800 */
[----:B------:R-:W4:Y:S04]  /*f500*/  LDL R85, [R1+0x3e8] ;  /* 0x0003e80001557983 */ /* 0x000f280000100800 */
[----:B------:R5:W-:Y:S04]  /*f510*/  LDGSTS.E [R84+0x400], [R6.64], P0 ;  /* 0x0040000006547fae */ /* 0x000be80008121848 */
[----:B------:R1:W-:Y:S01]  /*f520*/  LDGSTS.E [R84+0x600], [R4.64], P0 ;  /* 0x0060000004547fae */ /* 0x0003e20008121848 */
[----:B------:R-:W-:-:S03]  /*f530*/  ISETP.GT.AND P0, PT, R0, 0x8, PT ;  /* 0x000000080000780c */ /* 0x000fc60003f04270 */
[----:B------:R-:W4:Y:S01]  /*f540*/  LDL R9, [R1+0x3f0] ;  /* 0x0003f00001097983 */ /* 0x000f220000100800 */
[----:B-1----:R-:W-:-:S03]  /*f550*/  IADD3 R4, P4, R2, R162, RZ ;  /* 0x000000a202047210 */ /* 0x002fc60007f9e0ff */
[----:B------:R-:W4:Y:S02]  /*f560*/  LDL R162, [R1+0x464] ;  /* 0x0004640001a27983 */ /* 0x000f240000100800 */
[----:B------:R-:W-:Y:S02]  /*f570*/  IMAD.X R5, R3, 0x1, R157, P4 ;  /* 0x0000000103057824 */ /* 0x000fe400020e069d */
[----:B------:R-:W4:Y:S01]  /*f580*/  LDL R157, [R1+0x3fc] ;  /* 0x0003fc00019d7983 */ /* 0x000f220000100800 */
[----:B-----5:R-:W-:-:S03]  /*f590*/  IADD3 R6, P3, R2, R164, RZ ;  /* 0x000000a402067210 */ /* 0x020fc60007f7e0ff */
[----:B------:R-:W5:Y:S02]  /*f5a0*/  LDL R164, [R1+0x5ec] ;  /* 0x0005ec0001a47983 */ /* 0x000f640000100800 */
[----:B------:R-:W-:Y:S02]  /*f5b0*/  IMAD.X R7, R3, 0x1, R158, P3 ;  /* 0x0000000103077824 */ /* 0x000fe400018e069e */
[----:B------:R-:W5:Y:S04]  /*f5c0*/  LDL R158, [R1+0x3f4] ;  /* 0x0003f400019e7983 */ /* 0x000f680000100800 */
[----:B------:R1:W-:Y:S04]  /*f5d0*/  LDGSTS.E [R84+0x2000], [R6.64], P2 ;  /* 0x0200000006547fae */ /* 0x0003e80009121848 */
[----:B------:R1:W-:Y:S02]  /*f5e0*/  LDGSTS.E [R84+0x2200], [R4.64], P2 ;  /* 0x0220000004547fae */ /* 0x0003e40009121848 */
[----:B-1----:R-:W-:-:S02]  /*f5f0*/  SEL R7, RZ, 0x4, !P0 ;  /* 0x00000004ff077807 */ /* 0x002fc40004000000 */
[C---:B------:R-:W-:Y:S02]  /*f600*/  IADD3 R6, P0, R2.reuse, R156, RZ ;  /* 0x0000009c02067210 */ /* 0x040fe40007f1e0ff */
[----:B------:R-:W5:Y:S01]  /*f610*/  LDL R156, [R1+0x3f8] ;  /* 0x0003f800019c7983 */ /* 0x000f620000100800 */
[----:B------:R-:W-:Y:S02]  /*f620*/  SEL R5, R7, RZ, !P1 ;  /* 0x000000ff07057207 */ /* 0x000fe40004800000 */
[----:B------:R-:W-:Y:S02]  /*f630*/  IADD3 R4, P3, R2, R87, RZ ;  /* 0x0000005702047210 */ /* 0x000fe40007f7e0ff */
[----:B------:R-:W5:Y:S01]  /*f640*/  LDL R87, [R1+0x46c] ;  /* 0x00046c0001577983 */ /* 0x000f620000100800 */
[----:B--2---:R-:W-:Y:S01]  /*f650*/  IMAD.X R7, R3, 0x1, R86, P0 ;  /* 0x0000000103077824 */ /* 0x004fe200000e0656 */
[----:B------:R-:W-:Y:S02]  /*f660*/  ISETP.NE.U32.AND P0, PT, R5, RZ, PT ;  /* 0x000000ff0500720c */ /* 0x000fe40003f05070 */
[----:B------:R-:W2:Y:S04]  /*f670*/  LDL R86, [R1+0x460] ;  /* 0x0004600001567983 */ /* 0x000ea80000100800 */
[----:B------:R4:W-:Y:S01]  /*f680*/  LDGSTS.E [R84+0x2400], [R6.64], P2 ;  /* 0x0240000006547fae */ /* 0x0009e20009121848 */
[----:B---3--:R-:W-:-:S03]  /*f690*/  IMAD.X R5, R3, 0x1, R8, P3 ;  /* 0x0000000103057824 */ /* 0x008fc600018e0608 */
[----:B------:R-:W3:Y:S04]  /*f6a0*/  LDL R8, [R1+0x468] ;  /* 0x0004680001087983 */ /* 0x000ee80000100800 */
[----:B------:R1:W-:Y:S02]  /*f6b0*/  LDGSTS.E [R84+0x2600], [R4.64], P2 ;  /* 0x0260000004547fae */ /* 0x0003e40009121848 */
[C---:B-1----:R-:W-:Y:S02]  /*f6c0*/  IADD3 R4, P4, R2.reuse, R161, RZ ;  /* 0x000000a102047210 */ /* 0x042fe40007f9e0ff */
[----:B----4-:R-:W-:Y:S01]  /*f6d0*/  IADD3 R6, P3, R2, R163, RZ ;  /* 0x000000a302067210 */ /* 0x010fe20007f7e0ff */
[----:B------:R-:W4:Y:S02]  /*f6e0*/  LDL R161, [R1+0x474] ;  /* 0x0004740001a17983 */ /* 0x000f240000100800 */
[----:B------:R-:W-:-:S02]  /*f6f0*/  IMAD.X R5, R3, 0x1, R85, P4 ;  /* 0x0000000103057824 */ /* 0x000fc400020e0655 */
[----:B------:R-:W4:Y:S01]  /*f700*/  LDL R85, [R1+0x47c] ;  /* 0x00047c0001557983 */ /* 0x000f220000100800 */
[----:B------:R-:W-:Y:S01]  /*f710*/  IMAD.X R7, R3, 0x1, R160, P3 ;  /* 0x0000000103077824 */ /* 0x000fe200018e06a0 */
[----:B------:R-:W-:Y:S02]  /*f720*/  ISETP.GT.AND P2, PT, R0, 0xc, PT ;  /* 0x0000000c0000780c */ /* 0x000fe40003f44270 */
[----:B------:R-:W4:Y:S04]  /*f730*/  LDL R160, [R1+0x470] ;  /* 0x0004700001a07983 */ /* 0x000f280000100800 */
[----:B------:R1:W-:Y:S04]  /*f740*/  LDGSTS.E [R84+0x4000], [R6.64], P0 ;  /* 0x0400000006547fae */ /* 0x0003e80008121848 */
[----:B------:R-:W4:Y:S04]  /*f750*/  LDL R163, [R1+0x4e4] ;  /* 0x0004e40001a37983 */ /* 0x000f280000100800 */
[----:B------:R1:W-:Y:S02]  /*f760*/  LDGSTS.E [R84+0x4200], [R4.64], P0 ;  /* 0x0420000004547fae */ /* 0x0003e40008121848 */
[----:B-1----:R-:W-:-:S04]  /*f770*/  SEL R7, RZ, 0x4, !P2 ;  /* 0x00000004ff077807 */ /* 0x002fc80005000000 */
[----:B------:R-:W-:Y:S02]  /*f780*/  SEL R5, R7, RZ, !P1 ;  /* 0x000000ff07057207 */ /* 0x000fe40004800000 */
[C---:B------:R-:W-:Y:S02]  /*f790*/  IADD3 R4, P3, R2.reuse, R157, RZ ;  /* 0x0000009d02047210 */ /* 0x040fe40007f7e0ff */
[----:B------:R-:W4:Y:S01]  /*f7a0*/  LDL R157, [R1+0x4ec] ;  /* 0x0004ec00019d7983 */ /* 0x000f220000100800 */
[----:B-----5:R-:W-:-:S03]  /*f7b0*/  IADD3 R6, P2, R2, R158, RZ ;  /* 0x0000009e02067210 */ /* 0x020fc60007f5e0ff */
[----:B------:R-:W5:Y:S02]  /*f7c0*/  LDL R158, [R1+0x478] ;  /* 0x00047800019e7983 */ /* 0x000f640000100800 */
[----:B------:R-:W-:Y:S02]  /*f7d0*/  IMAD.X R7, R3, 0x1, R9, P2 ;  /* 0x0000000103077824 */ /* 0x000fe400010e0609 */
[----:B------:R-:W5:Y:S01]  /*f7e0*/  LDL R9, [R1+0x4e0] ;  /* 0x0004e00001097983 */ /* 0x000f620000100800 */
[----:B------:R-:W-:-:S03]  /*f7f0*/  ISETP.NE.U32.AND P2, PT, R5, RZ, PT ;  /* 0x000000ff0500720c */ /* 0x000fc60003f45070 */
[----:B------:R1:W-:Y:S01]  /*f800*/  LDGSTS.E [R84+0x4400], [R6.64], P0 ;  /* 0x0440000006547fae */ /* 0x0003e20008121848 */
[----:B------:R-:W-:-:S03]  /*f810*/  IMAD.X R5, R3, 0x1, R156, P3 ;  /* 0x0000000103057824 */ /* 0x000fc600018e069c */
[----:B------:R-:W5:Y:S01]  /*f820*/  LDL R156, [R1+0x4e8] ;  /* 0x0004e800019c7983 */ /* 0x000f620000100800 */
[----:B-1----:R-:W-:-:S03]  /*f830*/  IADD3 R6, P3, R2, R162, RZ ;  /* 0x000000a202067210 */ /* 0x002fc60007f7e0ff */
[----:B------:R1:W-:Y:S04]  /*f840*/  LDGSTS.E [R84+0x4600], [R4.64], P0 ;  /* 0x0460000004547fae */ /* 0x0003e80008121848 */
[----:B------:R-:W5:Y:S01]  /*f850*/  LDL R162, [R1+0x4fc] ;  /* 0x0004fc0001a27983 */ /* 0x000f620000100800 */
[----:B-1----:R-:W-:-:S03]  /*f860*/  IADD3 R4, P4, R2, R87, RZ ;  /* 0x0000005702047210 */ /* 0x002fc60007f9e0ff */
[----:B------:R-:W5:Y:S01]  /*f870*/  LDL R87, [R1+0x4f4] ;  /* 0x0004f40001577983 */ /* 0x000f620000100800 */
[----:B--2---:R-:W-:-:S03]  /*f880*/  IMAD.X R7, R3, 0x1, R86, P3 ;  /* 0x0000000103077824 */ /* 0x004fc600018e0656 */
[----:B------:R-:W2:Y:S04]  /*f890*/  LDL R86, [R1+0x4f0] ;  /* 0x0004f00001567983 */ /* 0x000ea80000100800 */
[----:B------:R1:W-:Y:S01]  /*f8a0*/  LDGSTS.E [R84+0x6000], [R6.64], P2 ;  /* 0x0600000006547fae */ /* 0x0003e20009121848 */
[----:B---3--:R-:W-:-:S03]  /*f8b0*/  IMAD.X R5, R3, 0x1, R8, P4 ;  /* 0x0000000103057824 */ /* 0x008fc600020e0608 */
[----:B------:R-:W3:Y:S04]  /*f8c0*/  LDL R8, [R1+0x4f8] ;  /* 0x0004f80001087983 */ /* 0x000ee80000100800 */
[----:B------:R4:W-:Y:S02]  /*f8d0*/  LDGSTS.E [R84+0x6200], [R4.64], P2 ;  /* 0x0620000004547fae */ /* 0x0009e40009121848 */
[----:B----4-:R-:W-:Y:S02]  /*f8e0*/  IADD3 R4, P3, R2, R85, RZ ;  /* 0x0000005502047210 */ /* 0x010fe40007f7e0ff */
[----:B------:R-:W4:Y:S01]  /*f8f0*/  LDL R85, [R1+0x564] ;  /* 0x0005640001557983 */ /* 0x000f220000100800 */
[----:B------:R-:W-:-:S04]  /*f900*/  ISETP.GT.AND P0, PT, R0, 0x10, PT ;  /* 0x000000100000780c */ /* 0x000fc80003f04270 */
[----:B-1----:R-:W-:Y:S02]  /*f910*/  SEL R7, RZ, 0x4, !P0 ;  /* 0x00000004ff077807 */ /* 0x002fe40004000000 */
[C---:B------:R-:W-:Y:S02]  /*f920*/  IADD3 R6, P0, R2.reuse, R161, RZ ;  /* 0x000000a102067210 */ /* 0x040fe40007f1e0ff */
[----:B------:R-:W-:Y:S01]  /*f930*/  SEL R5, R7, RZ, !P1 ;  /* 0x000000ff07057207 */ /* 0x000fe20004800000 */
[----:B------:R-:W4:Y:S02]  /*f940*/  LDL R161, [R1+0x56c] ;  /* 0x00056c0001a17983 */ /* 0x000f240000100800 */
[----:B------:R-:W-:Y:S01]  /*f950*/  IMAD.X R7, R3, 0x1, R160, P0 ;  /* 0x0000000103077824 */ /* 0x000fe200000e06a0 */
[----:B------:R-:W-:Y:S01]  /*f960*/  ISETP.NE.U32.AND P0, PT, R5, RZ, PT ;  /* 0x000000ff0500720c */ /* 0x000fe20003f05070 */
[----:B------:R-:W4:Y:S04]  /*f970*/  LDL R160, [R1+0x560] ;  /* 0x0005600001a07983 */ /* 0x000f280000100800 */
[----:B------:R1:W-:Y:S01]  /*f980*/  LDGSTS.E [R84+0x6400], [R6.64], P2 ;  /* 0x0640000006547fae */ /* 0x0003e20009121848 */
[----:B-----5:R-:W-:Y:S01]  /*f990*/  IMAD.X R5, R3, 0x1, R158, P3 ;  /* 0x0000000103057824 */ /* 0x020fe200018e069e */
[----:B-1----:R-:W-:-:S02]  /*f9a0*/  IADD3 R6, P3, R2, R163, RZ ;  /* 0x000000a302067210 */ /* 0x002fc40007f7e0ff */
[----:B------:R-:W5:Y:S03]  /*f9b0*/  LDL R158, [R1+0x568] ;  /* 0x00056800019e7983 */ /* 0x000f660000100800 */
[----:B------:R-:W-:Y:S01]  /*f9c0*/  IMAD.X R7, R3, 0x1, R9, P3 ;  /* 0x0000000103077824 */ /* 0x000fe200018e0609 */
[----:B------:R1:W-:Y:S04]  /*f9d0*/  LDGSTS.E [R84+0x6600], [R4.64], P2 ;  /* 0x0660000004547fae */ /* 0x0003e80009121848 */
[----:B------:R-:W5:Y:S01]  /*f9e0*/  LDL R9, [R1+0x574] ;  /* 0x0005740001097983 */ /* 0x000f620000100800 */
[----:B------:R-:W-:-:S03]  /*f9f0*/  ISETP.GT.AND P2, PT, R0, 0x14, PT ;  /* 0x000000140000780c */ /* 0x000fc60003f44270 */
[----:B------:R1:W-:Y:S02]  /*fa00*/  LDGSTS.E [R84+0x8000], [R6.64], P0 ;  /* 0x0800000006547fae */ /* 0x0003e40008121848 */
[----:B-1----:R-:W-:Y:S02]  /*fa10*/  IADD3 R4, P4, R2, R157, RZ ;  /* 0x0000009d02047210 */ /* 0x002fe40007f9e0ff */
[----:B------:R-:W5:Y:S04]  /*fa20*/  LDL R163, [R1+0x5f4] ;  /* 0x0005f40001a37983 */ /* 0x000f680000100800 */
[----:B------:R-:W5:Y:S01]  /*fa30*/  LDL R157, [R1+0x57c] ;  /* 0x00057c00019d7983 */ /* 0x000f620000100800 */
[----:B------:R-:W-:Y:S01]  /*fa40*/  IMAD.X R5, R3, 0x1, R156, P4 ;  /* 0x0000000103057824 */ /* 0x000fe200020e069c */
[----:B------:R-:W-:-:S02]  /*fa50*/  SEL R7, RZ, 0x4, !P2 ;  /* 0x00000004ff077807 */ /* 0x000fc40005000000 */
[----:B------:R-:W5:Y:S04]  /*fa60*/  LDL R156, [R1+0x570] ;  /* 0x00057000019c7983 */ /* 0x000f680000100800 */
[----:B------:R1:W-:Y:S01]  /*fa70*/  LDGSTS.E [R84+0x8200], [R4.64], P0 ;  /* 0x0820000004547fae */ /* 0x0003e20008121848 */
[----:B------:R-:W-:-:S03]  /*fa80*/  IADD3 R6, P2, R2, R87, RZ ;  /* 0x0000005702067210 */ /* 0x000fc60007f5e0ff */
[----:B------:R-:W5:Y:S01]  /*fa90*/  LDL R87, [R1+0x578] ;  /* 0x0005780001577983 */ /* 0x000f620000100800 */
[----:B-1----:R-:W-:Y:S02]  /*faa0*/  SEL R5, R7, RZ, !P1 ;  /* 0x000000ff07057207 */ /* 0x002fe40004800000 */
[----:B------:R-:W-:Y:S02]  /*fab0*/  IADD3 R4, P3, R2, R162, RZ ;  /* 0x000000a202047210 */ /* 0x000fe40007f7e0ff */
[----:B------:R-:W5:Y:S01]  /*fac0*/  LDL R162, [R1+0x5f0] ;  /* 0x0005f00001a27983 */ /* 0x000f620000100800 */
[----:B--2---:R-:W-:-:S03]  /*fad0*/  IMAD.X R7, R3, 0x1, R86, P2 ;  /* 0x0000000103077824 */ /* 0x004fc600010e0656 */
[----:B------:R-:W2:Y:S01]  /*fae0*/  LDL R86, [R1+0x5e4] ;  /* 0x0005e40001567983 */ /* 0x000ea20000100800 */
[----:B------:R-:W-:-:S03]  /*faf0*/  ISETP.NE.U32.AND P2, PT, R5, RZ, PT ;  /* 0x000000ff0500720c */ /* 0x000fc60003f45070 */
[----:B------:R4:W-:Y:S01]  /*fb00*/  LDGSTS.E [R84+0x8400], [R6.64], P0 ;  /* 0x0840000006547fae */ /* 0x0009e20008121848 */
[----:B---3--:R-:W-:-:S03]  /*fb10*/  IMAD.X R5, R3, 0x1, R8, P3 ;  /* 0x0000000103057824 */ /* 0x008fc600018e0608 */
[----:B------:R-:W3:Y:S04]  /*fb20*/  LDL R8, [R1+0x5e0] ;  /* 0x0005e00001087983 */ /* 0x000ee80000100800 */
[----:B------:R1:W-:Y:S01]  /*fb30*/  LDGSTS.E [R84+0x8600], [R4.64], P0 ;  /* 0x0860000004547fae */ /* 0x0003e20008121848 */
[----:B----4-:R-:W-:-:S03]  /*fb40*/  IADD3 R6, P3, R2, R85, RZ ;  /* 0x0000005502067210 */ /* 0x010fc60007f7e0ff */
[----:B------:R-:W4:Y:S01]  /*fb50*/  LDL R85, [R1+0x5e8] ;  /* 0x0005e80001557983 */ /* 0x000f220000100800 */
[----:B------:R-:W-:Y:S02]  /*fb60*/  ISETP.GT.AND P0, PT, R0, 0x18, PT ;  /* 0x000000180000780c */ /* 0x000fe40003f04270 */
[----:B-1----:R-:W-:Y:S02]  /*fb70*/  IADD3 R4, P4, R2, R161, RZ ;  /* 0x000000a102047210 */ /* 0x002fe40007f9e0ff */
[----:B------:R-:W4:Y:S01]  /*fb80*/  LDL R161, [R1+0x5f8] ;  /* 0x0005f80001a17983 */ /* 0x000f220000100800 */
[----:B------:R-:W-:-:S03]  /*fb90*/  IMAD.X R7, R3, 0x1, R160, P3 ;  /* 0x0000000103077824 */ /* 0x000fc600018e06a0 */
[----:B------:R-:W4:Y:S04]  /*fba0*/  LDL R160, [R1+0x66c] ;  /* 0x00066c0001a07983 */ /* 0x000f280000100800 */
[----:B------:R1:W-:Y:S02]  /*fbb0*/  LDGSTS.E [R84+0xa000], [R6.64], P2 ;  /* 0x0a00000006547fae */ /* 0x0003e40009121848 */
[----:B-1----:R-:W-:Y:S01]  /*fbc0*/  SEL R7, RZ, 0x4, !P0 ;  /* 0x00000004ff077807 */ /* 0x002fe20004000000 */
[----:B-----5:R-:W-:Y:S02]  /*fbd0*/  IMAD.X R5, R3, 0x1, R158, P4 ;  /* 0x0000000103057824 */ /* 0x020fe400020e069e */
[----:B------:R-:W5:Y:S04]  /*fbe0*/  LDL R158, [R1+0x5fc] ;  /* 0x0005fc00019e7983 */ /* 0x000f680000100800 */
[----:B------:R1:W-:Y:S01]  /*fbf0*/  LDGSTS.E [R84+0xa200], [R4.64], P2 ;  /* 0x0a20000004547fae */ /* 0x0003e20009121848 */
[----:B------:R-:W-:-:S03]  /*fc00*/  IADD3 R6, P0, R2, R9, RZ ;  /* 0x0000000902067210 */ /* 0x000fc60007f1e0ff */
[----:B------:R-:W5:Y:S01]  /*fc10*/  LDL R9, [R1+0x664] ;  /* 0x0006640001097983 */ /* 0x000f620000100800 */
[----:B-1----:R-:W-:-:S03]  /*fc20*/  IADD3 R4, P3, R2, R157, RZ ;  /* 0x0000009d02047210 */ /* 0x002fc60007f7e0ff */
[----:B------:R-:W5:Y:S01]  /*fc30*/  LDL R157, [R1+0x660] ;  /* 0x00066000019d7983 */ /* 0x000f620000100800 */
[----:B------:R-:W-:Y:S01]  /*fc40*/  SEL R5, R7, RZ, !P1 ;  /* 0x000000ff07057207 */ /* 0x000fe20004800000 */
[----:B------:R-:W-:Y:S02]  /*fc50*/  IMAD.X R7, R3, 0x1, R156, P0 ;  /* 0x0000000103077824 */ /* 0x000fe400000e069c */
[----:B------:R-:W5:Y:S01]  /*fc60*/  LDL R156, [R1+0x674] ;  /* 0x00067400019c7983 */ /* 0x000f620000100800 */
[----:B------:R-:W-:-:S03]  /*fc70*/  ISETP.NE.U32.AND P0, PT, R5, RZ, PT ;  /* 0x000000ff0500720c */ /* 0x000fc60003f05070 */
[----:B------:R2:W-:Y:S01]  /*fc80*/  LDGSTS.E [R84+0xa400], [R6.64], P2 ;  /* 0x0a40000006547fae */ /* 0x0005e20009121848 */
[----:B------:R-:W-:-:S03]  /*fc90*/  IMAD.X R5, R3, 0x1, R87, P3 ;  /* 0x0000000103057824 */ /* 0x000fc600018e0657 */
[----:B------:R-:W5:Y:S04]  /*fca0*/  LDL R87, [R1+0x668] ;  /* 0x0006680001577983 */ /* 0x000f680000100800 */
[----:B------:R1:W-:Y:S02]  /*fcb0*/  LDGSTS.E [R84+0xa600], [R4.64], P2 ;  /* 0x0a60000004547fae */ /* 0x0003e40009121848 */
[C---:B-1----:R-:W-:Y:S02]  /*fcc0*/  IADD3 R4, P4, R2.reuse, R164, RZ ;  /* 0x000000a402047210 */ /* 0x042fe40007f9e0ff */
[----:B--2---:R-:W-:Y:S01]  /*fcd0*/  IADD3 R6, P3, R2, R86, RZ ;  /* 0x0000005602067210 */ /* 0x004fe20007f7e0ff */
[----:B------:R-:W2:Y:S04]  /*fce0*/  LDL R164, [R1+0x2fc] ;  /* 0x0002fc0001a47983 */ /* 0x000ea80000100800 */
[----:B------:R-:W2:Y:S01]  /*fcf0*/  LDL R86, [R1+0x670] ;  /* 0x0006700001567983 */ /* 0x000ea20000100800 */
[----:B---3--:R-:W-:-:S03]  /*fd00*/  IMAD.X R7, R3, 0x1, R8, P3 ;  /* 0x0000000103077824 */ /* 0x008fc600018e0608 */
[----:B------:R-:W3:Y:S01]  /*fd10*/  LDL R8, [R1+0x67c] ;  /* 0x00067c0001087983 */ /* 0x000ee20000100800 */
[----:B------:R-:W-:-:S03]  /*fd20*/  ISETP.GT.AND P2, PT, R0, 0x1c, PT ;  /* 0x0000001c0000780c */ /* 0x000fc60003f44270 */
[----:B------:R1:W-:Y:S01]  /*fd30*/  LDGSTS.E [R84+0xc000], [R6.64], P0 ;  /* 0x0c00000006547fae */ /* 0x0003e20008121848 */
[----:B----4-:R-:W-:-:S03]  /*fd40*/  IMAD.X R5, R3, 0x1, R85, P4 ;  /* 0x0000000103057824 */ /* 0x010fc600020e0655 */
[----:B------:R-:W4:Y:S01]  /*fd50*/  LDL R85, [R1+0x678] ;  /* 0x0006780001557983 */ /* 0x000f220000100800 */
[----:B-1----:R-:W-:Y:S02]  /*fd60*/  SEL R7, RZ, 0x4, !P2 ;  /* 0x00000004ff077807 */ /* 0x002fe40005000000 */
[----:B------:R-:W-:Y:S01]  /*fd70*/  IADD3 R6, P2, R2, R163, RZ ;  /* 0x000000a302067210 */ /* 0x000fe20007f5e0ff */
[----:B------:R1:W-:Y:S04]  /*fd80*/  LDGSTS.E [R84+0xc200], [R4.64], P0 ;  /* 0x0c20000004547fae */ /* 0x0003e80008121848 */
[----:B------:R-:W4:Y:S01]  /*fd90*/  LDL R163, [R1+0x380] ;  /* 0x0003800001a37983 */ /* 0x000f220000100800 */
[----:B-1----:R-:W-:Y:S01]  /*fda0*/  SEL R4, R7, RZ, !P1 ;  /* 0x000000ff07047207 */ /* 0x002fe20004800000 */
[----:B------:R-:W-:-:S02]  /*fdb0*/  IMAD.X R7, R3, 0x1, R162, P2 ;  /* 0x0000000103077824 */ /* 0x000fc400010e06a2 */
[----:B------:R-:W4:Y:S01]  /*fdc0*/  LDL R162, [R1+0x378] ;  /* 0x0003780001a27983 */ /* 0x000f220000100800 */
[----:B------:R-:W-:-:S03]  /*fdd0*/  ISETP.NE.U32.AND P2, PT, R4, RZ, PT ;  /* 0x000000ff0400720c */ /* 0x000fc60003f45070 */
[----:B------:R1:W-:Y:S01]  /*fde0*/  LDGSTS.E [R84+0xc400], [R6.64], P0 ;  /* 0x0c40000006547fae */ /* 0x0003e20008121848 */
[----:B-----5:R-:W-:-:S03]  /*fdf0*/  IADD3 R4, P3, R2, R158, RZ ;  /* 0x0000009e02047210 */ /* 0x020fc60007f7e0ff */
[----:B------:R-:W5:Y:S02]  /*fe00*/  LDL R158, [R1+0x310] ;  /* 0x00031000019e7983 */ /* 0x000f640000100800 */
[----:B------:R-:W-:Y:S02]  /*fe10*/  IMAD.X R5, R3, 0x1, R161, P3 ;  /* 0x0000000103057824 */ /* 0x000fe400018e06a1 */
[----:B------:R-:W5:Y:S01]  /*fe20*/  LDL R161, [R1+0x388] ;  /* 0x0003880001a17983 */ /* 0x000f620000100800 */
[----:B-1----:R-:W-:-:S03]  /*fe30*/  IADD3 R6, P4, R2, R9, RZ ;  /* 0x0000000902067210 */ /* 0x002fc60007f9e0ff */
[----:B------:R-:W5:Y:S04]  /*fe40*/  LDL R9, [R1+0x330] ;  /* 0x0003300001097983 */ /* 0x000f680000100800 */
[----:B------:R1:W-:Y:S01]  /*fe50*/  LDGSTS.E [R84+0xc600], [R4.64], P0 ;  /* 0x0c60000004547fae */ /* 0x0003e20008121848 */
[----:B------:R-:W-:-:S03]  /*fe60*/  IMAD.X R7, R3, 0x1, R157, P4 ;  /* 0x0000000103077824 */ /* 0x000fc600020e069d */
[----:B------:R-:W5:Y:S01]  /*fe70*/  LDL R157, [R1+0x300] ;  /* 0x00030000019d7983 */ /* 0x000f620000100800 */
[----:B-1----:R-:W-:-:S03]  /*fe80*/  IADD3 R4, P0, R2, R160, RZ ;  /* 0x000000a002047210 */ /* 0x002fc60007f1e0ff */
[----:B------:R1:W-:Y:S01]  /*fe90*/  LDGSTS.E [R84+0xe000], [R6.64], P2 ;  /* 0x0e00000006547fae */ /* 0x0003e20009121848 */
[----:B------:R-:W-:-:S03]  /*fea0*/  LOP3.LUT R205, R205, 0x7f, RZ, 0xc0, !PT ;  /* 0x0000007fcdcd7812 */ /* 0x000fc600078ec0ff */
[----:B------:R-:W5:Y:S01]  /*feb0*/  LDL R160, [R1+0x384] ;  /* 0x0003840001a07983 */ /* 0x000f620000100800 */
[----:B-1----:R-:W-:-:S03]  /*fec0*/  IADD3 R6, P3, R2, R156, RZ ;  /* 0x0000009c02067210 */ /* 0x002fc60007f7e0ff */
[----:B------:R-:W5:Y:S01]  /*fed0*/  LDL R156, [R1+0x354] ;  /* 0x00035400019c7983 */ /* 0x000f620000100800 */
[----:B------:R-:W-:-:S03]  /*fee0*/  IMAD.X R5, R3, 0x1, R87, P0 ;  /* 0x0000000103057824 */ /* 0x000fc600000e0657 */
[----:B------:R-:W5:Y:S04]  /*fef0*/  LDL R87, [R1+0x304] ;  /* 0x0003040001577983 */ /* 0x000f680000100800 */
[----:B------:R3:W-:Y:S01]  /*ff00*/  LDGSTS.E [R84+0xe200], [R4.64], P2 ;  /* 0x0e20000004547fae */ /* 0x0007e20009121848 */
[----:B--2---:R-:W-:-:S03]  /*ff10*/  IMAD.X R7, R3, 0x1, R86, P3 ;  /* 0x0000000103077824 */ /* 0x004fc600018e0656 */
[----:B------:R-:W2:Y:S04]  /*ff20*/  LDL R86, [R1+0x308] ;  /* 0x0003080001567983 */ /* 0x000ea80000100800 */
[----:B------:R1:W-:Y:S01]  /*ff30*/  LDGSTS.E [R84+0xe400], [R6.64], P2 ;  /* 0x0e40000006547fae */ /* 0x0003e20009121848 */
[----:B---3--:R-:W-:-:S05]  /*ff40*/  IADD3 R4, P3, R2, R8, RZ ;  /* 0x0000000802047210 */ /* 0x008fca0007f7e0ff */
[----:B----4-:R-:W-:Y:S02]  /*ff50*/  IMAD.X R5, R3, 0x1, R85, P3 ;  /* 0x0000000103057824 */ /* 0x010fe400018e0655 */
[----:B------:R-:W3:Y:S01]  /*ff60*/  LDL R85, [R1+0x374] ;  /* 0x0003740001557983 */ /* 0x000ee20000100800 */
[----:B------:R-:W-:-:S03]  /*ff70*/  ISETP.GT.AND P0, PT, R0, 0x1, PT ;  /* 0x000000010000780c */ /* 0x000fc60003f04270 */
[----:B------:R1:W-:Y:S01]  /*ff80*/  LDGSTS.E [R84+0xe600], [R4.64], P2 ;  /* 0x0e60000004547fae */ /* 0x0003e20009121848 */
[----:B------:R-:W-:-:S03]  /*ff90*/  SEL R8, RZ, 0x4, !P0 ;  /* 0x00000004ff087807 */ /* 0x000fc60004000000 */
[----:B-1----:R-:W4:Y:S01]  /*ffa0*/  LDL R84, [R1+0x390] ;  /* 0x0003900001547983 */ /* 0x002f220000100800 */
[----:B------:R-:W-:Y:S01]  /*ffb0*/  SEL R6, R8, RZ, !P1 ;  /* 0x000000ff08067207 */ /* 0x000fe20004800000 */
[----:B------:R-:W-:-:S03]  /*ffc0*/  IMAD.SHL.U32 R205, R205, 0x4, RZ ;  /* 0x00000004cdcd7824 */ /* 0x000fc600078e00ff */
[----:B------:R-:W-:Y:S01]  /*ffd0*/  ISETP.NE.U32.AND P0, PT, R6, RZ, PT ;  /* 0x000000ff0600720c */ /* 0x000fe20003f05070 */
[----:B------:R-:W-:Y:S01]  /*ffe0*/  IMAD.U32 R4, RZ, RZ, UR5 ;  /* 0x00000005ff047e24 */ /* 0x000fe2000f8e00ff */
[----:B-----5:R-:W-:Y:S02]  /*fff0*/  IADD3 R6, P2, R2, R158, RZ ;  /* 0x0000009e02067210 */ /* 0x020fe40007f5e0ff */
[----:B------:R-:W-:-:S03]  /*10000*/  LOP3.LUT R158, R205, 0x20, RZ, 0x3c, !PT ;  /* 0x00000020cd9e7812 */ /* 0x000fc600078e3cff */
[----:B------:R-:W-:Y:S02]  /*10010*/  IMAD.X R7, R3, 0x1, R164, P2 ;  /* 0x0000000103077824 */ /* 0x000fe400010e06a4 */
[----:B------:R-:W-:Y:S01]  /*10020*/  IMAD R4, R4, 0x10000, R158 ;  /* 0x0001000004047824 */ /* 0x000fe200078e029e */
[----:B------:R-:W5:Y:S01]  /*10030*/  LDL R164, [R1+0x404] ;  /* 0x0004040001a47983 */ /* 0x000f620000100800 */
[----:B------:R-:W-:-:S03]  /*10040*/  IADD3 R8, P3, R2, R9, RZ ;  /* 0x0000000902087210 */ /* 0x000fc60007f7e0ff */
[----:B------:R-:W5:Y:S01]  /*10050*/  LDL R158, [R1+0x39c] ;  /* 0x00039c00019e7983 */ /* 0x000f620000100800 */
[----:B------:R-:W-:-:S03]  /*10060*/  ISETP.GT.AND P2, PT, R0, 0x5, PT ;  /* 0x000000050000780c */ /* 0x000fc60003f44270 */
[----:B------:R1:W-:Y:S01]  /*10070*/  LDGSTS.E [R4+0x800], [R6.64], P0 ;  /* 0x0080000006047fae */ /* 0x0003e20008121848 */
[----:B------:R-:W-:Y:S01]  /*10080*/  SEL R5, RZ, 0x4, !P2 ;  /* 0x00000004ff057807 */ /* 0x000fe20005000000 */
[----:B------:R-:W-:Y:S02]  /*10090*/  IMAD.X R9, R3, 0x1, R157, P3 ;  /* 0x0000000103097824 */ /* 0x000fe400018e069d */
[----:B------:R-:W5:Y:S04]  /*100a0*/  LDL R157, [R1+0x38c] ;  /* 0x00038c00019d7983 */ /* 0x000f680000100800 */
[----:B------:R1:W-:Y:S02]  /*100b0*/  LDGSTS.E [R4+0xa00], [R8.64], P0 ;  /* 0x00a0000008047fae */ /* 0x0003e40008121848 */
[----:B-1----:R-:W-:-:S02]  /*100c0*/  IADD3 R6, P3, R2, R162, RZ ;  /* 0x000000a202067210 */ /* 0x002fc40007f7e0ff */
[----:B------:R-:W5:Y:S01]  /*100d0*/  LDL R162, [R1+0x40c] ;  /* 0x00040c0001a27983 */ /* 0x000f620000100800 */
[----:B------:R-:W-:-:S03]  /*100e0*/  IADD3 R8, P2, R2, R156, RZ ;  /* 0x0000009c02087210 */ /* 0x000fc60007f5e0ff */
[----:B------:R-:W5:Y:S02]  /*100f0*/  LDL R156, [R1+0x394] ;  /* 0x00039400019c7983 */ /* 0x000f640000100800 */
[C---:B------:R-:W-:Y:S02]  /*10100*/  IMAD.X R9, R3.reuse, 0x1, R87, P2 ;  /* 0x0000000103097824 */ /* 0x040fe400010e0657 */
[----:B------:R-:W5:Y:S04]  /*10110*/  LDL R87, [R1+0x400] ;  /* 0x0004000001577983 */ /* 0x000f680000100800 */
[----:B------:R1:W-:Y:S01]  /*10120*/  LDGSTS.E [R4+0xc00], [R8.64], P0 ;  /* 0x00c0000008047fae */ /* 0x0003e20008121848 */
[----:B--2---:R-:W-:Y:S01]  /*10130*/  IMAD.X R7, R3, 0x1, R86, P3 ;  /* 0x0000000103077824 */ /* 0x004fe200018e0656 */
[----:B-1----:R-:W-:-:S02]  /*10140*/  IADD3 R8, P3, R2, R163, RZ ;  /* 0x000000a302087210 */ /* 0x002fc40007f7e0ff */
[----:B------:R-:W2:Y:S01]  /*10150*/  LDL R86, [R1+0x408] ;  /* 0x0004080001567983 */ /* 0x000ea20000100800 */
[----:B------:R-:W-:-:S03]  /*10160*/  SEL R5, R5, RZ, !P1 ;  /* 0x000000ff05057207 */ /* 0x000fc60004800000 */
[----:B------:R1:W-:Y:S04]  /*10170*/  LDGSTS.E [R4+0xe00], [R6.64], P0 ;  /* 0x00e0000006047fae */ /* 0x0003e80008121848 */
[----:B------:R-:W2:Y:S01]  /*10180*/  LDL R163, [R1+0x484] ;  /* 0x0004840001a37983 */ /* 0x000ea20000100800 */
[----:B---3--:R-:W-:-:S03]  /*10190*/  IMAD.X R9, R3, 0x1, R85, P3 ;  /* 0x0000000103097824 */ /* 0x008fc600018e0655 */
[----:B------:R-:W3:Y:S01]  /*101a0*/  LDL R85, [R1+0x414] ;  /* 0x0004140001557983 */ /* 0x000ee20000100800 */
[----:B------:R-:W-:Y:S02]  /*101b0*/  ISETP.NE.U32.AND P2, PT, R5, RZ, PT ;  /* 0x000000ff0500720c */ /* 0x000fe40003f45070 */
[----:B-1----:R-:W-:Y:S02]  /*101c0*/  IADD3 R6, P4, R2, R161, RZ ;  /* 0x000000a102067210 */ /* 0x002fe40007f9e0ff */
[----:B------:R-:W-:Y:S01]  /*101d0*/  ISETP.GT.AND P0, PT, R0, 0x9, PT ;  /* 0x000000090000780c */ /* 0x000fe20003f04270 */
[----:B------:R-:W3:Y:S03]  /*101e0*/  LDL R161, [R1+0x41c] ;  /* 0x00041c0001a17983 */ /* 0x000ee60000100800 */
[----:B------:R-:W-:-:S05]  /*101f0*/  SEL R5, RZ, 0x4, !P0 ;  /* 0x00000004ff057807 */ /* 0x000fca0004000000 */
[----:B------:R4:W-:Y:S02]  /*10200*/  LDGSTS.E [R4+0x2800], [R8.64], P2 ;  /* 0x0280000008047fae */ /* 0x0009e40009121848 */
[----:B----4-:R-:W-:Y:S02]  /*10210*/  IADD3 R8, P0, R2, R84, RZ ;  /* 0x0000005402087210 */ /* 0x010fe40007f1e0ff */
[----:B------:R-:W4:Y:S01]  /*10220*/  LDL R84, [R1+0x418] ;  /* 0x0004180001547983 */ /* 0x000f220000100800 */
[----:B------:R-:W-:-:S03]  /*10230*/  IMAD.X R7, R3, 0x1, R160, P4 ;  /* 0x0000000103077824 */ /* 0x000fc600020e06a0 */
[----:B------:R-:W4:Y:S04]  /*10240*/  LDL R160, [R1+0x410] ;  /* 0x0004100001a07983 */ /* 0x000f280000100800 */
[----:B------:R5:W-:Y:S01]  /*10250*/  LDGSTS.E [R4+0x2a00], [R6.64], P2 ;  /* 0x02a0000006047fae */ /* 0x000be20009121848 */
[----:B------:R-:W-:Y:S02]  /*10260*/  SEL R5, R5, RZ, !P1 ;  /* 0x000000ff05057207 */ /* 0x000fe40004800000 */
[----:B-----5:R-:W-:Y:S02]  /*10270*/  IADD3 R6, P3, R2, R158, RZ ;  /* 0x0000009e02067210 */ /* 0x020fe40007f7e0ff */
[----:B------:R-:W5:Y:S01]  /*10280*/  LDL R158, [R1+0x48c] ;  /* 0x00048c00019e7983 */ /* 0x000f620000100800 */
[----:B------:R-:W-:-:S03]  /*10290*/  IMAD.X R9, R3, 0x1, R157, P0 ;  /* 0x0000000103097824 */ /* 0x000fc600000e069d */
[----:B------:R-:W5:Y:S01]  /*102a0*/  LDL R157, [R1+0x480] ;  /* 0x00048000019d7983 */ /* 0x000f620000100800 */
[----:B------:R-:W-:-:S03]  /*102b0*/  ISETP.NE.U32.AND P0, PT, R5, RZ, PT ;  /* 0x000000ff0500720c */ /* 0x000fc60003f05070 */
[----:B------:R1:W-:Y:S01]  /*102c0*/  LDGSTS.E [R4+0x2c00], [R8.64], P2 ;  /* 0x02c0000008047fae */ /* 0x0003e20009121848 */
[C---:B------:R-:W-:Y:S01]  /*102d0*/  IMAD.X R7, R3.reuse, 0x1, R156, P3 ;  /* 0x0000000103077824 */ /* 0x040fe200018e069c */
[----:B-1----:R-:W-:Y:S02]  /*102e0*/  IADD3 R8, P3, R2, R164, RZ ;  /* 0x000000a402087210 */ /* 0x002fe40007f7e0ff */
[----:B------:R-:W5:Y:S04]  /*102f0*/  LDL R156, [R1+0x488] ;  /* 0x00048800019c7983 */ /* 0x000f680000100800 */
[----:B------:R1:W-:Y:S01]  /*10300*/  LDGSTS.E [R4+0x2e00], [R6.64], P2 ;  /* 0x02e0000006047fae */ /* 0x0003e20009121848 */
[----:B------:R-:W-:Y:S01]  /*10310*/  IMAD.X R9, R3, 0x1, R87, P3 ;  /* 0x0000000103097824 */ /* 0x000fe200018e0657 */
[----:B------:R-:W-:-:S02]  /*10320*/  ISETP.GT.AND P2, PT, R0, 0xd, PT ;  /* 0x0000000d0000780c */ /* 0x000fc40003f44270 */
[----:B------:R-:W5:Y:S02]  /*10330*/  LDL R87, [R1+0x49c] ;  /* 0x00049c0001577983 */ /* 0x000f640000100800 */
[----:B------:R-:W-:Y:S02]  /*10340*/  SEL R5, RZ, 0x4, !P2 ;  /* 0x00000004ff057807 */ /* 0x000fe40005000000 */
[----:B------:R3:W-:Y:S01]  /*10350*/  LDGSTS.E [R4+0x4800], [R8.64], P0 ;  /* 0x0480000008047fae */ /* 0x0007e20008121848 */
[----:B-1----:R-:W-:-:S03]  /*10360*/  IADD3 R6, P4, R2, R162, RZ ;  /* 0x000000a202067210 */ /* 0x002fc60007f9e0ff */
[----:B------:R-:W5:Y:S04]  /*10370*/  LDL R164, [R1+0x504] ;  /* 0x0005040001a47983 */ /* 0x000f680000100800 */
[----:B------:R-:W5:Y:S01]  /*10380*/  LDL R162, [R1+0x494] ;  /* 0x0004940001a27983 */ /* 0x000f620000100800 */
[----:B--2---:R-:W-:-:S03]  /*10390*/  IMAD.X R7, R3, 0x1, R86, P4 ;  /* 0x0000000103077824 */ /* 0x004fc600020e0656 */
[----:B------:R-:W2:Y:S04]  /*103a0*/  LDL R86, [R1+0x490] ;  /* 0x0004900001567983 */ /* 0x000ea80000100800 */
[----:B------:R1:W-:Y:S01]  /*103b0*/  LDGSTS.E [R4+0x4a00], [R6.64], P0 ;  /* 0x04a0000006047fae */ /* 0x0003e20008121848 */
[----:B---3--:R-:W-:-:S03]  /*103c0*/  IADD3 R8, P2, R2, R85, RZ ;  /* 0x0000005502087210 */ /* 0x008fc60007f5e0ff */
[----:B------:R-:W3:Y:S01]  /*103d0*/  LDL R85, [R1+0x498] ;  /* 0x0004980001557983 */ /* 0x000ee20000100800 */
[----:B-1----:R-:W-:-:S03]  /*103e0*/  IADD3 R6, P3, R2, R161, RZ ;  /* 0x000000a102067210 */ /* 0x002fc60007f7e0ff */
[----:B------:R-:W3:Y:S02]  /*103f0*/  LDL R161, [R1+0x50c] ;  /* 0x00050c0001a17983 */ /* 0x000ee40000100800 */
[C---:B----4-:R-:W-:Y:S02]  /*10400*/  IMAD.X R7, R3.reuse, 0x1, R84, P3 ;  /* 0x0000000103077824 */ /* 0x050fe400018e0654 */
[----:B------:R-:W4:Y:S01]  /*10410*/  LDL R84, [R1+0x508] ;  /* 0x0005080001547983 */ /* 0x000f220000100800 */
[----:B------:R-:W-:-:S03]  /*10420*/  IMAD.X R9, R3, 0x1, R160, P2 ;  /* 0x0000000103097824 */ /* 0x000fc600010e06a0 */
[----:B------:R-:W4:Y:S01]  /*10430*/  LDL R160, [R1+0x500] ;  /* 0x0005000001a07983 */ /* 0x000f220000100800 */
[----:B------:R-:W-:-:S03]  /*10440*/  SEL R5, R5, RZ, !P1 ;  /* 0x000000ff05057207 */ /* 0x000fc60004800000 */
[----:B------:R1:W-:Y:S04]  /*10450*/  LDGSTS.E [R4+0x4c00], [R8.64], P0 ;  /* 0x04c0000008047fae */ /* 0x0003e80008121848 */
[----:B------:R5:W-:Y:S01]  /*10460*/  LDGSTS.E [R4+0x4e00], [R6.64], P0 ;  /* 0x04e0000006047fae */ /* 0x000be20008121848 */
[----:B------:R-:W-:Y:S02]  /*10470*/  ISETP.NE.U32.AND P2, PT, R5, RZ, PT ;  /* 0x000000ff0500720c */ /* 0x000fe40003f45070 */
[----:B-1----:R-:W-:Y:S02]  /*10480*/  IADD3 R8, P3, R2, R163, RZ ;  /* 0x000000a302087210 */ /* 0x002fe40007f7e0ff */
[----:B------:R-:W4:Y:S01]  /*10490*/  LDL R163, [R1+0x51c] ;  /* 0x00051c0001a37983 */ /* 0x000f220000100800 */
[----:B------:R-:W-:-:S04]  /*104a0*/  ISETP.GT.AND P0, PT, R0, 0x11, PT ;  /* 0x000000110000780c */ /* 0x000fc80003f04270 */
[----:B------:R-:W-:Y:S02]  /*104b0*/  SEL R5, RZ, 0x4, !P0 ;  /* 0x00000004ff057807 */ /* 0x000fe40004000000 */
[----:B-----5:R-:W-:Y:S02]  /*104c0*/  IADD3 R6, P4, R2, R158, RZ ;  /* 0x0000009e02067210 */ /* 0x020fe40007f9e0ff */
[----:B------:R-:W5:Y:S01]  /*104d0*/  LDL R158, [R1+0x514] ;  /* 0x00051400019e7983 */ /* 0x000f620000100800 */
[----:B------:R-:W-:-:S03]  /*104e0*/  IMAD.X R9, R3, 0x1, R157, P3 ;  /* 0x0000000103097824 */ /* 0x000fc600018e069d */
[----:B------:R-:W5:Y:S04]  /*104f0*/  LDL R157, [R1+0x510] ;  /* 0x00051000019d7983 */ /* 0x000f680000100800 */
[----:B------:R1:W-:Y:S01]  /*10500*/  LDGSTS.E [R4+0x6800], [R8.64], P2 ;  /* 0x0680000008047fae */ /* 0x0003e20009121848 */
[----:B------:R-:W-:-:S03]  /*10510*/  IMAD.X R7, R3, 0x1, R156, P4 ;  /* 0x0000000103077824 */ /* 0x000fc600020e069c */
[----:B------:R-:W5:Y:S04]  /*10520*/  LDL R156, [R1+0x518] ;  /* 0x00051800019c7983 */ /* 0x000f680000100800 */
[----:B------:R1:W-:Y:S02]  /*10530*/  LDGSTS.E [R4+0x6a00], [R6.64], P2 ;  /* 0x06a0000006047fae */ /* 0x0003e40009121848 */
[C---:B-1----:R-:W-:Y:S02]  /*10540*/  IADD3 R6, P3, R2.reuse, R87, RZ ;  /* 0x0000005702067210 */ /* 0x042fe40007f7e0ff */
[----:B------:R-:W5:Y:S01]  /*10550*/  LDL R87, [R1+0x584] ;  /* 0x0005840001577983 */ /* 0x000f620000100800 */
[----:B------:R-:W-:-:S03]  /*10560*/  IADD3 R8, P0, R2, R162, RZ ;  /* 0x000000a202087210 */ /* 0x000fc60007f1e0ff */
[----:B------:R-:W5:Y:S02]  /*10570*/  LDL R162, [R1+0x58c] ;  /* 0x00058c0001a27983 */ /* 0x000f640000100800 */
[C---:B--2---:R-:W-:Y:S02]  /*10580*/  IMAD.X R9, R3.reuse, 0x1, R86, P0 ;  /* 0x0000000103097824 */ /* 0x044fe400000e0656 */
[----:B------:R-:W2:Y:S04]  /*10590*/  LDL R86, [R1+0x580] ;  /* 0x0005800001567983 */ /* 0x000ea80000100800 */
[----:B------:R1:W-:Y:S01]  /*105a0*/  LDGSTS.E [R4+0x6c00], [R8.64], P2 ;  /* 0x06c0000008047fae */ /* 0x0003e20009121848 */
[----:B---3--:R-:W-:-:S03]  /*105b0*/  IMAD.X R7, R3, 0x1, R85, P3 ;  /* 0x0000000103077824 */ /* 0x008fc600018e0655 */
[----:B------:R-:W3:Y:S04]  /*105c0*/  LDL R85, [R1+0x588] ;  /* 0x0005880001557983 */ /* 0x000ee80000100800 */
[----:B------:R1:W-:Y:S01]  /*105d0*/  LDGSTS.E [R4+0x6e00], [R6.64], P2 ;  /* 0x06e0000006047fae */ /* 0x0003e20009121848 */
[----:B------:R-:W-:Y:S02]  /*105e0*/  SEL R5, R5, RZ, !P1 ;  /* 0x000000ff05057207 */ /* 0x000fe40004800000 */
[----:B-1----:R-:W-:Y:S02]  /*105f0*/  IADD3 R6, P4, R2, R161, RZ ;  /* 0x000000a102067210 */ /* 0x002fe40007f9e0ff */
[----:B------:R-:W-:Y:S01]  /*10600*/  ISETP.NE.U32.AND P0, PT, R5, RZ, PT ;  /* 0x000000ff0500720c */ /* 0x000fe20003f05070 */
[----:B------:R-:W3:Y:S02]  /*10610*/  LDL R161, [R1+0x594] ;  /* 0x0005940001a17983 */ /* 0x000ee40000100800 */
[----:B----4-:R-:W-:-:S02]  /*10620*/  IMAD.X R7, R3, 0x1, R84, P4 ;  /* 0x0000000103077824 */ /* 0x010fc400020e0654 */
[----:B------:R-:W4:Y:S01]  /*10630*/  LDL R84, [R1+0x59c] ;  /* 0x00059c0001547983 */ /* 0x000f220000100800 */
[----:B------:R-:W-:Y:S02]  /*10640*/  IADD3 R8, P3, R2, R164, RZ ;  /* 0x000000a402087210 */ /* 0x000fe40007f7e0ff */
[----:B------:R-:W-:Y:S01]  /*10650*/  ISETP.GT.AND P2, PT, R0, 0x15, PT ;  /* 0x000000150000780c */ /* 0x000fe20003f44270 */
[----:B------:R-:W4:Y:S02]  /*10660*/  LDL R164, [R1+0x614] ;  /* 0x0006140001a47983 */ /* 0x000f240000100800 */
[----:B------:R-:W-:Y:S01]  /*10670*/  IMAD.X R9, R3, 0x1, R160, P3 ;  /* 0x0000000103097824 */ /* 0x000fe200018e06a0 */
[----:B------:R-:W-:Y:S01]  /*10680*/  SEL R5, RZ, 0x4, !P2 ;  /* 0x00000004ff057807 */ /* 0x000fe20005000000 */
[----:B------:R-:W4:Y:S04]  /*10690*/  LDL R160, [R1+0x590] ;  /* 0x0005900001a07983 */ /* 0x000f280000100800 */
[----:B------:R5:W-:Y:S04]  /*106a0*/  LDGSTS.E [R4+0x8800], [R8.64], P0 ;  /* 0x0880000008047fae */ /* 0x000be80008121848 */
[----:B------:R1:W-:Y:S02]  /*106b0*/  LDGSTS.E [R4+0x8a00], [R6.64], P0 ;  /* 0x08a0000006047fae */ /* 0x0003e40008121848 */
[----:B-1----:R-:W-:-:S02]  /*106c0*/  IADD3 R6, P3, R2, R163, RZ ;  /* 0x000000a302067210 */ /* 0x002fc40007f7e0ff */
[----:B------:R-:W-:Y:S01]  /*106d0*/  SEL R5, R5, RZ, !P1 ;  /* 0x000000ff05057207 */ /* 0x000fe20004800000 */
[----:B------:R-:W4:Y:S01]  /*106e0*/  LDL R163, [R1+0x684] ;  /* 0x0006840001a37983 */ /* 0x000f220000100800 */
[----:B-----5:R-:W-:-:S03]  /*106f0*/  IADD3 R8, P2, R2, R158, RZ ;  /* 0x0000009e02087210 */ /* 0x020fc60007f5e0ff */
[----:B------:R-:W5:Y:S02]  /*10700*/  LDL R158, [R1+0x598] ;  /* 0x00059800019e7983 */ /* 0x000f640000100800 */
[C---:B------:R-:W-:Y:S02]  /*10710*/  IMAD.X R9, R3.reuse, 0x1, R157, P2 ;  /* 0x0000000103097824 */ /* 0x040fe400010e069d */
[----:B------:R-:W5:Y:S04]  /*10720*/  LDL R157, [R1+0x604] ;  /* 0x00060400019d7983 */ /* 0x000f680000100800 */
[----:B------:R1:W-:Y:S01]  /*10730*/  LDGSTS.E [R4+0x8c00], [R8.64], P0 ;  /* 0x08c0000008047fae */ /* 0x0003e20008121848 */
[----:B------:R-:W-:-:S03]  /*10740*/  IMAD.X R7, R3, 0x1, R156, P3 ;  /* 0x0000000103077824 */ /* 0x000fc600018e069c */
[----:B------:R-:W5:Y:S04]  /*10750*/  LDL R156, [R1+0x600] ;  /* 0x00060000019c7983 */ /* 0x000f680000100800 */
[----:B------:R1:W-:Y:S02]  /*10760*/  LDGSTS.E [R4+0x8e00], [R6.64], P0 ;  /* 0x08e0000006047fae */ /* 0x0003e40008121848 */
[C---:B-1----:R-:W-:Y:S02]  /*10770*/  IADD3 R8, P3, R2.reuse, R87, RZ ;  /* 0x0000005702087210 */ /* 0x042fe40007f7e0ff */
[----:B------:R-:W5:Y:S01]  /*10780*/  LDL R87, [R1+0x608] ;  /* 0x0006080001577983 */ /* 0x000f620000100800 */
[----:B------:R-:W-:Y:S02]  /*10790*/  IADD3 R6, P4, R2, R162, RZ ;  /* 0x000000a202067210 */ /* 0x000fe40007f9e0ff */
[----:B------:R-:W-:Y:S01]  /*107a0*/  ISETP.NE.U32.AND P2, PT, R5, RZ, PT ;  /* 0x000000ff0500720c */ /* 0x000fe20003f45070 */
[----:B------:R-:W5:Y:S01]  /*107b0*/  LDL R162, [R1+0x680] ;  /* 0x0006800001a27983 */ /* 0x000f620000100800 */
[----:B--2---:R-:W-:-:S03]  /*107c0*/  IMAD.X R9, R3, 0x1, R86, P3 ;  /* 0x0000000103097824 */ /* 0x004fc600018e0656 */
[----:B------:R-:W2:Y:S08]  /*107d0*/  LDL R86, [R1+0x610] ;  /* 0x0006100001567983 */ /* 0x000eb00000100800 */
[----:B------:R1:W-:Y:S01]  /*107e0*/  LDGSTS.E [R4+0xa800], [R8.64], P2 ;  /* 0x0a80000008047fae */ /* 0x0003e20009121848 */
[----:B---3--:R-:W-:-:S03]  /*107f0*/  IMAD.X R7, R3, 0x1, R85, P4 ;  /* 0x0000000103077824 */ /* 0x008fc600020e0655 */
[----:B------:R-:W3:Y:S04]  /*10800*/  LDL R85, [R1+0x61c] ;  /* 0x00061c0001557983 */ /* 0x000ee80000100800 */
[----:B------:R4:W-:Y:S01]  /*10810*/  LDGSTS.E [R4+0xaa00], [R6.64], P2 ;  /* 0x0aa0000006047fae */ /* 0x0009e20009121848 */
[----:B------:R-:W-:-:S04]  /*10820*/  ISETP.GT.AND P0, PT, R0, 0x19, PT ;  /* 0x000000190000780c */ /* 0x000fc80003f04270 */
[----:B------:R-:W-:Y:S02]  /*10830*/  SEL R5, RZ, 0x4, !P0 ;  /* 0x00000004ff057807 */ /* 0x000fe40004000000 */
[C---:B----4-:R-:W-:Y:S02]  /*10840*/  IADD3 R6, P3, R2.reuse, R84, RZ ;  /* 0x0000005402067210 */ /* 0x050fe40007f7e0ff */
[----:B------:R-:W4:Y:S01]  /*10850*/  LDL R84, [R1+0x618] ;  /* 0x0006180001547983 */ /* 0x000f220000100800 */
[----:B-1----:R-:W-:Y:S02]  /*10860*/  IADD3 R8, P0, R2, R161, RZ ;  /* 0x000000a102087210 */ /* 0x002fe40007f1e0ff */
[----:B------:R-:W-:Y:S01]  /*10870*/  SEL R5, R5, RZ, !P1 ;  /* 0x000000ff05057207 */ /* 0x000fe20004800000 */
[----:B------:R-:W4:Y:S02]  /*10880*/  LDL R161, [R1+0x68c] ;  /* 0x00068c0001a17983 */ /* 0x000f240000100800 */
[----:B------:R-:W-:-:S02]  /*10890*/  IMAD.X R9, R3, 0x1, R160, P0 ;  /* 0x0000000103097824 */ /* 0x000fc400000e06a0 */
[----:B------:R-:W4:Y:S01]  /*108a0*/  LDL R160, [R1+0x694] ;  /* 0x0006940001a07983 */ /* 0x000f220000100800 */
[----:B------:R-:W-:-:S03]  /*108b0*/  ISETP.NE.U32.AND P0, PT, R5, RZ, PT ;  /* 0x000000ff0500720c */ /* 0x000fc60003f05070 */
[----:B------:R1:W-:Y:S01]  /*108c0*/  LDGSTS.E [R4+0xac00], [R8.64], P2 ;  /* 0x0ac0000008047fae */ /* 0x0003e20009121848 */
[----:B-----5:R-:W-:-:S03]  /*108d0*/  IMAD.X R7, R3, 0x1, R158, P3 ;  /* 0x0000000103077824 */ /* 0x020fc600018e069e */
[----:B------:R-:W5:Y:S04]  /*108e0*/  LDL R158, [R1+0x688] ;  /* 0x00068800019e7983 */ /* 0x000f680000100800 */
[----:B------:R1:W-:Y:S02]  /*108f0*/  LDGSTS.E [R4+0xae00], [R6.64], P2 ;  /* 0x0ae0000006047fae */ /* 0x0003e40009121848 */
[----:B-1----:R-:W-:Y:S02]  /*10900*/  IADD3 R8, P3, R2, R157, RZ ;  /* 0x0000009d02087210 */ /* 0x002fe40007f7e0ff */
[----:B------:R-:W5:Y:S01]  /*10910*/  LDL R157, [R1+0x690] ;  /* 0x00069000019d7983 */ /* 0x000f620000100800 */
[----:B------:R-:W-:Y:S02]  /*10920*/  ISETP.GT.AND P2, PT, R0, 0x1d, PT ;  /* 0x0000001d0000780c */ /* 0x000fe40003f44270 */
[----:B------:R-:W-:-:S02]  /*10930*/  IADD3 R6, P4, R2, R165, RZ ;  /* 0x000000a502067210 */ /* 0x000fc40007f9e0ff */
[----:B------:R-:W-:Y:S01]  /*10940*/  SEL R5, RZ, 0x4, !P2 ;  /* 0x00000004ff057807 */ /* 0x000fe20005000000 */
[----:B------:R-:W1:Y:S04]  /*10950*/  S2R R205, SR_TID.X ;  /* 0x0000000000cd7919 */ /* 0x000e680000002100 */
[----:B------:R-:W5:Y:S01]  /*10960*/  LDL R165, [R1+0x3b4] ;  /* 0x0003b40001a57983 */ /* 0x000f620000100800 */
[----:B------:R-:W-:-:S03]  /*10970*/  IMAD.X R9, R3, 0x1, R156, P3 ;  /* 0x0000000103097824 */ /* 0x000fc600018e069c */
[----:B------:R-:W5:Y:S04]  /*10980*/  LDL R156, [R1+0x69c] ;  /* 0x00069c00019c7983 */ /* 0x000f680000100800 */
[----:B------:R1:W-:Y:S01]  /*10990*/  LDGSTS.E [R4+0xc800], [R8.64], P0 ;  /* 0x0c80000008047fae */ /* 0x0003e20008121848 */
[----:B------:R-:W-:Y:S01]  /*109a0*/  IMAD.X R7, R3, 0x1, R87, P4 ;  /* 0x0000000103077824 */ /* 0x000fe200020e0657 */
[----:B-1----:R-:W-:Y:S02]  /*109b0*/  IADD3 R8, P2, R2, R164, RZ ;  /* 0x000000a402087210 */ /* 0x002fe40007f5e0ff */
[----:B------:R-:W5:Y:S04]  /*109c0*/  LDL R87, [R1+0x698] ;  /* 0x0006980001577983 */ /* 0x000f680000100800 */
[----:B------:R3:W-:Y:S01]  /*109d0*/  LDGSTS.E [R4+0xca00], [R6.64], P0 ;  /* 0x0ca0000006047fae */ /* 0x0007e20008121848 */
[----:B------:R-:W-:-:S02]  /*109e0*/  SEL R5, R5, RZ, !P1 ;  /* 0x000000ff05057207 */ /* 0x000fc40004800000 */
[----:B------:R-:W-:Y:S01]  /*109f0*/  LOP3.LUT R205, R205, 0x7f, RZ, 0xc0, !PT ;  /* 0x0000007fcdcd7812 */ /* 0x000fe200078ec0ff */
[----:B------:R-:W5:Y:S01]  /*10a00*/  LDL R164, [R1+0x424] ;  /* 0x0004240001a47983 */ /* 0x000f620000100800 */
[----:B--2---:R-:W-:-:S03]  /*10a10*/  IMAD.X R9, R3, 0x1, R86, P2 ;  /* 0x0000000103097824 */ /* 0x004fc600010e0656 */
[----:B------:R-:W2:Y:S01]  /*10a20*/  LDL R86, [R1+0x314] ;  /* 0x0003140001567983 */ /* 0x000ea20000100800 */
[----:B---3--:R-:W-:-:S03]  /*10a30*/  IADD3 R6, P3, R2, R85, RZ ;  /* 0x0000005502067210 */ /* 0x008fc60007f7e0ff */
[----:B------:R1:W-:Y:S04]  /*10a40*/  LDGSTS.E [R4+0xcc00], [R8.64], P0 ;  /* 0x0cc0000008047fae */ /* 0x0003e80008121848 */
[----:B------:R-:W3:Y:S01]  /*10a50*/  LDL R85, [R1+0x31c] ;  /* 0x00031c0001557983 */ /* 0x000ee20000100800 */
[----:B------:R-:W-:Y:S02]  /*10a60*/  ISETP.NE.U32.AND P2, PT, R5, RZ, PT ;  /* 0x000000ff0500720c */ /* 0x000fe40003f45070 */
[----:B-1----:R-:W-:Y:S02]  /*10a70*/  IADD3 R8, P4, R2, R163, RZ ;  /* 0x000000a302087210 */ /* 0x002fe40007f9e0ff */
[----:B------:R-:W3:Y:S01]  /*10a80*/  LDL R163, [R1+0x30c] ;  /* 0x00030c0001a37983 */ /* 0x000ee20000100800 */
[----:B----4-:R-:W-:-:S03]  /*10a90*/  IMAD.X R7, R3, 0x1, R84, P3 ;  /* 0x0000000103077824 */ /* 0x010fc600018e0654 */
[----:B------:R-:W4:Y:S01]  /*10aa0*/  LDL R84, [R1+0x318] ;  /* 0x0003180001547983 */ /* 0x000f220000100800 */
[----:B------:R-:W-:-:S03]  /*10ab0*/  IMAD.X R9, R3, 0x1, R162, P4 ;  /* 0x0000000103097824 */ /* 0x000fc600020e06a2 */
[----:B------:R1:W-:Y:S04]  /*10ac0*/  LDGSTS.E [R4+0xce00], [R6.64], P0 ;  /* 0x0ce0000006047fae */ /* 0x0003e80008121848 */
[----:B------:R1:W-:Y:S02]  /*10ad0*/  LDGSTS.E [R4+0xe800], [R8.64], P2 ;  /* 0x0e80000008047fae */ /* 0x0003e40009121848 */
[C---:B-1----:R-:W-:Y:S02]  /*10ae0*/  IADD3 R6, P0, R2.reuse, R161, RZ ;  /* 0x000000a102067210 */ /* 0x042fe40007f1e0ff */
[----:B------:R-:W4:Y:S01]  /*10af0*/  LDL R161, [R1+0x324] ;  /* 0x0003240001a17983 */ /* 0x000f220000100800 */
[----:B------:R-:W-:-:S03]  /*10b00*/  IADD3 R8, P3, R2, R160, RZ ;  /* 0x000000a002087210 */ /* 0x000fc60007f7e0ff */
[----:B------:R-:W4:Y:S01]  /*10b10*/  LDL R160, [R1+0x334] ;  /* 0x0003340001a07983 */ /* 0x000f220000100800 */
[----:B-----5:R-:W-:-:S03]  /*10b20*/  IMAD.X R7, R3, 0x1, R158, P0 ;  /* 0x0000000103077824 */ /* 0x020fc600000e069e */
[----:B------:R-:W5:Y:S04]  /*10b30*/  LDL R158, [R1+0x320] ;  /* 0x00032000019e7983 */ /* 0x000f680000100800 */
[----:B------:R1:W-:Y:S01]  /*10b40*/  LDGSTS.E [R4+0xea00], [R6.64], P2 ;  /* 0x0ea0000006047fae */ /* 0x0003e20009121848 */
[----:B------:R-:W-:-:S03]  /*10b50*/  IMAD.X R9, R3, 0x1, R157, P3 ;  /* 0x0000000103097824 */ /* 0x000fc600018e069d */
[----:B------:R-:W5:Y:S04]  /*10b60*/  LDL R157, [R1+0x328] ;  /* 0x00032800019d7983 */ /* 0x000f680000100800 */
[----:B------:R3:W-:Y:S01]  /*10b70*/  LDGSTS.E [R4+0xec00], [R8.64], P2 ;  /* 0x0ec0000008047fae */ /* 0x0007e20009121848 */
[----:B-1----:R-:W-:-:S03]  /*10b80*/  IADD3 R6, P3, R2, R156, RZ ;  /* 0x0000009c02067210 */ /* 0x002fc60007f7e0ff */
[----:B------:R-:W5:Y:S02]  /*10b90*/  LDL R156, [R1+0x3a0] ;  /* 0x0003a000019c7983 */ /* 0x000f640000100800 */
[----:B------:R-:W-:Y:S02]  /*10ba0*/  IMAD.X R7, R3, 0x1, R87, P3 ;  /* 0x0000000103077824 */ /* 0x000fe400018e0657 */
[----:B------:R-:W5:Y:S04]  /*10bb0*/  LDL R87, [R1+0x3a8] ;  /* 0x0003a80001577983 */ /* 0x000f680000100800 */
[----:B------:R2:W-:Y:S02]  /*10bc0*/  LDGSTS.E [R4+0xee00], [R6.64], P2 ;  /* 0x0ee0000006047fae */ /* 0x0005e40009121848 */
[----:B--2---:R-:W-:-:S02]  /*10bd0*/  IADD3 R6, P2, R2, R86, RZ ;  /* 0x0000005602067210 */ /* 0x004fc40007f5e0ff */
[----:B------:R-:W2:Y:S01]  /*10be0*/  LDL R86, [R1+0x398] ;  /* 0x0003980001567983 */ /* 0x000ea20000100800 */
[----:B---3--:R-:W-:-:S03]  /*10bf0*/  IADD3 R8, P3, R2, R85, RZ ;  /* 0x0000005502087210 */ /* 0x008fc60007f7e0ff */
[----:B------:R-:W3:Y:S01]  /*10c00*/  LDL R85, [R1+0x3a4] ;  /* 0x0003a40001557983 */ /* 0x000ee20000100800 */
[----:B------:R-:W-:-:S04]  /*10c10*/  ISETP.GT.AND P0, PT, R0, 0x2, PT ;  /* 0x000000020000780c */ /* 0x000fc80003f04270 */
[----:B------:R-:W-:Y:S01]  /*10c20*/  SEL R5, RZ, 0x4, !P0 ;  /* 0x00000004ff057807 */ /* 0x000fe20004000000 */
[----:B------:R-:W-:-:S03]  /*10c30*/  IMAD.SHL.U32 R205, R205, 0x4, RZ ;  /* 0x00000004cdcd7824 */ /* 0x000fc600078e00ff */
[----:B------:R-:W-:-:S04]  /*10c40*/  SEL R5, R5, RZ, !P1 ;  /* 0x000000ff05057207 */ /* 0x000fc80004800000 */
[----:B------:R-:W-:Y:S01]  /*10c50*/  ISETP.NE.U32.AND P0, PT, R5, RZ, PT ;  /* 0x000000ff0500720c */ /* 0x000fe20003f05070 */
[----:B----4-:R-:W-:Y:S02]  /*10c60*/  IMAD.X R9, R3, 0x1, R84, P3 ;  /* 0x0000000103097824 */ /* 0x010fe400018e0654 */
[----:B------:R-:W4:Y:S01]  /*10c70*/  LDL R84, [R1+0x3b0] ;  /* 0x0003b00001547983 */ /* 0x000f220000100800 */
[----:B------:R-:W-:Y:S01]  /*10c80*/  LOP3.LUT R162, R205, 0x40, RZ, 0x3c, !PT ;  /* 0x00000040cda27812 */ /* 0x000fe200078e3cff */
[----:B------:R-:W-:Y:S02]  /*10c90*/  IMAD.U32 R4, RZ, RZ, UR5 ;  /* 0x00000005ff047e24 */ /* 0x000fe4000f8e00ff */
[----:B------:R-:W-:Y:S02]  /*10ca0*/  IMAD.X R7, R3, 0x1, R163, P2 ;  /* 0x0000000103077824 */ /* 0x000fe400010e06a3 */
[----:B------:R-:W-:Y:S01]  /*10cb0*/  IMAD R4, R4, 0x10000, R162 ;  /* 0x0001000004047824 */ /* 0x000fe200078e02a2 */
[----:B------:R-:W4:Y:S04]  /*10cc0*/  LDL R163, [R1+0x42c] ;  /* 0x00042c0001a37983 */ /* 0x000f280000100800 */
[----:B------:R-:W4:Y:S04]  /*10cd0*/  LDL R162, [R1+0x420] ;  /* 0x0004200001a27983 */ /* 0x000f280000100800 */
[----:B------:R1:W-:Y:S01]  /*10ce0*/  LDGSTS.E [R4+0x1000], [R6.64], P0 ;  /* 0x0100000006047fae */ /* 0x0003e20008121848 */
[----:B------:R-:W-:-:S03]  /*10cf0*/  ISETP.GT.AND P2, PT, R0, 0x6, PT ;  /* 0x000000060000780c */ /* 0x000fc60003f44270 */
[----:B------:R1:W-:Y:S01]  /*10d00*/  LDGSTS.E [R4+0x1200], [R8.64], P0 ;  /* 0x0120000008047fae */ /* 0x0003e20008121848 */
[----:B------:R-:W-:Y:S02]  /*10d10*/  SEL R5, RZ, 0x4, !P2 ;  /* 0x00000004ff057807 */ /* 0x000fe40005000000 */
[C---:B-1----:R-:W-:Y:S02]  /*10d20*/  IADD3 R6, P3, R2.reuse, R160, RZ ;  /* 0x000000a002067210 */ /* 0x042fe40007f7e0ff */
[----:B------:R-:W4:Y:S01]  /*10d30*/  LDL R160, [R1+0x434] ;  /* 0x0004340001a07983 */ /* 0x000f220000100800 */
[----:B------:R-:W-:-:S03]  /*10d40*/  IADD3 R8, P2, R2, R161, RZ ;  /* 0x000000a102087210 */ /* 0x000fc60007f5e0ff */
[----:B------:R-:W4:Y:S02]  /*10d50*/  LDL R161, [R1+0x428] ;  /* 0x0004280001a17983 */ /* 0x000f240000100800 */
[C---:B-----5:R-:W-:Y:S02]  /*10d60*/  IMAD.X R9, R3.reuse, 0x1, R158, P2 ;  /* 0x0000000103097824 */ /* 0x060fe400010e069e */
        /* <DEDUP_REMOVED lines=8> */
[----:B------:R-:W5:Y:S01]  /*10df0*/  LDL R87, [R1+0x4a4] ;  /* 0x0004a40001577983 */ /* 0x000f620000100800 */
[----:B--2---:R-:W-:-:S03]  /*10e00*/  IMAD.X R9, R3, 0x1, R86, P3 ;  /* 0x0000000103097824 */ /* 0x004fc600018e0656 */
[----:B------:R-:W2:Y:S01]  /*10e10*/  LDL R86, [R1+0x4ac] ;  /* 0x0004ac0001567983 */ /* 0x000ea20000100800 */
[----:B---3--:R-:W-:-:S03]  /*10e20*/  IMAD.X R7, R3, 0x1, R85, P4 ;  /* 0x0000000103077824 */ /* 0x008fc600020e0655 */
[----:B------:R-:W3:Y:S01]  /*10e30*/  LDL R85, [R1+0x4a0] ;  /* 0x0004a00001557983 */ /* 0x000ee20000100800 */
[----:B------:R-:W-:-:S04]  /*10e40*/  SEL R5, R5, RZ, !P1 ;  /* 0x000000ff05057207 */ /* 0x000fc80004800000 */
[----:B------:R-:W-:Y:S02]  /*10e50*/  ISETP.NE.U32.AND P2, PT, R5, RZ, PT ;  /* 0x000000ff0500720c */ /* 0x000fe40003f45070 */
[----:B------:R-:W-:-:S04]  /*10e60*/  ISETP.GT.AND P0, PT, R0, 0xa, PT ;  /* 0x0000000a0000780c */ /* 0x000fc80003f04270 */
[----:B------:R-:W-:-:S07]  /*10e70*/  SEL R5, RZ, 0x4, !P0 ;  /* 0x00000004ff057807 */ /* 0x000fce0004000000 */
[----:B------:R4:W-:Y:S01]  /*10e80*/  LDGSTS.E [R4+0x3000], [R8.64], P2 ;  /* 0x0300000008047fae */ /* 0x0009e20009121848 */
[----:B------:R-:W-:-:S03]  /*10e90*/  SEL R5, R5, RZ, !P1 ;  /* 0x000000ff05057207 */ /* 0x000fc60004800000 */
[----:B------:R1:W-:Y:S01]  /*10ea0*/  LDGSTS.E [R4+0x3200], [R6.64], P2 ;  /* 0x0320000006047fae */ /* 0x0003e20009121848 */
[----:B----4-:R-:W-:-:S03]  /*10eb0*/  IADD3 R8, P0, R2, R84, RZ ;  /* 0x0000005402087210 */ /* 0x010fc60007f1e0ff */
[----:B------:R-:W4:Y:S01]  /*10ec0*/  LDL R84, [R1+0x4a8] ;  /* 0x0004a80001547983 */ /* 0x000f220000100800 */
[----:B-1----:R-:W-:Y:S01]  /*10ed0*/  IADD3 R6, P3, R2, R167, RZ ;  /* 0x000000a702067210 */ /* 0x002fe20007f7e0ff */
[----:B------:R-:W-:Y:S01]  /*10ee0*/  IMAD.X R9, R3, 0x1, R166, P0 ;  /* 0x0000000103097824 */ /* 0x000fe200000e06a6 */
[----:B------:R-:W-:-:S03]  /*10ef0*/  ISETP.NE.U32.AND P0, PT, R5, RZ, PT ;  /* 0x000000ff0500720c */ /* 0x000fc60003f05070 */
[----:B------:R-:W-:Y:S01]  /*10f00*/  IMAD.X R7, R3, 0x1, R165, P3 ;  /* 0x0000000103077824 */ /* 0x000fe200018e06a5 */
[----:B------:R1:W-:Y:S04]  /*10f10*/  LDGSTS.E [R4+0x3400], [R8.64], P2 ;  /* 0x0340000008047fae */ /* 0x0003e80009121848 */
[----:B------:R1:W-:Y:S01]  /*10f20*/  LDGSTS.E [R4+0x3600], [R6.64], P2 ;  /* 0x0360000006047fae */ /* 0x0003e20009121848 */
[----:B------:R-:W-:Y:S02]  /*10f30*/  ISETP.GT.AND P2, PT, R0, 0xe, PT ;  /* 0x0000000e0000780c */ /* 0x000fe40003f44270 */
[----:B-1----:R-:W-:-:S05]  /*10f40*/  IADD3 R8, P3, R2, R164, RZ ;  /* 0x000000a402087210 */ /* 0x002fca0007f7e0ff */
[----:B------:R-:W-:Y:S01]  /*10f50*/  IMAD.X R9, R3, 0x1, R162, P3 ;  /* 0x0000000103097824 */ /* 0x000fe200018e06a2 */
[----:B------:R-:W-:Y:S01]  /*10f60*/  SEL R5, RZ, 0x4, !P2 ;  /* 0x00000004ff057807 */ /* 0x000fe20005000000 */
[----:B------:R-:W4:Y:S01]  /*10f70*/  LDL R162, [R1+0x4bc] ;  /* 0x0004bc0001a27983 */ /* 0x000f220000100800 */
[----:B------:R-:W-:-:S03]  /*10f80*/  IADD3 R6, P4, R2, R163, RZ ;  /* 0x000000a302067210 */ /* 0x000fc60007f9e0ff */
[----:B------:R1:W-:Y:S04]  /*10f90*/  LDGSTS.E [R4+0x5000], [R8.64], P0 ;  /* 0x0500000008047fae */ /* 0x0003e80008121848 */
[----:B------:R-:W4:Y:S01]  /*10fa0*/  LDL R163, [R1+0x4b4] ;  /* 0x0004b40001a37983 */ /* 0x000f220000100800 */
[C---:B-1----:R-:W-:Y:S01]  /*10fb0*/  IADD3 R8, P2, R2.reuse, R160, RZ ;  /* 0x000000a002087210 */ /* 0x042fe20007f5e0ff */
[C---:B------:R-:W-:Y:S02]  /*10fc0*/  IMAD.X R7, R3.reuse, 0x1, R161, P4 ;  /* 0x0000000103077824 */ /* 0x040fe400020e06a1 */
[----:B------:R-:W4:Y:S04]  /*10fd0*/  LDL R161, [R1+0x4b8] ;  /* 0x0004b80001a17983 */ /* 0x000f280000100800 */
[----:B------:R5:W-:Y:S02]  /*10fe0*/  LDGSTS.E [R4+0x5200], [R6.64], P0 ;  /* 0x0520000006047fae */ /* 0x000be40008121848 */
[----:B-----5:R-:W-:Y:S01]  /*10ff0*/  IADD3 R6, P3, R2, R158, RZ ;  /* 0x0000009e02067210 */ /* 0x020fe20007f7e0ff */
[----:B------:R-:W-:-:S02]  /*11000*/  IMAD.X R9, R3, 0x1, R157, P2 ;  /* 0x0000000103097824 */ /* 0x000fc400010e069d */
[----:B------:R-:W5:Y:S04]  /*11010*/  LDL R157, [R1+0x4b0] ;  /* 0x0004b000019d7983 */ /* 0x000f680000100800 */
[----:B------:R1:W-:Y:S01]  /*11020*/  LDGSTS.E [R4+0x5400], [R8.64], P0 ;  /* 0x0540000008047fae */ /* 0x0003e20008121848 */
[----:B------:R-:W-:-:S05]  /*11030*/  IMAD.X R7, R3, 0x1, R156, P3 ;  /* 0x0000000103077824 */ /* 0x000fca00018e069c */
[----:B------:R2:W-:Y:S01]  /*11040*/  LDGSTS.E [R4+0x5600], [R6.64], P0 ;  /* 0x0560000006047fae */ /* 0x0005e20008121848 */
[----:B-1----:R-:W-:-:S03]  /*11050*/  IADD3 R8, P2, R2, R87, RZ ;  /* 0x0000005702087210 */ /* 0x002fc60007f5e0ff */
[----:B------:R-:W5:Y:S04]  /*11060*/  LDL R87, [R1+0x524] ;  /* 0x0005240001577983 */ /* 0x000f680000100800 */
[----:B------:R-:W5:Y:S04]  /*11070*/  LDL.LU R220, [R1+0x220] ;  /* 0x0002200001dc7983 */ /* 0x000f680000300800 */
[----:B------:R-:W5:Y:S04]  /*11080*/  LDL.LU R221, [R1+0x224] ;  /* 0x0002240001dd7983 */ /* 0x000f680000300800 */
[----:B------:R-:W5:Y:S04]  /*11090*/  LDL.LU R222, [R1+0x228] ;  /* 0x0002280001de7983 */ /* 0x000f680000300800 */
[----:B------:R-:W5:Y:S04]  /*110a0*/  LDL.LU R223, [R1+0x22c] ;  /* 0x00022c0001df7983 */ /* 0x000f680000300800 */
[----:B------:R-:W5:Y:S04]  /*110b0*/  LDL R160, [R1+0x528] ;  /* 0x0005280001a07983 */ /* 0x000f680000100800 */
[----:B------:R-:W5:Y:S01]  /*110c0*/  LDL R156, [R1+0x53c] ;  /* 0x00053c00019c7983 */ /* 0x000f620000100800 */
[----:B--2---:R-:W-:-:S03]  /*110d0*/  IADD3 R6, P3, R2, R86, RZ ;  /* 0x0000005602067210 */ /* 0x004fc60007f7e0ff */
[----:B------:R-:W2:Y:S04]  /*110e0*/  LDL R158, [R1+0x530] ;  /* 0x00053000019e7983 */ /* 0x000ea80000100800 */
[----:B------:R-:W2:Y:S01]  /*110f0*/  LDL R86, [R1+0x52c] ;  /* 0x00052c0001567983 */ /* 0x000ea20000100800 */
[----:B---3--:R-:W-:-:S03]  /*11100*/  IMAD.X R9, R3, 0x1, R85, P2 ;  /* 0x0000000103097824 */ /* 0x008fc600010e0655 */
[----:B------:R-:W3:Y:S01]  /*11110*/  LDL R85, [R1+0x520] ;  /* 0x0005200001557983 */ /* 0x000ee20000100800 */
[----:B------:R-:W-:-:S04]  /*11120*/  SEL R5, R5, RZ, !P1 ;  /* 0x000000ff05057207 */ /* 0x000fc80004800000 */
[----:B------:R-:W-:Y:S02]  /*11130*/  ISETP.NE.U32.AND P4, PT, R5, RZ, PT ;  /* 0x000000ff0500720c */ /* 0x000fe40003f85070 */
[----:B------:R-:W-:-:S04]  /*11140*/  ISETP.GT.AND P0, PT, R0, 0x12, PT ;  /* 0x000000120000780c */ /* 0x000fc80003f04270 */
[----:B------:R-:W-:Y:S02]  /*11150*/  SEL R5, RZ, 0x4, !P0 ;  /* 0x00000004ff057807 */ /* 0x000fe40004000000 */
[----:B------:R-:W-:-:S05]  /*11160*/  ISETP.GT.AND P2, PT, R0, 0x16, PT ;  /* 0x000000160000780c */ /* 0x000fca0003f44270 */
[----:B------:R1:W-:Y:S01]  /*11170*/  LDGSTS.E [R4+0x7000], [R8.64], P4 ;  /* 0x0700000008047fae */ /* 0x0003e2000a121848 */
[----:B----4-:R-:W-:Y:S01]  /*11180*/  IMAD.X R7, R3, 0x1, R84, P3 ;  /* 0x0000000103077824 */ /* 0x010fe200018e0654 */
[----:B-1----:R-:W-:Y:S02]  /*11190*/  SEL R8, RZ, 0x4, !P2 ;  /* 0x00000004ff087807 */ /* 0x002fe40005000000 */
[----:B------:R-:W4:Y:S04]  /*111a0*/  LDL R84, [R1+0x534] ;  /* 0x0005340001547983 */ /* 0x000f280000100800 */
[----:B------:R1:W-:Y:S02]  /*111b0*/  LDGSTS.E [R4+0x7200], [R6.64], P4 ;  /* 0x0720000006047fae */ /* 0x0003e4000a121848 */
[----:B-1----:R-:W-:-:S04]  /*111c0*/  SEL R7, R5, RZ, !P1 ;  /* 0x000000ff05077207 */ /* 0x002fc80004800000 */
[----:B------:R-:W-:Y:S02]  /*111d0*/  ISETP.NE.U32.AND P2, PT, R7, RZ, PT ;  /* 0x000000ff0700720c */ /* 0x000fe40003f45070 */
[----:B------:R-:W-:Y:S02]  /*111e0*/  IADD3 R6, P0, R2, R163, RZ ;  /* 0x000000a302067210 */ /* 0x000fe40007f1e0ff */
[----:B------:R-:W-:Y:S02]  /*111f0*/  SEL R5, R8, RZ, !P1 ;  /* 0x000000ff08057207 */ /* 0x000fe40004800000 */
[C---:B------:R-:W-:Y:S02]  /*11200*/  ISETP.GT.AND P5, PT, R0.reuse, 0x1e, PT ;  /* 0x0000001e0000780c */ /* 0x040fe40003fa4270 */
[----:B------:R-:W-:Y:S02]  /*11210*/  ISETP.NE.U32.AND P3, PT, R5, RZ, PT ;  /* 0x000000ff0500720c */ /* 0x000fe40003f65070 */
[----:B------:R-:W-:Y:S01]  /*11220*/  SEL R5, RZ, 0x4, !P5 ;  /* 0x00000004ff057807 */ /* 0x000fe20006800000 */
[----:B-----5:R-:W-:Y:S01]  /*11230*/  IMAD.X R7, R3, 0x1, R157, P0 ;  /* 0x0000000103077824 */ /* 0x020fe200000e069d */
[----:B------:R-:W-:Y:S01]  /*11240*/  ISETP.GT.AND P0, PT, R0, 0x1a, PT ;  /* 0x0000001a0000780c */ /* 0x000fe20003f04270 */
[----:B------:R-:W5:Y:S04]  /*11250*/  LDL R157, [R1+0x538] ;  /* 0x00053800019d7983 */ /* 0x000f680000100800 */
[----:B------:R1:W-:Y:S02]  /*11260*/  LDGSTS.E [R4+0x7400], [R6.64], P4 ;  /* 0x0740000006047fae */ /* 0x0003e4000a121848 */
[----:B-1----:R-:W-:-:S02]  /*11270*/  SEL R6, RZ, 0x4, !P0 ;  /* 0x00000004ff067807 */ /* 0x002fc40004000000 */
[----:B------:R-:W-:Y:S02]  /*11280*/  IADD3 R8, P0, R2, R162, RZ ;  /* 0x000000a202087210 */ /* 0x000fe40007f1e0ff */
[----:B------:R-:W-:-:S03]  /*11290*/  SEL R6, R6, RZ, !P1 ;  /* 0x000000ff06067207 */ /* 0x000fc60004800000 */
[----:B------:R-:W-:Y:S01]  /*112a0*/  IMAD.X R9, R3, 0x1, R161, P0 ;  /* 0x0000000103097824 */ /* 0x000fe200000e06a1 */
[----:B------:R-:W-:Y:S01]  /*112b0*/  ISETP.NE.U32.AND P5, PT, R6, RZ, PT ;  /* 0x000000ff0600720c */ /* 0x000fe20003fa5070 */
[----:B------:R-:W5:Y:S04]  /*112c0*/  LDL R161, [R1+0x5ac] ;  /* 0x0005ac0001a17983 */ /* 0x000f680000100800 */
[----:B------:R1:W-:Y:S01]  /*112d0*/  LDGSTS.E [R4+0x7600], [R8.64], P4 ;  /* 0x0760000008047fae */ /* 0x0003e2000a121848 */
[C---:B------:R-:W-:Y:S02]  /*112e0*/  IADD3 R6, P6, R2.reuse, R87, RZ ;  /* 0x0000005702067210 */ /* 0x040fe40007fde0ff */
[----:B--2---:R-:W-:-:S05]  /*112f0*/  IADD3 R86, P4, R2, R86, RZ ;  /* 0x0000005602567210 */ /* 0x004fca0007f9e0ff */
[C---:B------:R-:W-:Y:S02]  /*11300*/  IMAD.X R87, R3.reuse, 0x1, R160, P4 ;  /* 0x0000000103577824 */ /* 0x040fe400020e06a0 */
[----:B---3--:R-:W-:-:S05]  /*11310*/  IMAD.X R7, R3, 0x1, R85, P6 ;  /* 0x0000000103077824 */ /* 0x008fca00030e0655 */
[----:B------:R2:W-:Y:S01]  /*11320*/  LDGSTS.E [R4+0x9000], [R6.64], P2 ;  /* 0x0900000006047fae */ /* 0x0005e20009121848 */
[----:B-1----:R-:W-:Y:S01]  /*11330*/  HMMA.1688.F32.TF32 R8, R24, R10, R220 ;  /* 0x0000000a1808723c */ /* 0x002fe200000810dc */
[----:B------:R-:W-:Y:S02]  /*11340*/  SEL R5, R5, RZ, !P1 ;  /* 0x000000ff05057207 */ /* 0x000fe40004800000 */
[----:B------:R1:W-:Y:S01]  /*11350*/  LDGSTS.E [R4+0x9200], [R86.64], P2 ;  /* 0x0920000056047fae */ /* 0x0003e20009121848 */
[----:B--2---:R-:W-:-:S03]  /*11360*/  IADD3 R6, P4, R2, R156, RZ ;  /* 0x0000009c02067210 */ /* 0x004fc60007f9e0ff */
[----:B------:R-:W2:Y:S04]  /*11370*/  LDL R156, [R1+0x5a4] ;  /* 0x0005a400019c7983 */ /* 0x000ea80000100800 */
[----:B------:R-:W3:Y:S04]  /*11380*/  LDL.LU R188, [R1+0xb0] ;  /* 0x0000b00001bc7983 */ /* 0x000ee80000300800 */
[----:B------:R-:W3:Y:S04]  /*11390*/  LDL.LU R189, [R1+0xb4] ;  /* 0x0000b40001bd7983 */ /* 0x000ee80000300800 */
[----:B------:R-:W3:Y:S04]  /*113a0*/  LDL.LU R190, [R1+0xb8] ;  /* 0x0000b80001be7983 */ /* 0x000ee80000300800 */
[----:B------:R-:W3:Y:S04]  /*113b0*/  LDL.LU R191, [R1+0xbc] ;  /* 0x0000bc0001bf7983 */ /* 0x000ee80000300800 */
[----:B------:R-:W3:Y:S04]  /*113c0*/  LDL R205, [R1+0x5a0] ;  /* 0x0005a00001cd7983 */ /* 0x000ee80000100800 */
[----:B------:R-:W3:Y:S04]  /*113d0*/  LDL R204, [R1+0x5b4] ;  /* 0x0005b40001cc7983 */ /* 0x000ee80000100800 */
[----:B------:R-:W3:Y:S04]  /*113e0*/  LDL R169, [R1+0x5b0] ;  /* 0x0005b00001a97983 */ /* 0x000ee80000100800 */
[----:B------:R-:W3:Y:S04]  /*113f0*/  LDL R168, [R1+0x5bc] ;  /* 0x0005bc0001a87983 */ /* 0x000ee80000100800 */
[----:B------:R-:W3:Y:S04]  /*11400*/  LDL R200, [R1+0x5a8] ;  /* 0x0005a80001c87983 */ /* 0x000ee80000100800 */
[----:B------:R-:W3:Y:S01]  /*11410*/  LDL R162, [R1+0x5b8] ;  /* 0x0005b80001a27983 */ /* 0x000ee20000100800 */
[----:B------:R-:W-:-:S03]  /*11420*/  IMAD.MOV.U32 R223, RZ, RZ, R252 ;  /* 0x000000ffffdf7224 */ /* 0x000fc600078e00fc */
[----:B------:R-:W3:Y:S04]  /*11430*/  LDL.LU R220, [R1+0xa0] ;  /* 0x0000a00001dc7983 */ /* 0x000ee80000300800 */
[----:B------:R-:W3:Y:S04]  /*11440*/  LDL.LU R221, [R1+0xa4] ;  /* 0x0000a40001dd7983 */ /* 0x000ee80000300800 */
[----:B------:R-:W3:Y:S04]  /*11450*/  LDL.LU R222, [R1+0xa8] ;  /* 0x0000a80001de7983 */ /* 0x000ee80000300800 */
[----:B------:R-:W3:Y:S04]  /*11460*/  LDL.LU R252, [R1+0x6f4] ;  /* 0x0006f40001fc7983 */ /* 0x000ee80000300800 */
[----:B------:R-:W3:Y:S04]  /*11470*/  LDL R167, [R1+0x624] ;  /* 0x0006240001a77983 */ /* 0x000ee80000100800 */
[----:B------:R-:W3:Y:S01]  /*11480*/  LDL R160, [R1+0x62c] ;  /* 0x00062c0001a07983 */ /* 0x000ee20000100800 */
[----:B----4-:R-:W-:-:S03]  /*11490*/  IADD3 R84, P6, R2, R84, RZ ;  /* 0x0000005402547210 */ /* 0x010fc60007fde0ff */
[----:B------:R-:W4:Y:S04]  /*114a0*/  LDL R166, [R1+0x620] ;  /* 0x0006200001a67983 */ /* 0x000f280000100800 */
[----:B------:R-:W4:Y:S01]  /*114b0*/  LDL R165, [R1+0x634] ;  /* 0x0006340001a57983 */ /* 0x000f220000100800 */
[----:B------:R-:W-:-:S03]  /*114c0*/  IMAD.X R85, R3, 0x1, R158, P6 ;  /* 0x0000000103557824 */ /* 0x000fc600030e069e */
[----:B------:R-:W4:Y:S01]  /*114d0*/  LDL R158, [R1+0x630] ;  /* 0x00063000019e7983 */ /* 0x000f220000100800 */
[----:B------:R-:W-:Y:S02]  /*114e0*/  ISETP.GT.AND P6, PT, R0, 0x3, PT ;  /* 0x000000030000780c */ /* 0x000fe40003fc4270 */
[----:B------:R-:W-:Y:S01]  /*114f0*/  ISETP.NE.U32.AND P0, PT, R5, RZ, PT ;  /* 0x000000ff0500720c */ /* 0x000fe20003f05070 */
[----:B------:R-:W4:Y:S01]  /*11500*/  LDL R164, [R1+0x628] ;  /* 0x0006280001a47983 */ /* 0x000f220000100800 */
[----:B------:R-:W-:-:S03]  /*11510*/  SEL R5, RZ, 0x4, !P6 ;  /* 0x00000004ff057807 */ /* 0x000fc60007000000 */
[----:B------:R-:W4:Y:S04]  /*11520*/  LDL R163, [R1+0x63c] ;  /* 0x00063c0001a37983 */ /* 0x000f280000100800 */
[----:B------:R1:W-:Y:S01]  /*11530*/  LDGSTS.E [R4+0x9400], [R84.64], P2 ;  /* 0x0940000054047fae */ /* 0x0003e20009121848 */
[----:B------:R-:W-:Y:S01]  /*11540*/  SEL R5, R5, RZ, !P1 ;  /* 0x000000ff05057207 */ /* 0x000fe20004800000 */
[----:B-----5:R-:W-:Y:S01]  /*11550*/  IMAD.X R7, R3, 0x1, R157, P4 ;  /* 0x0000000103077824 */ /* 0x020fe200020e069d */
[----:B------:R-:W-:-:S04]  /*11560*/  ISETP.GT.AND P4, PT, R0, 0x7, PT ;  /* 0x000000070000780c */ /* 0x000fc80003f84270 */
[----:B------:R5:W-:Y:S01]  /*11570*/  LDGSTS.E [R4+0x9600], [R6.64], P2 ;  /* 0x0960000006047fae */ /* 0x000be20009121848 */
[----:B------:R-:W-:Y:S02]  /*11580*/  ISETP.NE.U32.AND P2, PT, R5, RZ, PT ;  /* 0x000000ff0500720c */ /* 0x000fe40003f45070 */
[----:B-----5:R-:W-:Y:S02]  /*11590*/  SEL R6, RZ, 0x4, !P4 ;  /* 0x00000004ff067807 */ /* 0x020fe40006000000 */
[----:B-1----:R-:W-:Y:S02]  /*115a0*/  IADD3 R86, P4, R2, R161, RZ ;  /* 0x000000a102567210 */ /* 0x002fe40007f9e0ff */
[----:B------:R-:W5:Y:S01]  /*115b0*/  LDL R161, [R1+0x638] ;  /* 0x0006380001a17983 */ /* 0x000f620000100800 */
[----:B------:R-:W-:Y:S02]  /*115c0*/  SEL R5, R6, RZ, !P1 ;  /* 0x000000ff06057207 */ /* 0x000fe40004800000 */
[----:B--2---:R-:W-:-:S05]  /*115d0*/  IADD3 R156, P6, R2, R156, RZ ;  /* 0x0000009c029c7210 */ /* 0x004fca0007fde0ff */
[----:B---3--:R-:W-:Y:S01]  /*115e0*/  IMAD.X R157, R3, 0x1, R205, P6 ;  /* 0x00000001039d7824 */ /* 0x008fe200030e06cd */
[----:B------:R-:W-:-:S04]  /*115f0*/  IADD3 R6, P6, R2, R204, RZ ;  /* 0x000000cc02067210 */ /* 0x000fc80007fde0ff */
[----:B------:R1:W-:Y:S01]  /*11600*/  LDGSTS.E [R4+0xb000], [R156.64], P3 ;  /* 0x0b0000009c047fae */ /* 0x0003e20009921848 */
[----:B------:R-:W-:Y:S01]  /*11610*/  IMAD.X R7, R3, 0x1, R169, P6 ;  /* 0x0000000103077824 */ /* 0x000fe200030e06a9 */
[----:B------:R-:W-:Y:S02]  /*11620*/  HMMA.1688.F32.TF32 R32, R56, R210, R32 ;  /* 0x000000d23820723c */ /* 0x000fe40000081020 */
[----:B------:R-:W2:Y:S01]  /*11630*/  LDL R169, [R1+0x6b0] ;  /* 0x0006b00001a97983 */ /* 0x000ea20000100800 */
[----:B------:R-:W-:-:S03]  /*11640*/  IADD3 R84, P6, R2, R168, RZ ;  /* 0x000000a802547210 */ /* 0x000fc60007fde0ff */
[----:B------:R-:W3:Y:S01]  /*11650*/  LDL R168, [R1+0x6bc] ;  /* 0x0006bc0001a87983 */ /* 0x000ee20000100800 */
[----:B------:R-:W-:Y:S01]  /*11660*/  IMAD.X R87, R3, 0x1, R200, P4 ;  /* 0x0000000103577824 */ /* 0x000fe200020e06c8 */
[----:B------:R-:W-:Y:S02]  /*11670*/  ISETP.NE.U32.AND P4, PT, R5, RZ, PT ;  /* 0x000000ff0500720c */ /* 0x000fe40003f85070 */
[----:B------:R-:W2:Y:S01]  /*11680*/  LDL R5, [R1+0x6a4] ;  /* 0x0006a40001057983 */ /* 0x000ea20000100800 */
[----:B------:R-:W-:-:S03]  /*11690*/  IMAD.X R85, R3, 0x1, R162, P6 ;  /* 0x0000000103557824 */ /* 0x000fc600030e06a2 */
[----:B------:R-:W3:Y:S04]  /*116a0*/  LDL R162, [R1+0x6ac] ;  /* 0x0006ac0001a27983 */ /* 0x000ee80000100800 */
[----:B------:R1:W-:Y:S01]  /*116b0*/  LDGSTS.E [R4+0xb200], [R86.64], P3 ;  /* 0x0b20000056047fae */ /* 0x0003e20009921848 */
[C---:B------:R-:W-:Y:S03]  /*116c0*/  HMMA.1688.F32.TF32 R36, R56.reuse, R218, R36 ;  /* 0x000000da3824723c */ /* 0x040fe60000081024 */
[----:B------:R4:W-:Y:S04]  /*116d0*/  LDGSTS.E [R4+0xb400], [R6.64], P3 ;  /* 0x0b40000006047fae */ /* 0x0009e80009921848 */
[----:B------:R4:W-:Y:S01]  /*116e0*/  LDGSTS.E [R4+0xb600], [R84.64], P3 ;  /* 0x0b60000054047fae */ /* 0x0009e20009921848 */
[----:B------:R-:W-:Y:S01]  /*116f0*/  HMMA.1688.F32.TF32 R44, R56, R214, R44 ;  /* 0x000000d6382c723c */ /* 0x000fe2000008102c */
[----:B-1----:R-:W-:-:S02]  /*11700*/  IADD3 R86, P6, R2, R167, RZ ;  /* 0x000000a702567210 */ /* 0x002fc40007fde0ff */
[----:B------:R-:W3:Y:S05]  /*11710*/  LDL R167, [R1+0x338] ;  /* 0x0003380001a77983 */ /* 0x000eea0000100800 */
[C---:B------:R-:W-:Y:S01]  /*11720*/  HMMA.1688.F32.TF32 R48, R56.reuse, R170, R48 ;  /* 0x000000aa3830723c */ /* 0x040fe20000081030 */
[C---:B----4-:R-:W-:Y:S02]  /*11730*/  IADD3 R84, P3, R2.reuse, R160, RZ ;  /* 0x000000a002547210 */ /* 0x050fe40007f7e0ff */
[----:B------:R-:W4:Y:S05]  /*11740*/  LDL R160, [R1+0x6b4] ;  /* 0x0006b40001a07983 */ /* 0x000f2a0000100800 */
[C---:B------:R-:W-:Y:S01]  /*11750*/  HMMA.1688.F32.TF32 R52, R56.reuse, R202, R52 ;  /* 0x000000ca3834723c */ /* 0x040fe20000081034 */
[C---:B------:R-:W-:Y:S01]  /*11760*/  IMAD.X R87, R3.reuse, 0x1, R166, P6 ;  /* 0x0000000103577824 */ /* 0x040fe200030e06a6 */
[----:B------:R-:W-:Y:S01]  /*11770*/  IADD3 R6, P6, R2, R165, RZ ;  /* 0x000000a502067210 */ /* 0x000fe20007fde0ff */
[----:B------:R-:W4:Y:S05]  /*11780*/  LDL R166, [R1+0x32c] ;  /* 0x00032c0001a67983 */ /* 0x000f2a0000100800 */
[----:B------:R-:W-:Y:S01]  /*11790*/  HMMA.1688.F32.TF32 R56, R56, R226, R232 ;  /* 0x000000e23838723c */ /* 0x000fe200000810e8 */
[C---:B------:R-:W-:Y:S01]  /*117a0*/  IMAD.X R85, R3.reuse, 0x1, R164, P3 ;  /* 0x0000000103557824 */ /* 0x040fe200018e06a4 */
[----:B------:R3:W-:Y:S04]  /*117b0*/  LDGSTS.E [R4+0xd000], [R86.64], P5 ;  /* 0x0d00000056047fae */ /* 0x0007e8000a921848 */
[----:B------:R-:W4:Y:S02]  /*117c0*/  LDL R165, [R1+0x348] ;  /* 0x0003480001a57983 */ /* 0x000f240000100800 */
[----:B------:R-:W-:Y:S02]  /*117d0*/  HMMA.1688.F32.TF32 R232, R24, R210, R188 ;  /* 0x000000d218e8723c */ /* 0x000fe400000810bc */
[----:B------:R-:W4:Y:S01]  /*117e0*/  LDL R189, [R1+0x6a0] ;  /* 0x0006a00001bd7983 */ /* 0x000f220000100800 */
[----:B------:R-:W-:-:S03]  /*117f0*/  IMAD.X R7, R3, 0x1, R158, P6 ;  /* 0x0000000103077824 */ /* 0x000fc600030e069e */
[----:B------:R-:W4:Y:S04]  /*11800*/  LDL R188, [R1+0x6a8] ;  /* 0x0006a80001bc7983 */ /* 0x000f280000100800 */
[----:B------:R-:W4:Y:S01]  /*11810*/  LDL R158, [R1+0x6b8] ;  /* 0x0006b800019e7983 */ /* 0x000f220000100800 */
[----:B------:R-:W-:-:S03]  /*11820*/  IADD3 R156, P3, R2, R163, RZ ;  /* 0x000000a3029c7210 */ /* 0x000fc60007f7e0ff */
[----:B------:R-:W4:Y:S04]  /*11830*/  LDL R164, [R1+0x340] ;  /* 0x0003400001a47983 */ /* 0x000f280000100800 */
[----:B------:R1:W-:Y:S04]  /*11840*/  LDGSTS.E [R4+0xd200], [R84.64], P5 ;  /* 0x0d20000054047fae */ /* 0x0003e8000a921848 */
[----:B------:R1:W-:Y:S01]  /*11850*/  LDGSTS.E [R4+0xd400], [R6.64], P5 ;  /* 0x0d40000006047fae */ /* 0x0003e2000a921848 */
[----:B------:R-:W-:-:S03]  /*11860*/  ISETP.GT.AND P6, PT, R0, 0xb, PT ;  /* 0x0000000b0000780c */ /* 0x000fc60003fc4270 */
[----:B------:R-:W4:Y:S01]  /*11870*/  LDL R163, [R1+0x344] ;  /* 0x0003440001a37983 */ /* 0x000f220000100800 */
[----:B-----5:R-:W-:-:S03]  /*11880*/  IMAD.X R157, R3, 0x1, R161, P3 ;  /* 0x00000001039d7824 */ /* 0x020fc600018e06a1 */
[----:B------:R-:W5:Y:S01]  /*11890*/  LDL R161, [R1+0x33c] ;  /* 0x00033c0001a17983 */ /* 0x000f620000100800 */
[----:B------:R-:W-:-:S03]  /*118a0*/  ISETP.GT.AND P3, PT, R0, 0xf, PT ;  /* 0x0000000f0000780c */ /* 0x000fc60003f64270 */
[----:B------:R2:W-:Y:S02]  /*118b0*/  LDGSTS.E [R4+0xd600], [R156.64], P5 ;  /* 0x0d6000009c047fae */ /* 0x0005e4000a921848 */
[C---:B--2---:R-:W-:Y:S02]  /*118c0*/  IADD3 R156, P5, R2.reuse, R5, RZ ;  /* 0x00000005029c7210 */ /* 0x044fe40007fbe0ff */
[----:B------:R-:W-:Y:S02]  /*118d0*/  SEL R5, RZ, 0x4, !P3 ;  /* 0x00000004ff057807 */ /* 0x000fe40005800000 */
[----:B---3--:R-:W-:Y:S02]  /*118e0*/  IADD3 R86, P3, R2, R162, RZ ;  /* 0x000000a202567210 */ /* 0x008fe40007f7e0ff */
[----:B------:R-:W2:Y:S01]  /*118f0*/  LDL R162, [R1+0x358] ;  /* 0x0003580001a27983 */ /* 0x000ea20000100800 */
[----:B-1----:R-:W-:-:S04]  /*11900*/  SEL R7, RZ, 0x4, !P6 ;  /* 0x00000004ff077807 */ /* 0x002fc80007000000 */
[----:B------:R-:W-:Y:S02]  /*11910*/  SEL R7, R7, RZ, !P1 ;  /* 0x000000ff07077207 */ /* 0x000fe40004800000 */
[----:B------:R-:W-:Y:S02]  /*11920*/  SEL R5, R5, RZ, !P1 ;  /* 0x000000ff05057207 */ /* 0x000fe40004800000 */
[C---:B----4-:R-:W-:Y:S02]  /*11930*/  IADD3 R6, P6, R2.reuse, R160, RZ ;  /* 0x000000a002067210 */ /* 0x050fe40007fde0ff */
[----:B------:R-:W3:Y:S01]  /*11940*/  LDL R160, [R1+0x34c] ;  /* 0x00034c0001a07983 */ /* 0x000ee20000100800 */
[----:B------:R-:W-:Y:S01]  /*11950*/  IMAD.X R157, R3, 0x1, R189, P5 ;  /* 0x00000001039d7824 */ /* 0x000fe200028e06bd */
[----:B------:R-:W-:Y:S01]  /*11960*/  ISETP.NE.U32.AND P5, PT, R7, RZ, PT ;  /* 0x000000ff0700720c */ /* 0x000fe20003fa5070 */
[C---:B------:R-:W-:Y:S01]  /*11970*/  IMAD.X R7, R3.reuse, 0x1, R169, P6 ;  /* 0x0000000103077824 */ /* 0x040fe200030e06a9 */
[C---:B------:R-:W-:Y:S01]  /*11980*/  IADD3 R84, P6, R2.reuse, R168, RZ ;  /* 0x000000a802547210 */ /* 0x040fe20007fde0ff */
[C---:B------:R-:W-:Y:S01]  /*11990*/  IMAD.X R87, R3.reuse, 0x1, R188, P3 ;  /* 0x0000000103577824 */ /* 0x040fe200018e06bc */
[----:B------:R1:W-:Y:S03]  /*119a0*/  LDGSTS.E [R4+0xf000], [R156.64], P0 ;  /* 0x0f0000009c047fae */ /* 0x0003e60008121848 */
[----:B------:R-:W-:Y:S01]  /*119b0*/  IMAD.X R85, R3, 0x1, R158, P6 ;  /* 0x0000000103557824 */ /* 0x000fe200030e069e */
[----:B------:R-:W-:Y:S01]  /*119c0*/  ISETP.NE.U32.AND P3, PT, R5, RZ, PT ;  /* 0x000000ff0500720c */ /* 0x000fe20003f65070 */
[----:B------:R-:W4:Y:S04]  /*119d0*/  LDL R158, [R1+0x3c8] ;  /* 0x0003c800019e7983 */ /* 0x000f280000100800 */
[----:B------:R1:W-:Y:S04]  /*119e0*/  LDGSTS.E [R4+0xf200], [R86.64], P0 ;  /* 0x0f20000056047fae */ /* 0x0003e80008121848 */
[----:B------:R-:W4:Y:S04]  /*119f0*/  LDL R5, [R1+0x3c0] ;  /* 0x0003c00001057983 */ /* 0x000f280000100800 */
[----:B------:R1:W-:Y:S04]  /*11a00*/  LDGSTS.E [R4+0xf400], [R6.64], P0 ;  /* 0x0f40000006047fae */ /* 0x0003e80008121848 */
[----:B------:R1:W-:Y:S04]  /*11a10*/  LDGSTS.E [R4+0xf600], [R84.64], P0 ;  /* 0x0f60000054047fae */ /* 0x0003e80008121848 */
[----:B------:R-:W1:Y:S02]  /*11a20*/  S2R R213, SR_TID.X ;  /* 0x0000000000d57919 */ /* 0x000e640000002100 */
[C---:B-1----:R-:W-:Y:S01]  /*11a30*/  IADD3 R6, P6, R2.reuse, R167, RZ ;  /* 0x000000a702067210 */ /* 0x042fe20007fde0ff */
[----:B------:R-:W-:Y:S01]  /*11a40*/  HMMA.1688.F32.TF32 R216, R24, R218, R176 ;  /* 0x000000da18d8723c */ /* 0x000fe200000810b0 */
[----:B------:R-:W4:Y:S01]  /*11a50*/  LDL R167, [R1+0x3d4] ;  /* 0x0003d40001a77983 */ /* 0x000f220000100800 */
[----:B------:R-:W-:Y:S01]  /*11a60*/  IADD3 R84, P0, R2, R164, RZ ;  /* 0x000000a402547210 */ /* 0x000fe20007f1e0ff */
[----:B------:R-:W-:-:S02]  /*11a70*/  IMAD.U32 R4, RZ, RZ, UR5 ;  /* 0x00000005ff047e24 */ /* 0x000fc4000f8e00ff */
[----:B------:R-:W4:Y:S01]  /*11a80*/  LDL R168, [R1+0x440] ;  /* 0x0004400001a87983 */ /* 0x000f220000100800 */
[----:B------:R-:W-:-:S03]  /*11a90*/  IMAD.X R7, R3, 0x1, R166, P6 ;  /* 0x0000000103077824 */ /* 0x000fc600030e06a6 */
[----:B------:R-:W4:Y:S04]  /*11aa0*/  LDL R178, [R1+0x454] ;  /* 0x0004540001b27983 */ /* 0x000f280000100800 */
[----:B------:R-:W4:Y:S04]  /*11ab0*/  LDL R177, [R1+0x448] ;  /* 0x0004480001b17983 */ /* 0x000f280000100800 */
[----:B------:R-:W4:Y:S01]  /*11ac0*/  LDL R176, [R1+0x450] ;  /* 0x0004500001b07983 */ /* 0x000f220000100800 */
[----:B------:R-:W-:-:S03]  /*11ad0*/  LOP3.LUT R213, R213, 0x7f, RZ, 0xc0, !PT ;  /* 0x0000007fd5d57812 */ /* 0x000fc600078ec0ff */
[----:B------:R-:W4:Y:S04]  /*11ae0*/  LDL R166, [R1+0x3bc] ;  /* 0x0003bc0001a67983 */ /* 0x000f280000100800 */
[----:B------:R-:W4:Y:S01]  /*11af0*/  LDL R179, [R1+0x554] ;  /* 0x0005540001b37983 */ /* 0x000f220000100800 */
[----:B-----5:R-:W-:-:S03]  /*11b00*/  IMAD.X R85, R3, 0x1, R161, P0 ;  /* 0x0000000103557824 */ /* 0x020fc600000e06a1 */
[----:B------:R-:W5:Y:S01]  /*11b10*/  LDL R161, [R1+0x3d0] ;  /* 0x0003d00001a17983 */ /* 0x000f620000100800 */
[----:B--2---:R-:W-:-:S03]  /*11b20*/  IADD3 R156, P0, R2, R162, RZ ;  /* 0x000000a2029c7210 */ /* 0x004fc60007f1e0ff */
[----:B------:R-:W2:Y:S01]  /*11b30*/  LDL R162, [R1+0x3dc] ;  /* 0x0003dc0001a27983 */ /* 0x000ea20000100800 */
[----:B------:R-:W-:Y:S01]  /*11b40*/  IMAD.SHL.U32 R213, R213, 0x4, RZ ;  /* 0x00000004d5d57824 */ /* 0x000fe200078e00ff */
[----:B------:R-:W-:Y:S02]  /*11b50*/  IADD3 R86, P6, R2, R165, RZ ;  /* 0x000000a502567210 */ /* 0x000fe40007fde0ff */
[----:B------:R-:W2:Y:S02]  /*11b60*/  LDL R165, [R1+0x3c4] ;  /* 0x0003c40001a57983 */ /* 0x000ea40000100800 */
[----:B------:R-:W-:-:S05]  /*11b70*/  LOP3.LUT R164, R213, 0x60, RZ, 0x3c, !PT ;  /* 0x00000060d5a47812 */ /* 0x000fca00078e3cff */
[----:B------:R-:W-:Y:S02]  /*11b80*/  IMAD R4, R4, 0x10000, R164 ;  /* 0x0001000004047824 */ /* 0x000fe400078e02a4 */
[----:B------:R-:W2:Y:S01]  /*11b90*/  LDL R164, [R1+0x3d8] ;  /* 0x0003d80001a47983 */ /* 0x000ea20000100800 */
[----:B------:R-:W-:-:S03]  /*11ba0*/  IMAD.X R87, R3, 0x1, R163, P6 ;  /* 0x0000000103577824 */ /* 0x000fc600030e06a3 */
[----:B------:R-:W2:Y:S04]  /*11bb0*/  LDL R163, [R1+0x444] ;  /* 0x0004440001a37983 */ /* 0x000ea80000100800 */
[----:B------:R1:W-:Y:S01]  /*11bc0*/  LDGSTS.E [R4+0x1800], [R6.64], P2 ;  /* 0x0180000006047fae */ /* 0x0003e20009121848 */
[----:B---3--:R-:W-:-:S03]  /*11bd0*/  IMAD.X R157, R3, 0x1, R160, P0 ;  /* 0x00000001039d7824 */ /* 0x008fc600000e06a0 */
[----:B------:R3:W-:Y:S01]  /*11be0*/  LDGSTS.E [R4+0x1a00], [R84.64], P2 ;  /* 0x01a0000054047fae */ /* 0x0007e20009121848 */
[----:B------:R-:W-:-:S03]  /*11bf0*/  ISETP.GT.AND P0, PT, R0, 0x13, PT ;  /* 0x000000130000780c */ /* 0x000fc60003f04270 */
[----:B------:R-:W2:Y:S01]  /*11c00*/  LDL R160, [R1+0x44c] ;  /* 0x00044c0001a07983 */ /* 0x000ea20000100800 */
[----:B------:R-:W-:-:S03]  /*11c10*/  ISETP.GT.AND P6, PT, R0, 0x17, PT ;  /* 0x000000170000780c */ /* 0x000fc60003fc4270 */
[----:B------:R2:W-:Y:S01]  /*11c20*/  LDGSTS.E [R4+0x1c00], [R86.64], P2 ;  /* 0x01c0000056047fae */ /* 0x0005e20009121848 */
[----:B-1----:R-:W-:-:S03]  /*11c30*/  SEL R7, RZ, 0x4, !P0 ;  /* 0x00000004ff077807 */ /* 0x002fc60004000000 */
[----:B------:R1:W-:Y:S01]  /*11c40*/  LDGSTS.E [R4+0x1e00], [R156.64], P2 ;  /* 0x01e000009c047fae */ /* 0x0003e20009121848 */
[----:B----4-:R-:W-:-:S03]  /*11c50*/  IADD3 R6, P2, R2, R158, RZ ;  /* 0x0000009e02067210 */ /* 0x010fc60007f5e0ff */
[----:B------:R-:W4:Y:S01]  /*11c60*/  LDL R158, [R1+0x45c] ;  /* 0x00045c00019e7983 */ /* 0x000f220000100800 */
[C---:B-1----:R-:W-:Y:S02]  /*11c70*/  IADD3 R156, P0, R2.reuse, R5, RZ ;  /* 0x00000005029c7210 */ /* 0x042fe40007f1e0ff */
[----:B------:R-:W-:Y:S02]  /*11c80*/  SEL R5, RZ, 0x4, !P6 ;  /* 0x00000004ff057807 */ /* 0x000fe40007000000 */
[----:B---3--:R-:W-:Y:S02]  /*11c90*/  IADD3 R84, P6, R2, R167, RZ ;  /* 0x000000a702547210 */ /* 0x008fe40007fde0ff */
[----:B------:R-:W3:Y:S03]  /*11ca0*/  LDL R167, [R1+0x458] ;  /* 0x0004580001a77983 */ /* 0x000ee60000100800 */
[----:B-----5:R-:W-:-:S02]  /*11cb0*/  IMAD.X R85, R3, 0x1, R161, P6 ;  /* 0x0000000103557824 */ /* 0x020fc400030e06a1 */
[----:B------:R-:W5:Y:S01]  /*11cc0*/  LDL R161, [R1+0x4c4] ;  /* 0x0004c40001a17983 */ /* 0x000f620000100800 */
[----:B--2---:R-:W-:-:S03]  /*11cd0*/  IADD3 R86, P6, R2, R162, RZ ;  /* 0x000000a202567210 */ /* 0x004fc60007fde0ff */
[----:B------:R-:W2:Y:S01]  /*11ce0*/  LDL R162, [R1+0x4c0] ;  /* 0x0004c00001a27983 */ /* 0x000ea20000100800 */
[----:B------:R-:W-:Y:S01]  /*11cf0*/  SEL R7, R7, RZ, !P1 ;  /* 0x000000ff07077207 */ /* 0x000fe20004800000 */
[----:B------:R-:W-:Y:S02]  /*11d00*/  IMAD.X R157, R3, 0x1, R166, P0 ;  /* 0x00000001039d7824 */ /* 0x000fe400000e06a6 */
[----:B------:R-:W2:Y:S01]  /*11d10*/  LDL R166, [R1+0x4cc] ;  /* 0x0004cc0001a67983 */ /* 0x000ea20000100800 */
[----:B------:R-:W-:Y:S01]  /*11d20*/  ISETP.NE.U32.AND P0, PT, R7, RZ, PT ;  /* 0x000000ff0700720c */ /* 0x000fe20003f05070 */
[C---:B------:R-:W-:Y:S02]  /*11d30*/  IMAD.X R7, R3.reuse, 0x1, R165, P2 ;  /* 0x0000000103077824 */ /* 0x040fe400010e06a5 */
[----:B------:R4:W-:Y:S01]  /*11d40*/  LDGSTS.E [R4+0x3800], [R156.64], P4 ;  /* 0x038000009c047fae */ /* 0x0009e2000a121848 */
[----:B------:R-:W-:-:S03]  /*11d50*/  IMAD.X R87, R3, 0x1, R164, P6 ;  /* 0x0000000103577824 */ /* 0x000fc600030e06a4 */
[----:B------:R1:W-:Y:S04]  /*11d60*/  LDGSTS.E [R4+0x3a00], [R6.64], P4 ;  /* 0x03a0000006047fae */ /* 0x0003e8000a121848 */
[----:B------:R1:W-:Y:S04]  /*11d70*/  LDGSTS.E [R4+0x3c00], [R84.64], P4 ;  /* 0x03c0000054047fae */ /* 0x0003e8000a121848 */
[----:B------:R1:W-:Y:S02]  /*11d80*/  LDGSTS.E [R4+0x3e00], [R86.64], P4 ;  /* 0x03e0000056047fae */ /* 0x0003e4000a121848 */
[----:B-1----:R-:W-:-:S02]  /*11d90*/  IADD3 R6, P6, R2, R163, RZ ;  /* 0x000000a302067210 */ /* 0x002fc40007fde0ff */
[----:B------:R-:W2:Y:S01]  /*11da0*/  LDL R165, [R1+0x4d4] ;  /* 0x0004d40001a57983 */ /* 0x000ea20000100800 */
[C---:B------:R-:W-:Y:S02]  /*11db0*/  IADD3 R84, P4, R2.reuse, R160, RZ ;  /* 0x000000a002547210 */ /* 0x040fe40007f9e0ff */
[C---:B------:R-:W-:Y:S01]  /*11dc0*/  IMAD.X R7, R3.reuse, 0x1, R168, P6 ;  /* 0x0000000103077824 */ /* 0x040fe200030e06a8 */
[----:B------:R-:W2:Y:S01]  /*11dd0*/  LDL R164, [R1+0x4c8] ;  /* 0x0004c80001a47983 */ /* 0x000ea20000100800 */
[----:B------:R-:W-:Y:S01]  /*11de0*/  IADD3 R86, P6, R2, R178, RZ ;  /* 0x000000b202567210 */ /* 0x000fe20007fde0ff */
[C---:B------:R-:W-:Y:S02]  /*11df0*/  IMAD.X R85, R3.reuse, 0x1, R177, P4 ;  /* 0x0000000103557824 */ /* 0x040fe400020e06b1 */
[----:B------:R-:W2:Y:S04]  /*11e00*/  LDL R163, [R1+0x4dc] ;  /* 0x0004dc0001a37983 */ /* 0x000ea80000100800 */
[----:B------:R-:W2:Y:S01]  /*11e10*/  LDL R160, [R1+0x4d0] ;  /* 0x0004d00001a07983 */ /* 0x000ea20000100800 */
[----:B------:R-:W-:-:S03]  /*11e20*/  IMAD.X R87, R3, 0x1, R176, P6 ;  /* 0x0000000103577824 */ /* 0x000fc600030e06b0 */
[----:B------:R5:W-:Y:S04]  /*11e30*/  LDGSTS.E [R4+0x5800], [R6.64], P5 ;  /* 0x0580000006047fae */ /* 0x000be8000a921848 */
[----:B------:R1:W-:Y:S04]  /*11e40*/  LDGSTS.E [R4+0x5a00], [R84.64], P5 ;  /* 0x05a0000054047fae */ /* 0x0003e8000a921848 */
[----:B------:R1:W-:Y:S01]  /*11e50*/  LDGSTS.E [R4+0x5c00], [R86.64], P5 ;  /* 0x05c0000056047fae */ /* 0x0003e2000a921848 */
[----:B----4-:R-:W-:Y:S02]  /*11e60*/  IADD3 R156, P4, R2, R158, RZ ;  /* 0x0000009e029c7210 */ /* 0x010fe40007f9e0ff */
[----:B------:R-:W-:Y:S01]  /*11e70*/  SEL R5, R5, RZ, !P1 ;  /* 0x000000ff05057207 */ /* 0x000fe20004800000 */
[----:B------:R-:W4:Y:S01]  /*11e80*/  LDL R158, [R1+0x4d8] ;  /* 0x0004d800019e7983 */ /* 0x000f220000100800 */
[----:B------:R-:W-:Y:S03]  /*11e90*/  HMMA.1688.F32.TF32 R168, R24, R170, R184 ;  /* 0x000000aa18a8723c */ /* 0x000fe600000810b8 */
[----:B------:R-:W4:Y:S04]  /*11ea0*/  LDL R178, [R1+0x548] ;  /* 0x0005480001b27983 */ /* 0x000f280000100800 */
[----:B------:R-:W4:Y:S04]  /*11eb0*/  LDL R177, [R1+0x55c] ;  /* 0x00055c0001b17983 */ /* 0x000f280000100800 */
[----:B------:R-:W4:Y:S01]  /*11ec0*/  LDL R176, [R1+0x550] ;  /* 0x0005500001b07983 */ /* 0x000f220000100800 */
[----:B---3--:R-:W-:Y:S01]  /*11ed0*/  IMAD.X R157, R3, 0x1, R167, P4 ;  /* 0x00000001039d7824 */ /* 0x008fe200020e06a7 */
[----:B------:R-:W-:-:S02]  /*11ee0*/  ISETP.GT.AND P6, PT, R0, 0x1b, PT ;  /* 0x0000001b0000780c */ /* 0x000fc40003fc4270 */
[----:B------:R-:W3:Y:S04]  /*11ef0*/  LDL R184, [R1+0x54c] ;  /* 0x00054c0001b87983 */ /* 0x000ee80000100800 */
[----:B------:R1:W-:Y:S01]  /*11f00*/  LDGSTS.E [R4+0x5e00], [R156.64], P5 ;  /* 0x05e000009c047fae */ /* 0x0003e2000a921848 */
[----:B------:R-:W-:-:S03]  /*11f10*/  ISETP.NE.U32.AND P2, PT, R5, RZ, PT ;  /* 0x000000ff0500720c */ /* 0x000fc60003f45070 */
[----:B------:R-:W3:Y:S01]  /*11f20*/  LDL R167, [R1+0x5c4] ;  /* 0x0005c40001a77983 */ /* 0x000ee20000100800 */
[----:B-----5:R-:W-:-:S03]  /*11f30*/  IADD3 R6, P5, R2, R161, RZ ;  /* 0x000000a102067210 */ /* 0x020fc60007fbe0ff */
[----:B------:R-:W5:Y:S02]  /*11f40*/  LDL R161, [R1+0x544] ;  /* 0x0005440001a17983 */ /* 0x000f640000100800 */
[----:B--2---:R-:W-:Y:S02]  /*11f50*/  IMAD.X R7, R3, 0x1, R162, P5 ;  /* 0x0000000103077824 */ /* 0x004fe400028e06a2 */
[----:B------:R-:W2:Y:S01]  /*11f60*/  LDL R162, [R1+0x540] ;  /* 0x0005400001a27983 */ /* 0x000ea20000100800 */
[----:B------:R-:W-:Y:S02]  /*11f70*/  SEL R5, RZ, 0x4, !P6 ;  /* 0x00000004ff057807 */ /* 0x000fe40007000000 */
[----:B------:R-:W-:Y:S01]  /*11f80*/  ISETP.GT.AND P4, PT, R0, 0x1f, PT ;  /* 0x0000001f0000780c */ /* 0x000fe20003f84270 */
[----:B------:R5:W-:Y:S01]  /*11f90*/  LDGSTS.E [R4+0x7800], [R6.64], P3 ;  /* 0x0780000006047fae */ /* 0x000be20009921848 */
[----:B------:R-:W-:Y:S02]  /*11fa0*/  SEL R5, R5, RZ, !P1 ;  /* 0x000000ff05057207 */ /* 0x000fe40004800000 */
[----:B-1----:R-:W-:-:S02]  /*11fb0*/  IADD3 R84, P6, R2, R166, RZ ;  /* 0x000000a602547210 */ /* 0x002fc40007fde0ff */
[----:B------:R-:W-:Y:S01]  /*11fc0*/  SEL R85, RZ, 0x4, !P4 ;  /* 0x00000004ff557807 */ /* 0x000fe20006000000 */
[----:B------:R-:W3:Y:S01]  /*11fd0*/  LDL R166, [R1+0x558] ;  /* 0x0005580001a67983 */ /* 0x000ee20000100800 */
[----:B------:R-:W-:Y:S02]  /*11fe0*/  ISETP.NE.U32.AND P5, PT, R5, RZ, PT ;  /* 0x000000ff0500720c */ /* 0x000fe40003fa5070 */
[----:B------:R-:W-:Y:S02]  /*11ff0*/  SEL R5, R85, RZ, !P1 ;  /* 0x000000ff55057207 */ /* 0x000fe40004800000 */
[----:B------:R-:W-:Y:S02]  /*12000*/  IADD3 R86, P4, R2, R165, RZ ;  /* 0x000000a502567210 */ /* 0x000fe40007f9e0ff */
[----:B------:R-:W3:Y:S01]  /*12010*/  LDL R165, [R1+0x5cc] ;  /* 0x0005cc0001a57983 */ /* 0x000ee20000100800 */
[----:B------:R-:W-:-:S03]  /*12020*/  IMAD.X R85, R3, 0x1, R164, P6 ;  /* 0x0000000103557824 */ /* 0x000fc600030e06a4 */
[----:B------:R-:W3:Y:S01]  /*12030*/  LDL R164, [R1+0x5d4] ;  /* 0x0005d40001a47983 */ /* 0x000ee20000100800 */
[----:B------:R-:W-:-:S03]  /*12040*/  IADD3 R156, P6, R2, R163, RZ ;  /* 0x000000a3029c7210 */ /* 0x000fc60007fde0ff */
[----:B------:R3:W-:Y:S01]  /*12050*/  LDGSTS.E [R4+0x7a00], [R84.64], P3 ;  /* 0x07a0000054047fae */ /* 0x0007e20009921848 */
[----:B------:R-:W-:Y:S01]  /*12060*/  IMAD.X R87, R3, 0x1, R160, P4 ;  /* 0x0000000103577824 */ /* 0x000fe200020e06a0 */
[----:B------:R-:W-:Y:S02]  /*12070*/  LOP3.LUT R160, R201, 0x1f, RZ, 0xc0, !PT ;  /* 0x0000001fc9a07812 */ /* 0x000fe400078ec0ff */
[----:B------:R-:W3:Y:S01]  /*12080*/  LDL R163, [R1+0x5dc] ;  /* 0x0005dc0001a37983 */ /* 0x000ee20000100800 */
[----:B------:R-:W-:-:S03]  /*12090*/  ISETP.NE.U32.AND P4, PT, R5, RZ, PT ;  /* 0x000000ff0500720c */ /* 0x000fc60003f85070 */
[----:B------:R1:W-:Y:S01]  /*120a0*/  LDGSTS.E [R4+0x7c00], [R86.64], P3 ;  /* 0x07c0000056047fae */ /* 0x0003e20009921848 */
[----:B----4-:R-:W-:Y:S01]  /*120b0*/  IMAD.X R157, R3, 0x1, R158, P6 ;  /* 0x00000001039d7824 */ /* 0x010fe200030e069e */
[----:B------:R-:W-:Y:S02]  /*120c0*/  ISETP.GE.AND P6, PT, R160, R0, PT ;  /* 0x00000000a000720c */ /* 0x000fe40003fc6270 */
[----:B------:R-:W4:Y:S02]  /*120d0*/  LDL R158, [R1+0x5c0] ;  /* 0x0005c000019e7983 */ /* 0x000f240000100800 */
[----:B------:R-:W-:Y:S02]  /*120e0*/  SEL R5, RZ, 0x4, P6 ;  /* 0x00000004ff057807 */ /* 0x000fe40003000000 */
[----:B------:R1:W-:Y:S02]  /*120f0*/  LDGSTS.E [R4+0x7e00], [R156.64], P3 ;  /* 0x07e000009c047fae */ /* 0x0003e40009921848 */
[----:B------:R-:W-:-:S02]  /*12100*/  SEL R5, R5, RZ, !P1 ;  /* 0x000000ff05057207 */ /* 0x000fc40004800000 */
[----:B-1----:R-:W4:Y:S01]  /*12110*/  LDL R87, [R1+0x5d8] ;  /* 0x0005d80001577983 */ /* 0x002f220000100800 */
[----:B------:R-:W-:Y:S03]  /*12120*/  HMMA.1688.F32.TF32 R204, R24, R206, R220 ;  /* 0x000000ce18cc723c */ /* 0x000fe600000810dc */
[----:B------:R-:W4:Y:S04]  /*12130*/  LDL R86, [R1+0x654] ;  /* 0x0006540001567983 */ /* 0x000f280000100800 */
[----:B------:R-:W4:Y:S01]  /*12140*/  LDL R157, [R1+0x5d0] ;  /* 0x0005d000019d7983 */ /* 0x000f220000100800 */
[----:B------:R-:W-:-:S03]  /*12150*/  ISETP.NE.U32.AND P3, PT, R5, RZ, PT ;  /* 0x000000ff0500720c */ /* 0x000fc60003f65070 */
[----:B------:R-:W4:Y:S01]  /*12160*/  LDL R5, [R1+0x640] ;  /* 0x0006400001057983 */ /* 0x000f220000100800 */
[----:B-----5:R-:W-:Y:S01]  /*12170*/  IADD3 R6, P6, R2, R161, RZ ;  /* 0x000000a102067210 */ /* 0x020fe20007fde0ff */
[----:B------:R-:W-:Y:S02]  /*12180*/  HMMA.1688.F32.TF32 R212, R24, R214, R196 ;  /* 0x000000d618d4723c */ /* 0x000fe400000810c4 */
[----:B------:R-:W5:Y:S04]  /*12190*/  LDL R161, [R1+0x5c8] ;  /* 0x0005c80001a17983 */ /* 0x000f680000100800 */
[----:B------:R-:W5:Y:S01]  /*121a0*/  LDL R156, [R1+0x64c] ;  /* 0x00064c00019c7983 */ /* 0x000f620000100800 */
[----:B--2---:R-:W-:-:S03]  /*121b0*/  IMAD.X R7, R3, 0x1, R162, P6 ;  /* 0x0000000103077824 */ /* 0x004fc600030e06a2 */
[----:B------:R-:W2:Y:S01]  /*121c0*/  LDL R162, [R1+0x644] ;  /* 0x0006440001a27983 */ /* 0x000ea20000100800 */
[C---:B------:R-:W-:Y:S01]  /*121d0*/  HMMA.1688.F32.TF32 R200, R24.reuse, R202, R180 ;  /* 0x000000ca18c8723c */ /* 0x040fe200000810b4 */
[----:B---3--:R-:W-:Y:S02]  /*121e0*/  IADD3 R84, P1, R2, R184, RZ ;  /* 0x000000b802547210 */ /* 0x008fe40007f3e0ff */
[----:B------:R1:W-:Y:S05]  /*121f0*/  LDGSTS.E [R4+0x9800], [R6.64], P0 ;  /* 0x0980000006047fae */ /* 0x0003ea0008121848 */
[----:B------:R-:W-:Y:S01]  /*12200*/  HMMA.1688.F32.TF32 R224, R24, R226, R192 ;  /* 0x000000e218e0723c */ /* 0x000fe200000810c0 */
[----:B------:R-:W-:-:S05]  /*12210*/  IMAD.X R85, R3, 0x1, R178, P1 ;  /* 0x0000000103557824 */ /* 0x000fca00008e06b2 */
[----:B------:R3:W-:Y:S01]  /*12220*/  LDGSTS.E [R4+0x9a00], [R84.64], P0 ;  /* 0x09a0000054047fae */ /* 0x0007e20008121848 */
[C---:B------:R-:W-:Y:S02]  /*12230*/  IADD3 R24, P6, R2.reuse, R179, RZ ;  /* 0x000000b302187210 */ /* 0x040fe40007fde0ff */
[----:B-1----:R-:W-:-:S03]  /*12240*/  IADD3 R6, P1, R2, R177, RZ ;  /* 0x000000b102067210 */ /* 0x002fc60007f3e0ff */
[C---:B------:R-:W-:Y:S01]  /*12250*/  IMAD.X R25, R3.reuse, 0x1, R176, P6 ;  /* 0x0000000103197824 */ /* 0x040fe200030e06b0 */
[C---:B------:R-:W-:Y:S01]  /*12260*/  IADD3 R26, P6, R2.reuse, R167, RZ ;  /* 0x000000a7021a7210 */ /* 0x040fe20007fde0ff */
[----:B------:R-:W-:Y:S01]  /*12270*/  IMAD.X R7, R3, 0x1, R166, P1 ;  /* 0x0000000103077824 */ /* 0x000fe200008e06a6 */
[----:B------:R-:W2:Y:S04]  /*12280*/  LDL R176, [R1+0x648] ;  /* 0x0006480001b07983 */ /* 0x000ea80000100800 */
[----:B------:R1:W-:Y:S04]  /*12290*/  LDGSTS.E [R4+0x9c00], [R24.64], P0 ;  /* 0x09c0000018047fae */ /* 0x0003e80008121848 */
[----:B------:R-:W2:Y:S04]  /*122a0*/  LDL R167, [R1+0x650] ;  /* 0x0006500001a77983 */ /* 0x000ea80000100800 */
[----:B------:R4:W-:Y:S01]  /*122b0*/  LDGSTS.E [R4+0x9e00], [R6.64], P0 ;  /* 0x09e0000006047fae */ /* 0x0009e20008121848 */
[----:B-1----:R-:W-:-:S03]  /*122c0*/  IADD3 R24, P1, R2, R165, RZ ;  /* 0x000000a502187210 */ /* 0x002fc60007f3e0ff */
[----:B---3--:R-:W3:Y:S04]  /*122d0*/  LDL R85, [R1+0x6c8] ;  /* 0x0006c80001557983 */ /* 0x008ee80000100800 */
[----:B------:R-:W3:Y:S04]  /*122e0*/  LDL R165, [R1+0x6c4] ;  /* 0x0006c40001a57983 */ /* 0x000ee80000100800 */
[----:B------:R-:W3:Y:S01]  /*122f0*/  LDL R84, [R1+0x6dc] ;  /* 0x0006dc0001547983 */ /* 0x000ee20000100800 */
[----:B----4-:R-:W-:-:S03]  /*12300*/  IMAD.X R27, R3, 0x1, R158, P6 ;  /* 0x00000001031b7824 */ /* 0x010fc600030e069e */
[----:B------:R-:W4:Y:S01]  /*12310*/  LDL R158, [R1+0x65c] ;  /* 0x00065c00019e7983 */ /* 0x000f220000100800 */
[----:B------:R-:W-:-:S03]  /*12320*/  IADD3 R6, P0, R2, R164, RZ ;  /* 0x000000a402067210 */ /* 0x000fc60007f1e0ff */
[----:B------:R1:W-:Y:S04]  /*12330*/  LDGSTS.E [R4+0xb800], [R26.64], P2 ;  /* 0x0b8000001a047fae */ /* 0x0003e80009121848 */
[----:B------:R-:W4:Y:S01]  /*12340*/  LDL R164, [R1+0x6cc] ;  /* 0x0006cc0001a47983 */ /* 0x000f220000100800 */
[----:B------:R-:W-:-:S03]  /*12350*/  IMAD.X R7, R3, 0x1, R157, P0 ;  /* 0x0000000103077824 */ /* 0x000fc600000e069d */
[----:B------:R-:W4:Y:S01]  /*12360*/  LDL R157, [R1+0x6d4] ;  /* 0x0006d400019d7983 */ /* 0x000f220000100800 */
[----:B-----5:R-:W-:-:S03]  /*12370*/  IMAD.X R25, R3, 0x1, R161, P1 ;  /* 0x0000000103197824 */ /* 0x020fc600008e06a1 */
[----:B------:R-:W5:Y:S01]  /*12380*/  LDL R161, [R1+0x658] ;  /* 0x0006580001a17983 */ /* 0x000f620000100800 */
[----:B-1----:R-:W-:-:S03]  /*12390*/  IADD3 R26, P1, R2, R163, RZ ;  /* 0x000000a3021a7210 */ /* 0x002fc60007f3e0ff */
[----:B------:R-:W5:Y:S02]  /*123a0*/  LDL R163, [R1+0x6c0] ;  /* 0x0006c00001a37983 */ /* 0x000f640000100800 */
[----:B------:R-:W-:Y:S02]  /*123b0*/  IMAD.X R27, R3, 0x1, R87, P1 ;  /* 0x00000001031b7824 */ /* 0x000fe400008e0657 */
[----:B------:R2:W-:Y:S04]  /*123c0*/  LDGSTS.E [R4+0xba00], [R24.64], P2 ;  /* 0x0ba0000018047fae */ /* 0x0005e80009121848 */
[----:B------:R-:W5:Y:S04]  /*123d0*/  LDL R87, [R1+0x6d0] ;  /* 0x0006d00001577983 */ /* 0x000f680000100800 */
[----:B------:R1:W-:Y:S04]  /*123e0*/  LDGSTS.E [R4+0xbc00], [R6.64], P2 ;  /* 0x0bc0000006047fae */ /* 0x0003e80009121848 */
[----:B------:R1:W-:Y:S01]  /*123f0*/  LDGSTS.E [R4+0xbe00], [R26.64], P2 ;  /* 0x0be000001a047fae */ /* 0x0003e20009121848 */
[----:B--2---:R-:W-:-:S05]  /*12400*/  IADD3 R24, P0, R2, R162, RZ ;  /* 0x000000a202187210 */ /* 0x004fca0007f1e0ff */
[----:B------:R-:W-:Y:S02]  /*12410*/  IMAD.X R25, R3, 0x1, R5, P0 ;  /* 0x0000000103197824 */ /* 0x000fe400000e0605 */
[----:B------:R-:W2:Y:S01]  /*12420*/  LDL R5, [R1+0x6d8] ;  /* 0x0006d80001057983 */ /* 0x000ea20000100800 */
[----:B-1----:R-:W-:-:S03]  /*12430*/  IADD3 R6, P1, R2, R156, RZ ;  /* 0x0000009c02067210 */ /* 0x002fc60007f3e0ff */
[----:B------:R-:W2:Y:S01]  /*12440*/  LDL.LU R166, [R1+0x2c4] ;  /* 0x0002c40001a67983 */ /* 0x000ea20000300800 */
[----:B------:R-:W-:-:S03]  /*12450*/  IADD3 R26, P0, R2, R86, RZ ;  /* 0x00000056021a7210 */ /* 0x000fc60007f1e0ff */
[----:B------:R-:W2:Y:S04]  /*12460*/  LDL.LU R162, [R1+0x2d4] ;  /* 0x0002d40001a27983 */ /* 0x000ea80000300800 */
[----:B------:R-:W2:Y:S04]  /*12470*/  LDL.LU R156, [R1+0x2c0] ;  /* 0x0002c000019c7983 */ /* 0x000ea80000300800 */
[----:B------:R4:W-:Y:S01]  /*12480*/  LDGSTS.E [R4+0xd800], [R24.64], P5 ;  /* 0x0d80000018047fae */ /* 0x0009e2000a921848 */
[----:B------:R-:W-:-:S03]  /*12490*/  IMAD.X R7, R3, 0x1, R176, P1 ;  /* 0x0000000103077824 */ /* 0x000fc600008e06b0 */
[----:B------:R-:W2:Y:S04]  /*124a0*/  LDL.LU R86, [R1+0x2d0] ;  /* 0x0002d00001567983 */ /* 0x000ea80000300800 */
[----:B------:R3:W-:Y:S01]  /*124b0*/  LDGSTS.E [R4+0xda00], [R6.64], P5 ;  /* 0x0da0000006047fae */ /* 0x0007e2000a921848 */
[----:B------:R-:W-:-:S05]  /*124c0*/  IMAD.X R27, R3, 0x1, R167, P0 ;  /* 0x00000001031b7824 */ /* 0x000fca00000e06a7 */
[----:B------:R1:W-:Y:S01]  /*124d0*/  LDGSTS.E [R4+0xdc00], [R26.64], P5 ;  /* 0x0dc000001a047fae */ /* 0x0003e2000a921848 */
[C---:B---3--:R-:W-:Y:S02]  /*124e0*/  IADD3 R6, P0, R2.reuse, R165, RZ ;  /* 0x000000a502067210 */ /* 0x048fe40007f1e0ff */
[----:B----4-:R-:W-:Y:S02]  /*124f0*/  IADD3 R24, P1, R2, R158, RZ ;  /* 0x0000009e02187210 */ /* 0x010fe40007f3e0ff */
[----:B------:R-:W3:Y:S04]  /*12500*/  LDL.LU R158, [R1+0x2b0] ;  /* 0x0002b000019e7983 */ /* 0x000ee80000300800 */
[----:B------:R-:W4:Y:S01]  /*12510*/  LDL.LU R178, [R1+0x2b4] ;  /* 0x0002b40001b27983 */ /* 0x000f220000300800 */
[----:B------:R-:W-:Y:S01]  /*12520*/  USHF.R.U32.HI UR11, URZ, 0x1, UR7 ;  /* 0x000000013f0b7899 */ /* 0x000fe20008011607 */
[----:B------:R-:W-:-:S02]  /*12530*/  IMAD.SHL.U32 R209, R209, 0x4, RZ ;  /* 0x00000004d1d17824 */ /* 0x000fc400078e00ff */
[----:B------:R-:W-:-:S03]  /*12540*/  IMAD R223, R160, c[0x0][0x18c], RZ ;  /* 0x00006300a0df7a24 */ /* 0x000fc600078e02ff */
[----:B------:R-:W-:Y:S01]  /*12550*/  LOP3.LUT R160, R209, UR11, RZ, 0x3c, !PT ;  /* 0x0000000bd1a07c12 */ /* 0x000fe2000f8e3cff */
[C---:B-----5:R-:W-:Y:S02]  /*12560*/  IMAD.X R25, R3.reuse, 0x1, R161, P1 ;  /* 0x0000000103197824 */ /* 0x060fe400008e06a1 */
[----:B------:R-:W5:Y:S04]  /*12570*/  LDL.LU R161, [R1+0x2a0] ;  /* 0x0002a00001a17983 */ /* 0x000f680000300800 */
[----:B------:R-:W5:Y:S04]  /*12580*/  LDL.LU R182, [R1+0x2a4] ;  /* 0x0002a40001b67983 */ /* 0x000f680000300800 */
[----:B------:R-:W5:Y:S04]  /*12590*/  LDL.LU R165, [R1+0x290] ;  /* 0x0002900001a57983 */ /* 0x000f680000300800 */
[----:B------:R-:W5:Y:S04]  /*125a0*/  LDL.LU R186, [R1+0x294] ;  /* 0x0002940001ba7983 */ /* 0x000f680000300800 */
[----:B------:R-:W5:Y:S04]  /*125b0*/  LDL.LU R177, [R1+0x280] ;  /* 0x0002800001b17983 */ /* 0x000f680000300800 */
[----:B------:R-:W5:Y:S01]  /*125c0*/  LDL.LU R193, [R1+0x264] ;  /* 0x0002640001c17983 */ /* 0x000f620000300800 */
[----:B------:R-:W-:-:S03]  /*125d0*/  IMAD.X R7, R3, 0x1, R163, P0 ;  /* 0x0000000103077824 */ /* 0x000fc600000e06a3 */
[----:B------:R-:W5:Y:S04]  /*125e0*/  LDL.LU R191, [R1+0x274] ;  /* 0x0002740001bf7983 */ /* 0x000f680000300800 */
[----:B------:R-:W5:Y:S01]  /*125f0*/  LDL.LU R189, [R1+0x284] ;  /* 0x0002840001bd7983 */ /* 0x000f620000300800 */
[----:B-1----:R-:W-:-:S03]  /*12600*/  IADD3 R26, P1, R2, R164, RZ ;  /* 0x000000a4021a7210 */ /* 0x002fc60007f3e0ff */
[----:B------:R1:W-:Y:S04]  /*12610*/  LDGSTS.E [R4+0xde00], [R24.64], P5 ;  /* 0x0de0000018047fae */ /* 0x0003e8000a921848 */
[----:B------:R-:W5:Y:S04]  /*12620*/  LDL.LU R185, [R1+0x260] ;  /* 0x0002600001b97983 */ /* 0x000f680000300800 */
[----:B------:R-:W5:Y:S01]  /*12630*/  LDL.LU R181, [R1+0x270] ;  /* 0x0002700001b57983 */ /* 0x000f620000300800 */
[----:B-1----:R-:W-:-:S03]  /*12640*/  IADD3 R24, P0, R2, R157, RZ ;  /* 0x0000009d02187210 */ /* 0x002fc60007f1e0ff */
[----:B------:R-:W5:Y:S01]  /*12650*/  LDL.LU R176, [R1+0x2bc] ;  /* 0x0002bc0001b07983 */ /* 0x000f620000300800 */
[----:B------:R-:W-:-:S03]  /*12660*/  IMAD.X R27, R3, 0x1, R85, P1 ;  /* 0x00000001031b7824 */ /* 0x000fc600008e0655 */
[----:B------:R-:W5:Y:S01]  /*12670*/  LDL.LU R164, [R1+0x2cc] ;  /* 0x0002cc0001a47983 */ /* 0x000f620000300800 */
[C---:B------:R-:W-:Y:S01]  /*12680*/  IMAD.X R25, R3.reuse, 0x1, R87, P0 ;  /* 0x0000000103197824 */ /* 0x040fe200000e0657 */
[----:B------:R-:W-:Y:S02]  /*12690*/  IADD3 R84, P1, R2, R84, RZ ;  /* 0x0000005402547210 */ /* 0x000fe40007f3e0ff */
        /* <DEDUP_REMOVED lines=9> */
[----:B------:R1:W-:Y:S04]  /*12730*/  LDGSTS.E [R4+0xf800], [R6.64], P4 ;  /* 0x0f80000006047fae */ /* 0x0003e8000a121848 */
[----:B------:R-:W5:Y:S04]  /*12740*/  LDL.LU R180, [R1+0x2ac] ;  /* 0x0002ac0001b47983 */ /* 0x000f680000300800 */
[----:B------:R1:W-:Y:S04]  /*12750*/  LDGSTS.E [R4+0xfa00], [R26.64], P4 ;  /* 0x0fa000001a047fae */ /* 0x0003e8000a121848 */
[----:B------:R1:W-:Y:S04]  /*12760*/  LDGSTS.E [R4+0xfc00], [R24.64], P4 ;  /* 0x0fc0000018047fae */ /* 0x0003e8000a121848 */
[----:B------:R-:W5:Y:S04]  /*12770*/  LDL.LU R179, [R1+0x278] ;  /* 0x0002780001b37983 */ /* 0x000f680000300800 */
[----:B------:R-:W5:Y:S04]  /*12780*/  LDL.LU R167, [R1+0x288] ;  /* 0x0002880001a77983 */ /* 0x000f680000300800 */
[----:B------:R-:W5:Y:S01]  /*12790*/  LDL.LU R163, [R1+0x298] ;  /* 0x0002980001a37983 */ /* 0x000f620000300800 */
[----:B--2---:R-:W-:-:S02]  /*127a0*/  IMAD.X R85, R3, 0x1, R5, P1 ;  /* 0x0000000103557824 */ /* 0x004fc400008e0605 */
[----:B------:R-:W-:-:S03]  /*127b0*/  IMAD.U32 R5, RZ, RZ, UR5 ;  /* 0x00000005ff057e24 */ /* 0x000fc6000f8e00ff */
[----:B------:R2:W-:Y:S01]  /*127c0*/  LDGSTS.E [R4+0xfe00], [R84.64], P4 ;  /* 0x0fe0000054047fae */ /* 0x0005e2000a121848 */
[----:B------:R-:W-:Y:S02]  /*127d0*/  SHF.R.S32.HI R195, RZ, 0x1f, R223 ;  /* 0x0000001fffc37819 */ /* 0x000fe400000114df */
[----:B-1----:R-:W-:Y:S01]  /*127e0*/  IADD3 R6, P0, R252, R162, RZ ;  /* 0x000000a2fc067210 */ /* 0x002fe20007f1e0ff */
[----:B------:R-:W0:Y:S01]  /*127f0*/  LDGDEPBAR ;  /* 0x00000000000079af */ /* 0x000e220000000000 */
[----:B--2---:R-:W-:-:S03]  /*12800*/  IMAD R4, R5, 0x2000, R160 ;  /* 0x0000200005047824 */ /* 0x004fc600078e02a0 */
[----:B------:R-:W2:Y:S01]  /*12810*/  LDL.LU R160, [R1+0x2a8] ;  /* 0x0002a80001a07983 */ /* 0x000ea20000300800 */
[----:B------:R-:W-:Y:S02]  /*12820*/  SHF.L.U64.HI R195, R223, 0x2, R195 ;  /* 0x00000002dfc37819 */ /* 0x000fe400000102c3 */
[----:B------:R-:W-:-:S03]  /*12830*/  IADD3 R24, P1, R252, R166, RZ ;  /* 0x000000a6fc187210 */ /* 0x000fc60007f3e0ff */
[--C-:B------:R-:W-:Y:S02]  /*12840*/  IMAD.X R7, R86, 0x1, R195.reuse, P0 ;  /* 0x0000000156077824 */ /* 0x100fe400000e06c3 */
[----:B------:R-:W-:-:S03]  /*12850*/  IMAD.X R25, R156, 0x1, R195, P1 ;  /* 0x000000019c197824 */ /* 0x000fc600008e06c3 */
[----:B------:R5:W-:Y:S04]  /*12860*/  LDGSTS.E [R4+0x20000], [R6.64], P3 ;  /* 0x2000000006047fae */ /* 0x000be80009921848 */
[----:B------:R1:W-:Y:S01]  /*12870*/  LDGSTS.E [R4+0x20400], [R24.64], P3 ;  /* 0x2040000018047fae */ /* 0x0003e20009921848 */
[----:B------:R-:W-:Y:S02]  /*12880*/  LOP3.LUT R196, R208, UR11, RZ, 0x3c, !PT ;  /* 0x0000000bd0c47c12 */ /* 0x000fe4000f8e3cff */
[----:B----4-:R-:W-:-:S05]  /*12890*/  IADD3 R26, P0, R252, R178, RZ ;  /* 0x000000b2fc1a7210 */ /* 0x010fca0007f1e0ff */
[----:B---3--:R-:W-:-:S05]  /*128a0*/  IMAD.X R27, R158, 0x1, R195, P0 ;  /* 0x000000019e1b7824 */ /* 0x008fca00000e06c3 */
[----:B------:R3:W-:Y:S01]  /*128b0*/  LDGSTS.E [R4+0x20800], [R26.64], P3 ;  /* 0x208000001a047fae */ /* 0x0007e20009921848 */
[----:B------:R-:W-:-:S05]  /*128c0*/  LOP3.LUT R196, R196, 0x40, RZ, 0x3c, !PT ;  /* 0x00000040c4c47812 */ /* 0x000fca00078e3cff */
[----:B------:R-:W-:Y:S01]  /*128d0*/  IMAD R5, R5, 0x2000, R196 ;  /* 0x0000200005057824 */ /* 0x000fe200078e02c4 */
[----:B------:R-:W-:-:S05]  /*128e0*/  IADD3 R159, R159, 0x1, RZ ;  /* 0x000000019f9f7810 */ /* 0x000fca0007ffe0ff */
[----:B------:R4:W-:Y:S01]  /*128f0*/  STL [R1+0x24c], R159 ;  /* 0x00024c9f01007387 */ /* 0x0009e20000100800 */
[----:B-----5:R-:W-:-:S05]  /*12900*/  IADD3 R6, P1, R252, R182, RZ ;  /* 0x000000b6fc067210 */ /* 0x020fca0007f3e0ff */
[----:B------:R-:W-:Y:S01]  /*12910*/  IMAD.X R7, R161, 0x1, R195, P1 ;  /* 0x00000001a1077824 */ /* 0x000fe200008e06c3 */
[----:B-1----:R-:W-:-:S04]  /*12920*/  IADD3 R24, P0, R252, R186, RZ ;  /* 0x000000bafc187210 */ /* 0x002fc80007f1e0ff */
[----:B------:R1:W-:Y:S01]  /*12930*/  LDGSTS.E [R4+0x20c00], [R6.64], P3 ;  /* 0x20c0000006047fae */ /* 0x0003e20009921848 */
[----:B------:R-:W-:-:S05]  /*12940*/  IADD3.X R25, R165, R195, RZ, P0, !PT ;  /* 0x000000c3a5197210 */ /* 0x000fca00007fe4ff */
[----:B------:R5:W-:Y:S01]  /*12950*/  LDGSTS.E [R4+0x21000], [R24.64], P3 ;  /* 0x2100000018047fae */ /* 0x000be20009921848 */
[C---:B------:R-:W-:Y:S02]  /*12960*/  IADD3 R84, P0, R252.reuse, R191, RZ ;  /* 0x000000bffc547210 */ /* 0x040fe40007f1e0ff */
[----:B---3--:R-:W-:-:S05]  /*12970*/  IADD3 R26, P1, R252, R189, RZ ;  /* 0x000000bdfc1a7210 */ /* 0x008fca0007f3e0ff */
[----:B------:R-:W-:Y:S01]  /*12980*/  IMAD.X R27, R177, 0x1, R195, P1 ;  /* 0x00000001b11b7824 */ /* 0x000fe200008e06c3 */
[----:B-1----:R-:W-:-:S04]  /*12990*/  IADD3 R6, P1, R252, R193, RZ ;  /* 0x000000c1fc067210 */ /* 0x002fc80007f3e0ff */
[----:B------:R1:W-:Y:S01]  /*129a0*/  LDGSTS.E [R4+0x21400], [R26.64], P3 ;  /* 0x214000001a047fae */ /* 0x0003e20009921848 */
[--C-:B------:R-:W-:Y:S02]  /*129b0*/  IMAD.X R85, R181, 0x1, R195.reuse, P0 ;  /* 0x00000001b5557824 */ /* 0x100fe400000e06c3 */
[----:B------:R-:W-:-:S03]  /*129c0*/  IMAD.X R7, R185, 0x1, R195, P1 ;  /* 0x00000001b9077824 */ /* 0x000fc600008e06c3 */
[----:B------:R3:W-:Y:S01]  /*129d0*/  LDGSTS.E [R4+0x21800], [R84.64], P3 ;  /* 0x2180000054047fae */ /* 0x0007e20009921848 */
[----:B-----5:R-:W-:-:S03]  /*129e0*/  IADD3 R24, P0, R252, R164, RZ ;  /* 0x000000a4fc187210 */ /* 0x020fc60007f1e0ff */
[----:B------:R5:W-:Y:S01]  /*129f0*/  LDGSTS.E [R4+0x21c00], [R6.64], P3 ;  /* 0x21c0000006047fae */ /* 0x000be20009921848 */
[----:B-1----:R-:W-:Y:S01]  /*12a00*/  IADD3 R26, P1, R252, R176, RZ ;  /* 0x000000b0fc1a7210 */ /* 0x002fe20007f3e0ff */
[----:B------:R-:W-:-:S04]  /*12a10*/  IMAD.X R25, R87, 0x1, R195, P0 ;  /* 0x0000000157197824 */ /* 0x000fc800000e06c3 */
[--C-:B------:R-:W-:Y:S01]  /*12a20*/  IMAD.X R27, R157, 0x1, R195.reuse, P1 ;  /* 0x000000019d1b7824 */ /* 0x100fe200008e06c3 */
[----:B------:R1:W-:Y:S04]  /*12a30*/  LDGSTS.E [R5+0x20200], [R24.64], P3 ;  /* 0x2020000018057fae */ /* 0x0003e80009921848 */
[----:B------:R1:W-:Y:S01]  /*12a40*/  LDGSTS.E [R5+0x20600], [R26.64], P3 ;  /* 0x206000001a057fae */ /* 0x0003e20009921848 */
[C---:B---3--:R-:W-:Y:S02]  /*12a50*/  IADD3 R84, P2, R252.reuse, R192, RZ ;  /* 0x000000c0fc547210 */ /* 0x048fe40007f5e0ff */
[C---:B-1----:R-:W-:Y:S02]  /*12a60*/  IADD3 R24, P1, R252.reuse, R184, RZ ;  /* 0x000000b8fc187210 */ /* 0x042fe40007f3e0ff */
[----:B-----5:R-:W-:Y:S01]  /*12a70*/  IADD3 R6, P0, R252, R180, RZ ;  /* 0x000000b4fc067210 */ /* 0x020fe20007f1e0ff */
[--C-:B------:R-:W-:Y:S01]  /*12a80*/  IMAD.X R85, R183, 0x1, R195.reuse, P2 ;  /* 0x00000001b7557824 */ /* 0x100fe200010e06c3 */
[----:B------:R-:W-:Y:S01]  /*12a90*/  IADD3 R193, P2, R193, UR10, RZ ;  /* 0x0000000ac1c17c10 */ /* 0x000fe2000ff5e0ff */
[----:B------:R-:W-:Y:S01]  /*12aa0*/  IMAD.X R25, R163, 0x1, R195, P1 ;  /* 0x00000001a3197824 */ /* 0x000fe200008e06c3 */
[----:B------:R-:W-:-:S02]  /*12ab0*/  IADD3 R191, P4, R191, UR10, RZ ;  /* 0x0000000abfbf7c10 */ /* 0x000fc4000ff9e0ff */
[----:B------:R-:W-:Y:S02]  /*12ac0*/  IADD3 R189, P6, R189, UR10, RZ ;  /* 0x0000000abdbd7c10 */ /* 0x000fe4000ffde0ff */
[----:B------:R-:W-:Y:S02]  /*12ad0*/  IADD3.X R185, R185, UR6, RZ, P2, !PT ;  /* 0x00000006b9b97c10 */ /* 0x000fe400097fe4ff */
[----:B------:R-:W-:Y:S02]  /*12ae0*/  IADD3 R184, P2, R184, UR10, RZ ;  /* 0x0000000ab8b87c10 */ /* 0x000fe4000ff5e0ff */
[----:B------:R-:W-:Y:S02]  /*12af0*/  IADD3.X R181, R181, UR6, RZ, P4, !PT ;  /* 0x00000006b5b57c10 */ /* 0x000fe4000a7fe4ff */
[----:B------:R-:W-:Y:S02]  /*12b00*/  IADD3 R180, P4, R180, UR10, RZ ;  /* 0x0000000ab4b47c10 */ /* 0x000fe4000ff9e0ff */
[----:B------:R-:W-:-:S02]  /*12b10*/  IADD3.X R177, R177, UR6, RZ, P6, !PT ;  /* 0x00000006b1b17c10 */ /* 0x000fc4000b7fe4ff */
[----:B------:R-:W-:Y:S01]  /*12b20*/  IADD3 R176, P6, R176, UR10, RZ ;  /* 0x0000000ab0b07c10 */ /* 0x000fe2000ffde0ff */
[----:B------:R-:W-:Y:S01]  /*12b30*/  IMAD.MOV.U32 R209, RZ, RZ, 0x1f ;  /* 0x0000001fffd17424 */ /* 0x000fe200078e00ff */
[----:B------:R-:W-:Y:S02]  /*12b40*/  IADD3.X R163, R163, UR6, RZ, P2, !PT ;  /* 0x00000006a3a37c10 */ /* 0x000fe400097fe4ff */
[----:B------:R-:W-:Y:S02]  /*12b50*/  IADD3 R162, P2, R162, UR10, RZ ;  /* 0x0000000aa2a27c10 */ /* 0x000fe4000ff5e0ff */
[----:B------:R-:W-:Y:S02]  /*12b60*/  IADD3 R209, R209, c[0x0][0x180], RZ ;  /* 0x00006000d1d17a10 */ /* 0x000fe40007ffe0ff */
[----:B------:R-:W-:Y:S01]  /*12b70*/  IADD3.X R157, R157, UR6, RZ, P6, !PT ;  /* 0x000000069d9d7c10 */ /* 0x000fe2000b7fe4ff */
[----:B--2---:R-:W-:Y:S01]  /*12b80*/  IMAD.X R7, R160, 0x1, R195, P0 ;  /* 0x00000001a0077824 */ /* 0x004fe200000e06c3 */
[----:B------:R-:W-:-:S04]  /*12b90*/  IADD3 R26, P0, R252, R188, RZ ;  /* 0x000000bcfc1a7210 */ /* 0x000fc80007f1e0ff */
[----:B------:R1:W-:Y:S01]  /*12ba0*/  LDGSTS.E [R5+0x20a00], [R6.64], P3 ;  /* 0x20a0000006057fae */ /* 0x0003e20009921848 */
[----:B------:R-:W-:-:S03]  /*12bb0*/  IMAD.X R27, R167, 0x1, R195, P0 ;  /* 0x00000001a71b7824 */ /* 0x000fc600000e06c3 */
[----:B------:R2:W-:Y:S04]  /*12bc0*/  LDGSTS.E [R5+0x20e00], [R24.64], P3 ;  /* 0x20e0000018057fae */ /* 0x0005e80009921848 */
[----:B------:R3:W-:Y:S01]  /*12bd0*/  LDGSTS.E [R5+0x21200], [R26.64], P3 ;  /* 0x212000001a057fae */ /* 0x0007e20009921848 */
[C---:B-1----:R-:W-:Y:S02]  /*12be0*/  IADD3 R6, P1, R252.reuse, R190, RZ ;  /* 0x000000befc067210 */ /* 0x042fe40007f3e0ff */
[----:B--2---:R-:W-:-:S03]  /*12bf0*/  IADD3 R24, P0, R252, R194, RZ ;  /* 0x000000c2fc187210 */ /* 0x004fc60007f1e0ff */
[--C-:B------:R-:W-:Y:S02]  /*12c00*/  IMAD.X R7, R179, 0x1, R195.reuse, P1 ;  /* 0x00000001b3077824 */ /* 0x100fe400008e06c3 */
[----:B------:R-:W-:-:S03]  /*12c10*/  IMAD.X R25, R187, 0x1, R195, P0 ;  /* 0x00000001bb197824 */ /* 0x000fc600000e06c3 */
[----:B------:R4:W-:Y:S01]  /*12c20*/  LDGSTS.E [R5+0x21600], [R6.64], P3 ;  /* 0x2160000006057fae */ /* 0x0009e20009921848 */
[----:B------:R-:W-:-:S03]  /*12c30*/  IADD3 R194, P1, R194, UR10, RZ ;  /* 0x0000000ac2c27c10 */ /* 0x000fc6000ff3e0ff */
[----:B------:R4:W-:Y:S01]  /*12c40*/  LDGSTS.E [R5+0x21a00], [R84.64], P3 ;  /* 0x21a0000054057fae */ /* 0x0009e20009921848 */
[----:B------:R-:W-:-:S03]  /*12c50*/  IADD3 R190, P5, R190, UR10, RZ ;  /* 0x0000000abebe7c10 */ /* 0x000fc6000ffbe0ff */
[----:B------:R4:W-:Y:S01]  /*12c60*/  LDGSTS.E [R5+0x21e00], [R24.64], P3 ;  /* 0x21e0000018057fae */ /* 0x0009e20009921848 */
[----:B------:R-:W-:Y:S02]  /*12c70*/  IADD3 R192, P3, R192, UR10, RZ ;  /* 0x0000000ac0c07c10 */ /* 0x000fe4000ff7e0ff */
[----:B------:R-:W-:Y:S01]  /*12c80*/  IADD3 R188, P0, R188, UR10, RZ ;  /* 0x0000000abcbc7c10 */ /* 0x000fe2000ff1e0ff */
[----:B------:R4:W-:Y:S01]  /*12c90*/  STL [R1+0x25c], R194 ;  /* 0x00025cc201007387 */ /* 0x0009e20000100800 */
[----:B------:R-:W-:-:S03]  /*12ca0*/  IADD3.X R187, R187, UR6, RZ, P1, !PT ;  /* 0x00000006bbbb7c10 */ /* 0x000fc60008ffe4ff */
[----:B------:R4:W-:Y:S01]  /*12cb0*/  STL [R1+0x264], R193 ;  /* 0x000264c101007387 */ /* 0x0009e20000100800 */
[----:B------:R-:W-:-:S03]  /*12cc0*/  IADD3 R186, P1, R186, UR10, RZ ;  /* 0x0000000ababa7c10 */ /* 0x000fc6000ff3e0ff */
[----:B------:R4:W-:Y:S01]  /*12cd0*/  STL [R1+0x26c], R192 ;  /* 0x00026cc001007387 */ /* 0x0009e20000100800 */
[----:B------:R-:W-:-:S03]  /*12ce0*/  IADD3.X R183, R183, UR6, RZ, P3, !PT ;  /* 0x00000006b7b77c10 */ /* 0x000fc60009ffe4ff */
[----:B------:R4:W-:Y:S01]  /*12cf0*/  STL [R1+0x274], R191 ;  /* 0x000274bf01007387 */ /* 0x0009e20000100800 */
[----:B------:R-:W-:-:S03]  /*12d00*/  IADD3 R182, P3, R182, UR10, RZ ;  /* 0x0000000ab6b67c10 */ /* 0x000fc6000ff7e0ff */
[----:B------:R4:W-:Y:S04]  /*12d10*/  STL [R1+0x27c], R190 ;  /* 0x00027cbe01007387 */ /* 0x0009e80000100800 */
[----:B------:R4:W-:Y:S04]  /*12d20*/  STL [R1+0x284], R189 ;  /* 0x000284bd01007387 */ /* 0x0009e80000100800 */
        /* <DEDUP_REMOVED lines=19> */
[----:B------:R-:W-:-:S03]  /*12e60*/  IADD3.X R160, R160, UR6, RZ, P4, !PT ;  /* 0x00000006a0a07c10 */ /* 0x000fc6000a7fe4ff */
[----:B------:R4:W-:Y:S01]  /*12e70*/  STL [R1+0x2bc], R176 ;  /* 0x0002bcb001007387 */ /* 0x0009e20000100800 */
[----:B------:R-:W-:-:S03]  /*12e80*/  IADD3.X R158, R158, UR6, RZ, P5, !PT ;  /* 0x000000069e9e7c10 */ /* 0x000fc6000affe4ff */
[----:B------:R4:W-:Y:S04]  /*12e90*/  STL [R1+0x288], R167 ;  /* 0x000288a701007387 */ /* 0x0009e80000100800 */
[----:B------:R4:W-:Y:S01]  /*12ea0*/  STL [R1+0x2c4], R166 ;  /* 0x0002c4a601007387 */ /* 0x0009e20000100800 */
[----:B------:R-:W-:-:S03]  /*12eb0*/  SHF.R.S32.HI R4, RZ, 0x1f, R209 ;  /* 0x0000001fff047819 */ /* 0x000fc600000114d1 */
[----:B------:R4:W-:Y:S01]  /*12ec0*/  STL [R1+0x290], R165 ;  /* 0x000290a501007387 */ /* 0x0009e20000100800 */
[----:B------:R-:W-:-:S03]  /*12ed0*/  IADD3.X R156, R156, UR6, RZ, P0, !PT ;  /* 0x000000069c9c7c10 */ /* 0x000fc600087fe4ff */
[----:B------:R4:W-:Y:S01]  /*12ee0*/  STL [R1+0x2cc], R164 ;  /* 0x0002cca401007387 */ /* 0x0009e20000100800 */
[----:B------:R-:W-:-:S03]  /*12ef0*/  IADD3.X R86, R86, UR6, RZ, P2, !PT ;  /* 0x0000000656567c10 */ /* 0x000fc600097fe4ff */
[----:B------:R4:W-:Y:S01]  /*12f00*/  STL [R1+0x298], R163 ;  /* 0x000298a301007387 */ /* 0x0009e20000100800 */
[----:B------:R-:W-:-:S03]  /*12f10*/  IADD3.X R87, R87, UR6, RZ, P1, !PT ;  /* 0x0000000657577c10 */ /* 0x000fc60008ffe4ff */
[----:B------:R4:W-:Y:S01]  /*12f20*/  STL [R1+0x2d4], R162 ;  /* 0x0002d4a201007387 */ /* 0x0009e20000100800 */
[----:B------:R-:W-:-:S03]  /*12f30*/  LEA.HI R4, R4, R209, RZ, 0x5 ;  /* 0x000000d104047211 */ /* 0x000fc600078f28ff */
[----:B------:R4:W-:Y:S04]  /*12f40*/  STL [R1+0x2a0], R161 ;  /* 0x0002a0a101007387 */ /* 0x0009e80000100800 */
[----:B------:R4:W-:Y:S04]  /*12f50*/  STL [R1+0x2a8], R160 ;  /* 0x0002a8a001007387 */ /* 0x0009e80000100800 */
[----:B------:R4:W-:Y:S04]  /*12f60*/  STL [R1+0x2b0], R158 ;  /* 0x0002b09e01007387 */ /* 0x0009e80000100800 */
[----:B------:R4:W-:Y:S01]  /*12f70*/  STL [R1+0x2b8], R157 ;  /* 0x0002b89d01007387 */ /* 0x0009e20000100800 */
[----:B------:R-:W-:-:S03]  /*12f80*/  SHF.R.S32.HI R4, RZ, 0x5, R4 ;  /* 0x00000005ff047819 */ /* 0x000fc60000011404 */
[----:B------:R4:W-:Y:S01]  /*12f90*/  STL [R1+0x2c0], R156 ;  /* 0x0002c09c01007387 */ /* 0x0009e20000100800 */
[----:B------:R-:W-:-:S03]  /*12fa0*/  IMAD.MOV.U32 R208, RZ, RZ, c[0x0][0x188] ;  /* 0x00006200ffd07624 */ /* 0x000fc600078e00ff */
[----:B------:R4:W-:Y:S04]  /*12fb0*/  STL [R1+0x2d0], R86 ;  /* 0x0002d05601007387 */ /* 0x0009e80000100800 */
[----:B------:R4:W-:Y:S01]  /*12fc0*/  STL [R1+0x2c8], R87 ;  /* 0x0002c85701007387 */ /* 0x0009e20000100800 */
[----:B------:R-:W-:Y:S01]  /*12fd0*/  ISETP.NE.U32.AND P4, PT, R4, R159, PT ;  /* 0x0000009f0400720c */ /* 0x000fe20003f85070 */
[----:B---3--:R-:W-:Y:S02]  /*12fe0*/  IMAD.SHL.U32 R26, R208, 0x20, RZ ;  /* 0x00000020d01a7824 */ /* 0x008fe400078e00ff */
[----:B------:R-:W0:Y:S03]  /*12ff0*/  LDGDEPBAR ;  /* 0x00000000000079af */ /* 0x000e260000000000 */
[----:B------:R-:W-:-:S02]  /*13000*/  SHF.R.S32.HI R4, RZ, 0x1f, R26 ;  /* 0x0000001fff047819 */ /* 0x000fc4000001141a */
[C---:B------:R-:W-:Y:S02]  /*13010*/  LEA R2, P3, R26.reuse, R2, 0x2 ;  /* 0x000000021a027211 */ /* 0x040fe400078610ff */
[----:B------:R-:W-:Y:S02]  /*13020*/  SHF.L.U64.HI R4, R26, 0x2, R4 ;  /* 0x000000021a047819 */ /* 0x000fe40000010204 */
[----:B------:R-:W-:-:S03]  /*13030*/  IADD3 R0, R0, -0x20, RZ ;  /* 0xffffffe000007810 */ /* 0x000fc60007ffe0ff */
[----:B------:R-:W-:Y:S01]  /*13040*/  IMAD.X R3, R3, 0x1, R4, P3 ;  /* 0x0000000103037824 */ /* 0x000fe200018e0604 */
[----:B----4-:R-:W-:Y:S01]  /*13050*/  @!P4 CALL.REL.NOINC `(.L_x_0) ;  /* 0x000000100000c944 */ /* 0x010fe20003c00000 */
[----:B------:R-:W-:Y:S05]  /*13060*/  BRA `(.L_x_1) ;  /* 0xffff74c000007947 */ /* 0x000fea000383ffff */
.L_x_0:
[----:B------:R-:W1:Y:S01]  /*13070*/  S2R R4, SR_TID.X ;  /* 0x0000000000047919 */ /* 0x000e620000002100 */
[----:B------:R-:W-:-:S04]  /*13080*/  DEPBAR.LE SB0, 0x0 ;  /* 0x000080000000791a */ /* 0x000fc80000000000 */
[----:B------:R-:W2:Y:S01]  /*13090*/  LDL R5, [R1+0x244] ;  /* 0x0002440001057983 */ /* 0x000ea20000100800 */
[----:B------:R-:W-:Y:S02]  /*130a0*/  IMAD.MOV.U32 R156, RZ, RZ, R172 ;  /* 0x000000ffff9c7224 */ /* 0x000fe400078e00ac */
[----:B------:R-:W-:Y:S01]  /*130b0*/  IMAD.MOV.U32 R157, RZ, RZ, R173 ;  /* 0x000000ffff9d7224 */ /* 0x000fe200078e00ad */
[----:B------:R-:W3:Y:S04]  /*130c0*/  LDL.LU R158, [R1+0xd0] ;  /* 0x0000d000019e7983 */ /* 0x000ee80000300800 */
[----:B------:R-:W3:Y:S04]  /*130d0*/  LDL.LU R159, [R1+0xd4] ;  /* 0x0000d400019f7983 */ /* 0x000ee80000300800 */
[----:B------:R-:W4:Y:S04]  /*130e0*/  LDL.LU R86, [R1+0xd8] ;  /* 0x0000d80001567983 */ /* 0x000f280000300800 */
[----:B------:R-:W4:Y:S01]  /*130f0*/  LDL.LU R87, [R1+0xdc] ;  /* 0x0000dc0001577983 */ /* 0x000f220000300800 */
[C---:B-1----:R-:W-:Y:S01]  /*13100*/  IMAD.SHL.U32 R3, R4.reuse, 0x100, RZ ;  /* 0x0000010004037824 */ /* 0x042fe200078e00ff */
[C---:B------:R-:W-:Y:S01]  /*13110*/  LOP3.LUT R7, R4.reuse, 0x7f, RZ, 0xc0, !PT ;  /* 0x0000007f04077812 */ /* 0x040fe200078ec0ff */
[C---:B------:R-:W-:Y:S01]  /*13120*/  IMAD.SHL.U32 R0, R4.reuse, 0x20, RZ ;  /* 0x0000002004007824 */ /* 0x040fe200078e00ff */
[----:B------:R-:W5:Y:S01]  /*13130*/  LDL.LU R26, [R1+0x170] ;  /* 0x00017000011a7983 */ /* 0x000f620000300800 */
[C---:B------:R-:W-:Y:S01]  /*13140*/  IMAD.SHL.U32 R2, R4.reuse, 0x4, RZ ;  /* 0x0000000404027824 */ /* 0x040fe200078e00ff */
[----:B------:R-:W-:Y:S01]  /*13150*/  LOP3.LUT R3, R3, 0x1800, RZ, 0xc0, !PT ;  /* 0x0000180003037812 */ /* 0x000fe200078ec0ff */
[----:B------:R-:W-:Y:S01]  /*13160*/  IMAD.SHL.U32 R6, R4, 0x400, RZ ;  /* 0x0000040004067824 */ /* 0x000fe200078e00ff */
[----:B------:R-:W5:Y:S02]  /*13170*/  LDL.LU R27, [R1+0x174] ;  /* 0x00017400011b7983 */ /* 0x000f640000300800 */
[----:B------:R-:W-:Y:S01]  /*13180*/  LOP3.LUT R3, R3, 0x60, R0, 0xf8, !PT ;  /* 0x0000006003037812 */ /* 0x000fe200078ef800 */
[----:B------:R-:W-:Y:S01]  /*13190*/  IMAD.U32 R0, RZ, RZ, UR7 ;  /* 0x00000007ff007e24 */ /* 0x000fe2000f8e00ff */
[----:B------:R-:W-:-:S02]  /*131a0*/  LOP3.LUT R2, R2, 0x70, RZ, 0xc0, !PT ;  /* 0x0000007002027812 */ /* 0x000fc400078ec0ff */
[----:B------:R-:W-:-:S03]  /*131b0*/  LOP3.LUT R6, R6, 0x1800, RZ, 0xc0, !PT ;  /* 0x0000180006067812 */ /* 0x000fc600078ec0ff */
[----:B------:R-:W-:Y:S02]  /*131c0*/  IMAD R0, R0, 0x8, R2 ;  /* 0x0000000800007824 */ /* 0x000fe400078e0202 */
[----:B------:R-:W-:Y:S01]  /*131d0*/  IMAD R2, R7, 0x10, R6 ;  /* 0x0000001007027824 */ /* 0x000fe200078e0206 */
[----:B------:R-:W-:Y:S01]  /*131e0*/  BAR.SYNC.DEFER_BLOCKING 0x0 ;  /* 0x0000000000007b1d */ /* 0x000fe20000010000 */
[----:B------:R-:W-:Y:S01]  /*131f0*/  IMAD.MOV.U32 R84, RZ, RZ, R174 ;  /* 0x000000ffff547224 */ /* 0x000fe200078e00ae */
[----:B------:R-:W-:-:S04]  /*13200*/  LOP3.LUT R0, R3, R0, RZ, 0x3c, !PT ;  /* 0x0000000003007212 */ /* 0x000fc800078e3cff */
[----:B------:R-:W3:Y:S04]  /*13210*/  LDL.LU R6, [R1+0x178] ;  /* 0x0001780001067983 */ /* 0x000ee80000300800 */
[----:B------:R-:W3:Y:S01]  /*13220*/  LDL.LU R7, [R1+0x17c] ;  /* 0x00017c0001077983 */ /* 0x000ee20000300800 */
[----:B------:R-:W-:Y:S02]  /*13230*/  IMAD.MOV.U32 R85, RZ, RZ, R175 ;  /* 0x000000ffff557224 */ /* 0x000fe400078e00af */
[----:B------:R-:W-:Y:S02]  /*13240*/  IMAD.MOV.U32 R24, RZ, RZ, R100 ;  /* 0x000000ffff187224 */ /* 0x000fe400078e0064 */
[----:B------:R-:W-:Y:S01]  /*13250*/  IMAD.MOV.U32 R25, RZ, RZ, R101 ;  /* 0x000000ffff197224 */ /* 0x000fe200078e0065 */
[----:B--2---:R-:W-:-:S02]  /*13260*/  IADD3 R4, R5, 0x1, RZ ;  /* 0x0000000105047810 */ /* 0x004fc40007ffe0ff */
[----:B------:R-:W-:Y:S02]  /*13270*/  IADD3 R5, R5, 0x2, RZ ;  /* 0x0000000205057810 */ /* 0x000fe40007ffe0ff */
[----:B------:R-:W-:Y:S01]  /*13280*/  ISETP.GE.AND P2, PT, R4, c[0x0][0x17c], PT ;  /* 0x00005f0004007a0c */ /* 0x000fe20003f46270 */
[----:B------:R-:W-:Y:S01]  /*13290*/  IMAD.MOV.U32 R4, RZ, RZ, R102 ;  /* 0x000000ffff047224 */ /* 0x000fe200078e0066 */
[----:B------:R-:W-:Y:S01]  /*132a0*/  ISETP.GE.AND P1, PT, R5, c[0x0][0x17c], PT ;  /* 0x00005f0005007a0c */ /* 0x000fe20003f26270 */
[----:B------:R-:W-:Y:S01]  /*132b0*/  IMAD.MOV.U32 R5, RZ, RZ, R103 ;  /* 0x000000ffff057224 */ /* 0x000fe200078e0067 */
[----:B----4-:R1:W-:Y:S04]  /*132c0*/  STS.128 [R0+0x80], R84 ;  /* 0x0000805400007388 */ /* 0x0103e80000000c00 */
[----:B-1----:R-:W2:Y:S04]  /*132d0*/  LDL.LU R86, [R1+0x100] ;  /* 0x0001000001567983 */ /* 0x002ea80000300800 */
[----:B------:R-:W2:Y:S04]  /*132e0*/  LDL.LU R87, [R1+0x104] ;  /* 0x0001040001577983 */ /* 0x000ea80000300800 */
[----:B---3--:R1:W-:Y:S04]  /*132f0*/  STS.128 [R0+0x480], R4 ;  /* 0x0004800400007388 */ /* 0x0083e80000000c00 */
[----:B-1----:R-:W3:Y:S04]  /*13300*/  LDL.LU R6, [R1+0x108] ;  /* 0x0001080001067983 */ /* 0x002ee80000300800 */
[----:B------:R-:W3:Y:S04]  /*13310*/  LDL.LU R7, [R1+0x10c] ;  /* 0x00010c0001077983 */ /* 0x000ee80000300800 */
[----:B------:R-:W-:Y:S04]  /*13320*/  STS.128 [R0], R156 ;  /* 0x0000009c00007388 */ /* 0x000fe80000000c00 */
[----:B-----5:R1:W-:Y:S02]  /*13330*/  STS.128 [R0+0x400], R24 ;  /* 0x0004001800007388 */ /* 0x0203e40000000c00 */
[----:B-1----:R-:W-:-:S02]  /*13340*/  IMAD.MOV.U32 R26, RZ, RZ, R108 ;  /* 0x000000ffff1a7224 */ /* 0x002fc400078e006c */
[----:B------:R-:W-:Y:S02]  /*13350*/  IMAD.MOV.U32 R27, RZ, RZ, R109 ;  /* 0x000000ffff1b7224 */ /* 0x000fe400078e006d */
[----:B------:R-:W-:Y:S02]  /*13360*/  IMAD.MOV.U32 R24, RZ, RZ, R12 ;  /* 0x000000ffff187224 */ /* 0x000fe400078e000c */
[----:B------:R-:W-:Y:S01]  /*13370*/  IMAD.MOV.U32 R25, RZ, RZ, R13 ;  /* 0x000000ffff197224 */ /* 0x000fe200078e000d */
[----:B------:R-:W-:Y:S01]  /*13380*/  BAR.SYNC.DEFER_BLOCKING 0x0 ;  /* 0x0000000000007b1d */ /* 0x000fe20000010000 */
[----:B------:R-:W-:Y:S02]  /*13390*/  IMAD.MOV.U32 R108, RZ, RZ, R14 ;  /* 0x000000ffff6c7224 */ /* 0x000fe400078e000e */
[----:B------:R-:W-:-:S03]  /*133a0*/  IMAD.MOV.U32 R109, RZ, RZ, R15 ;  /* 0x000000ffff6d7224 */ /* 0x000fc600078e000f */
[----:B------:R-:W1:Y:S01]  /*133b0*/  LDS.128 R12, [R2] ;  /* 0x00000000020c7984 */ /* 0x000e620000000c00 */
[C---:B------:R-:W-:Y:S02]  /*133c0*/  LOP3.LUT R184, R2.reuse, 0x20, RZ, 0x3c, !PT ;  /* 0x0000002002b87812 */ /* 0x040fe400078e3cff */
[C---:B------:R-:W-:Y:S02]  /*133d0*/  LOP3.LUT R3, R2.reuse, 0x40, RZ, 0x3c, !PT ;  /* 0x0000004002037812 */ /* 0x040fe400078e3cff */
[----:B------:R-:W-:Y:S01]  /*133e0*/  LOP3.LUT R252, R2, 0x60, RZ, 0x3c, !PT ;  /* 0x0000006002fc7812 */ /* 0x000fe200078e3cff */
[----:B------:R-:W-:Y:S01]  /*133f0*/  IMAD.MOV.U32 R84, RZ, RZ, R72 ;  /* 0x000000ffff547224 */ /* 0x000fe200078e0048 */
[----:B------:R-:W4:Y:S01]  /*13400*/  LDS.128 R100, [R184] ;  /* 0x00000000b8647984 */ /* 0x000f220000000c00 */
[----:B------:R-:W-:Y:S02]  /*13410*/  IMAD.MOV.U32 R85, RZ, RZ, R73 ;  /* 0x000000ffff557224 */ /* 0x000fe400078e0049 */
[----:B------:R-:W-:-:S02]  /*13420*/  IMAD.MOV.U32 R4, RZ, RZ, R74 ;  /* 0x000000ffff047224 */ /* 0x000fc400078e004a */
[----:B------:R-:W-:Y:S02]  /*13430*/  IMAD.MOV.U32 R5, RZ, RZ, R75 ;  /* 0x000000ffff057224 */ /* 0x000fe400078e004b */
[----:B------:R-:W5:Y:S04]  /*13440*/  LDS.128 R72, [R3] ;  /* 0x0000000003487984 */ /* 0x000f680000000c00 */
[----:B-1----:R-:W-:Y:S04]  /*13450*/  STL.64 [R1+0x60], R12 ;  /* 0x0000600c01007387 */ /* 0x002fe80000100a00 */
[----:B------:R-:W-:Y:S04]  /*13460*/  STL.64 [R1+0x68], R14 ;  /* 0x0000680e01007387 */ /* 0x000fe80000100a00 */
[----:B------:R-:W1:Y:S04]  /*13470*/  LDS.128 R12, [R252] ;  /* 0x00000000fc0c7984 */ /* 0x000e680000000c00 */
[----:B------:R-:W-:Y:S06]  /*13480*/  BAR.SYNC.DEFER_BLOCKING 0x0 ;  /* 0x0000000000007b1d */ /* 0x000fec0000010000 */
[----:B------:R-:W-:Y:S04]  /*13490*/  STS.128 [R0+0x400], R24 ;  /* 0x0004001800007388 */ /* 0x000fe80000000c00 */
[----:B------:R-:W-:Y:S04]  /*134a0*/  STS.128 [R0+0x480], R108 ;  /* 0x0004806c00007388 */ /* 0x000fe80000000c00 */
[----:B----4-:R-:W-:Y:S04]  /*134b0*/  STL.64 [R1+0x50], R100 ;  /* 0x0000506401007387 */ /* 0x010fe80000100a00 */
[----:B------:R-:W-:Y:S04]  /*134c0*/  STL.64 [R1+0x58], R102 ;  /* 0x0000586601007387 */ /* 0x000fe80000100a00 */
[----:B-----5:R-:W-:Y:S04]  /*134d0*/  STL.64 [R1+0x40], R72 ;  /* 0x0000404801007387 */ /* 0x020fe80000100a00 */
[----:B------:R-:W-:Y:S04]  /*134e0*/  STL.64 [R1+0x48], R74 ;  /* 0x0000484a01007387 */ /* 0x000fe80000100a00 */
[----:B-1----:R1:W-:Y:S04]  /*134f0*/  STL.64 [R1+0x30], R12 ;  /* 0x0000300c01007387 */ /* 0x0023e80000100a00 */
[----:B------:R4:W-:Y:S01]  /*13500*/  STL.64 [R1+0x38], R14 ;  /* 0x0000380e01007387 */ /* 0x0009e20000100a00 */
[----:B-1----:R-:W-:-:S02]  /*13510*/  IMAD.MOV.U32 R12, RZ, RZ, R76 ;  /* 0x000000ffff0c7224 */ /* 0x002fc400078e004c */
[----:B------:R-:W-:Y:S02]  /*13520*/  IMAD.MOV.U32 R13, RZ, RZ, R77 ;  /* 0x000000ffff0d7224 */ /* 0x000fe400078e004d */
[----:B----4-:R-:W-:Y:S02]  /*13530*/  IMAD.MOV.U32 R14, RZ, RZ, R32 ;  /* 0x000000ffff0e7224 */ /* 0x010fe400078e0020 */
[----:B------:R-:W-:Y:S02]  /*13540*/  IMAD.MOV.U32 R15, RZ, RZ, R33 ;  /* 0x000000ffff0f7224 */ /* 0x000fe400078e0021 */
[----:B------:R-:W-:Y:S02]  /*13550*/  IMAD.MOV.U32 R32, RZ, RZ, R78 ;  /* 0x000000ffff207224 */ /* 0x000fe400078e004e */
[----:B------:R-:W-:Y:S01]  /*13560*/  IMAD.MOV.U32 R33, RZ, RZ, R79 ;  /* 0x000000ffff217224 */ /* 0x000fe200078e004f */
[----:B--2---:R-:W-:Y:S04]  /*13570*/  STS.128 [R0], R84 ;  /* 0x0000005400007388 */ /* 0x004fe80000000c00 */
[----:B---3--:R1:W-:Y:S04]  /*13580*/  STS.128 [R0+0x80], R4 ;  /* 0x0000800400007388 */ /* 0x0083e80000000c00 */
[----:B------:R-:W-:Y:S01]  /*13590*/  BAR.SYNC.DEFER_BLOCKING 0x0 ;  /* 0x0000000000007b1d */ /* 0x000fe20000010000 */
[----:B-1----:R-:W-:-:S02]  /*135a0*/  IMAD.MOV.U32 R6, RZ, RZ, R136 ;  /* 0x000000ffff067224 */ /* 0x002fc400078e0088 */
[----:B------:R-:W-:Y:S02]  /*135b0*/  IMAD.MOV.U32 R7, RZ, RZ, R137 ;  /* 0x000000ffff077224 */ /* 0x000fe400078e0089 */
[----:B------:R-:W-:Y:S02]  /*135c0*/  IMAD.MOV.U32 R4, RZ, RZ, R16 ;  /* 0x000000ffff047224 */ /* 0x000fe400078e0010 */
[----:B------:R-:W-:Y:S02]  /*135d0*/  IMAD.MOV.U32 R5, RZ, RZ, R17 ;  /* 0x000000ffff057224 */ /* 0x000fe400078e0011 */
[----:B------:R-:W-:Y:S02]  /*135e0*/  IMAD.MOV.U32 R136, RZ, RZ, R18 ;  /* 0x000000ffff887224 */ /* 0x000fe400078e0012 */
[----:B------:R-:W-:Y:S01]  /*135f0*/  IMAD.MOV.U32 R137, RZ, RZ, R19 ;  /* 0x000000ffff897224 */ /* 0x000fe200078e0013 */
[----:B------:R-:W1:Y:S04]  /*13600*/  LDS.128 R72, [R2] ;  /* 0x0000000002487984 */ /* 0x000e680000000c00 */
[----:B------:R-:W2:Y:S04]  /*13610*/  LDS.128 R24, [R184] ;  /* 0x00000000b8187984 */ /* 0x000ea80000000c00 */
[----:B------:R-:W3:Y:S04]  /*13620*/  LDS.128 R16, [R3] ;  /* 0x0000000003107984 */ /* 0x000ee80000000c00 */
[----:B------:R-:W-:Y:S04]  /*13630*/  LDS.128 R228, [R252] ;  /* 0x00000000fce47984 */ /* 0x000fe80000000c00 */
[----:B------:R-:W-:Y:S06]  /*13640*/  BAR.SYNC.DEFER_BLOCKING 0x0 ;  /* 0x0000000000007b1d */ /* 0x000fec0000010000 */
[----:B------:R-:W-:Y:S04]  /*13650*/  STS.128 [R0], R4 ;  /* 0x0000000400007388 */ /* 0x000fe80000000c00 */
[----:B------:R-:W-:Y:S04]  /*13660*/  STS.128 [R0+0x80], R136 ;  /* 0x0000808800007388 */ /* 0x000fe80000000c00 */
[----:B------:R4:W-:Y:S04]  /*13670*/  STS.128 [R0+0x400], R12 ;  /* 0x0004000c00007388 */ /* 0x0009e80000000c00 */
[----:B------:R-:W-:Y:S04]  /*13680*/  STS.128 [R0+0x480], R32 ;  /* 0x0004802000007388 */ /* 0x000fe80000000c00 */
[----:B------:R-:W-:Y:S06]  /*13690*/  BAR.SYNC.DEFER_BLOCKING 0x0 ;  /* 0x0000000000007b1d */ /* 0x000fec0000010000 */
[----:B-1----:R-:W-:Y:S04]  /*136a0*/  STL.64 [R1+0x20], R72 ;  /* 0x0000204801007387 */ /* 0x002fe80000100a00 */
[----:B------:R-:W-:Y:S01]  /*136b0*/  STL.64 [R1+0x28], R74 ;  /* 0x0000284a01007387 */ /* 0x000fe20000100a00 */
[----:B----4-:R-:W-:-:S03]  /*136c0*/  IMAD.MOV.U32 R14, RZ, RZ, R232 ;  /* 0x000000ffff0e7224 */ /* 0x010fc600078e00e8 */
[----:B--2---:R-:W-:Y:S01]  /*136d0*/  STL.64 [R1+0x10], R24 ;  /* 0x0000101801007387 */ /* 0x004fe20000100a00 */
[----:B------:R-:W-:-:S03]  /*136e0*/  IMAD.MOV.U32 R15, RZ, RZ, R233 ;  /* 0x000000ffff0f7224 */ /* 0x000fc600078e00e9 */
[----:B------:R-:W-:Y:S01]  /*136f0*/  STL.64 [R1+0x18], R26 ;  /* 0x0000181a01007387 */ /* 0x000fe20000100a00 */
[----:B------:R-:W-:Y:S02]  /*13700*/  IMAD.MOV.U32 R12, RZ, RZ, R8 ;  /* 0x000000ffff0c7224 */ /* 0x000fe400078e0008 */
[----:B------:R-:W-:Y:S01]  /*13710*/  IMAD.MOV.U32 R13, RZ, RZ, R9 ;  /* 0x000000ffff0d7224 */ /* 0x000fe200078e0009 */
[----:B---3--:R-:W-:Y:S01]  /*13720*/  STL.64 [R1], R16 ;  /* 0x0000001001007387 */ /* 0x008fe20000100a00 */
[----:B------:R-:W-:Y:S02]  /*13730*/  IMAD.MOV.U32 R232, RZ, RZ, R10 ;  /* 0x000000ffffe87224 */ /* 0x000fe400078e000a */
[----:B------:R-:W-:Y:S01]  /*13740*/  IMAD.MOV.U32 R233, RZ, RZ, R11 ;  /* 0x000000ffffe97224 */ /* 0x000fe200078e000b */
[----:B------:R-:W-:Y:S04]  /*13750*/  STL.64 [R1+0x8], R18 ;  /* 0x0000081201007387 */ /* 0x000fe80000100a00 */
[----:B------:R-:W1:Y:S04]  /*13760*/  LDS.128 R220, [R2] ;  /* 0x0000000002dc7984 */ /* 0x000e680000000c00 */
[----:B------:R-:W-:Y:S04]  /*13770*/  LDS.128 R24, [R184] ;  /* 0x00000000b8187984 */ /* 0x000fe80000000c00 */
[----:B------:R-:W-:Y:S04]  /*13780*/  LDS.128 R16, [R3] ;  /* 0x0000000003107984 */ /* 0x000fe80000000c00 */
[----:B------:R-:W-:Y:S04]  /*13790*/  LDS.128 R8, [R252] ;  /* 0x00000000fc087984 */ /* 0x000fe80000000c00 */
[----:B------:R-:W-:Y:S01]  /*137a0*/  BAR.SYNC.DEFER_BLOCKING 0x0 ;  /* 0x0000000000007b1d */ /* 0x000fe20000010000 */
[----:B------:R-:W-:-:S02]  /*137b0*/  IMAD.MOV.U32 R4, RZ, RZ, R80 ;  /* 0x000000ffff047224 */ /* 0x000fc400078e0050 */
[----:B------:R-:W-:Y:S02]  /*137c0*/  IMAD.MOV.U32 R5, RZ, RZ, R81 ;  /* 0x000000ffff057224 */ /* 0x000fe400078e0051 */
[----:B------:R-:W-:Y:S02]  /*137d0*/  IMAD.MOV.U32 R6, RZ, RZ, R60 ;  /* 0x000000ffff067224 */ /* 0x000fe400078e003c */
[----:B------:R-:W-:-:S05]  /*137e0*/  IMAD.MOV.U32 R7, RZ, RZ, R61 ;  /* 0x000000ffff077224 */ /* 0x000fca00078e003d */
[----:B------:R2:W-:Y:S04]  /*137f0*/  STS.128 [R0], R4 ;  /* 0x0000000400007388 */ /* 0x0005e80000000c00 */
[----:B------:R3:W-:Y:S04]  /*13800*/  STS.128 [R0+0x400], R12 ;  /* 0x0004000c00007388 */ /* 0x0007e80000000c00 */
[----:B--2---:R-:W2:Y:S04]  /*13810*/  LDL.LU R4, [R1+0xc0] ;  /* 0x0000c00001047983 */ /* 0x004ea80000300800 */
[----:B------:R-:W2:Y:S04]  /*13820*/  LDL.LU R5, [R1+0xc4] ;  /* 0x0000c40001057983 */ /* 0x000ea80000300800 */
[----:B------:R-:W2:Y:S04]  /*13830*/  LDL.LU R6, [R1+0x1f0] ;  /* 0x0001f00001067983 */ /* 0x000ea80000300800 */
[----:B------:R-:W2:Y:S04]  /*13840*/  LDL.LU R7, [R1+0x1f4] ;  /* 0x0001f40001077983 */ /* 0x000ea80000300800 */
[----:B---3--:R-:W3:Y:S04]  /*13850*/  LDL.LU R12, [R1+0xc8] ;  /* 0x0000c800010c7983 */ /* 0x008ee80000300800 */
[----:B------:R-:W3:Y:S04]  /*13860*/  LDL.LU R13, [R1+0xcc] ;  /* 0x0000cc00010d7983 */ /* 0x000ee80000300800 */
[----:B------:R-:W3:Y:S04]  /*13870*/  LDL.LU R14, [R1+0x1f8] ;  /* 0x0001f800010e7983 */ /* 0x000ee80000300800 */
[----:B------:R-:W3:Y:S01]  /*13880*/  LDL.LU R15, [R1+0x1fc] ;  /* 0x0001fc00010f7983 */ /* 0x000ee20000300800 */
[----:B------:R-:W-:-:S02]  /*13890*/  IMAD.MOV.U32 R60, RZ, RZ, R82 ;  /* 0x000000ffff3c7224 */ /* 0x000fc400078e0052 */
[----:B------:R-:W-:Y:S01]  /*138a0*/  IMAD.MOV.U32 R61, RZ, RZ, R83 ;  /* 0x000000ffff3d7224 */ /* 0x000fe200078e0053 */
[----:B------:R-:W-:Y:S04]  /*138b0*/  STS.128 [R0+0x480], R232 ;  /* 0x000480e800007388 */ /* 0x000fe80000000c00 */
[----:B------:R-:W-:Y:S04]  /*138c0*/  STS.128 [R0+0x80], R60 ;  /* 0x0000803c00007388 */ /* 0x000fe80000000c00 */
[----:B------:R-:W4:Y:S04]  /*138d0*/  LDL.LU R32, [R1+0x160] ;  /* 0x0001600001207983 */ /* 0x000f280000300800 */
[----:B------:R-:W-:Y:S06]  /*138e0*/  BAR.SYNC.DEFER_BLOCKING 0x0 ;  /* 0x0000000000007b1d */ /* 0x000fec0000010000 */
[----:B------:R-:W4:Y:S04]  /*138f0*/  LDL.LU R33, [R1+0x164] ;  /* 0x0001640001217983 */ /* 0x000f280000300800 */
[----:B------:R-:W4:Y:S04]  /*13900*/  LDL.LU R34, [R1+0x150] ;  /* 0x0001500001227983 */ /* 0x000f280000300800 */
[----:B------:R-:W4:Y:S04]  /*13910*/  LDL.LU R35, [R1+0x154] ;  /* 0x0001540001237983 */ /* 0x000f280000300800 */
[----:B------:R-:W5:Y:S04]  /*13920*/  LDL.LU R84, [R1+0x168] ;  /* 0x0001680001547983 */ /* 0x000f680000300800 */
[----:B------:R-:W5:Y:S04]  /*13930*/  LDL.LU R85, [R1+0x16c] ;  /* 0x00016c0001557983 */ /* 0x000f680000300800 */
[----:B------:R-:W5:Y:S04]  /*13940*/  LDL.LU R86, [R1+0x158] ;  /* 0x0001580001567983 */ /* 0x000f680000300800 */
[----:B------:R-:W5:Y:S04]  /*13950*/  LDL.LU R87, [R1+0x15c] ;  /* 0x00015c0001577983 */ /* 0x000f680000300800 */
[----:B------:R-:W1:Y:S04]  /*13960*/  LDS.128 R60, [R2] ;  /* 0x00000000023c7984 */ /* 0x000e680000000c00 */
[----:B------:R-:W1:Y:S04]  /*13970*/  LDS.128 R80, [R184] ;  /* 0x00000000b8507984 */ /* 0x000e680000000c00 */
[----:B------:R-:W1:Y:S04]  /*13980*/  LDS.128 R76, [R3] ;  /* 0x00000000034c7984 */ /* 0x000e680000000c00 */
[----:B------:R-:W1:Y:S04]  /*13990*/  LDS.128 R72, [R252] ;  /* 0x00000000fc487984 */ /* 0x000e680000000c00 */
[----:B------:R-:W-:Y:S06]  /*139a0*/  BAR.SYNC.DEFER_BLOCKING 0x0 ;  /* 0x0000000000007b1d */ /* 0x000fec0000010000 */
[----:B--2---:R2:W-:Y:S04]  /*139b0*/  STS.128 [R0], R4 ;  /* 0x0000000400007388 */ /* 0x0045e80000000c00 */
[----:B--2---:R-:W2:Y:S04]  /*139c0*/  LDL.LU R4, [R1+0xf0] ;  /* 0x0000f00001047983 */ /* 0x004ea80000300800 */
[----:B------:R-:W2:Y:S04]  /*139d0*/  LDL.LU R5, [R1+0xf4] ;  /* 0x0000f40001057983 */ /* 0x000ea80000300800 */
[----:B------:R-:W2:Y:S04]  /*139e0*/  LDL.LU R6, [R1+0xe0] ;  /* 0x0000e00001067983 */ /* 0x000ea80000300800 */
[----:B---3--:R3:W-:Y:S04]  /*139f0*/  STS.128 [R0+0x80], R12 ;  /* 0x0000800c00007388 */ /* 0x0087e80000000c00 */
[----:B------:R-:W2:Y:S04]  /*13a00*/  LDL.LU R7, [R1+0xe4] ;  /* 0x0000e40001077983 */ /* 0x000ea80000300800 */
[----:B---3--:R-:W3:Y:S04]  /*13a10*/  LDL.LU R12, [R1+0xf8] ;  /* 0x0000f800010c7983 */ /* 0x008ee80000300800 */
[----:B------:R-:W3:Y:S04]  /*13a20*/  LDL.LU R13, [R1+0xfc] ;  /* 0x0000fc00010d7983 */ /* 0x000ee80000300800 */
[----:B------:R-:W3:Y:S04]  /*13a30*/  LDL.LU R14, [R1+0xe8] ;  /* 0x0000e800010e7983 */ /* 0x000ee80000300800 */
[----:B------:R-:W3:Y:S04]  /*13a40*/  LDL.LU R15, [R1+0xec] ;  /* 0x0000ec00010f7983 */ /* 0x000ee80000300800 */
[----:B----4-:R4:W-:Y:S04]  /*13a50*/  STS.128 [R0+0x400], R32 ;  /* 0x0004002000007388 */ /* 0x0109e80000000c00 */
[----:B-----5:R-:W-:Y:S04]  /*13a60*/  STS.128 [R0+0x480], R84 ;  /* 0x0004805400007388 */ /* 0x020fe80000000c00 */
[----:B------:R-:W-:Y:S01]  /*13a70*/  BAR.SYNC.DEFER_BLOCKING 0x0 ;  /* 0x0000000000007b1d */ /* 0x000fe20000010000 */
[----:B----4-:R-:W-:-:S02]  /*13a80*/  IMAD.MOV.U32 R34, RZ, RZ, R116 ;  /* 0x000000ffff227224 */ /* 0x010fc400078e0074 */
[----:B------:R-:W-:Y:S02]  /*13a90*/  IMAD.MOV.U32 R35, RZ, RZ, R117 ;  /* 0x000000ffff237224 */ /* 0x000fe400078e0075 */
[----:B------:R-:W-:Y:S02]  /*13aa0*/  IMAD.MOV.U32 R32, RZ, RZ, R112 ;  /* 0x000000ffff207224 */ /* 0x000fe400078e0070 */
[----:B------:R-:W-:Y:S02]  /*13ab0*/  IMAD.MOV.U32 R33, RZ, RZ, R113 ;  /* 0x000000ffff217224 */ /* 0x000fe400078e0071 */
[----:B------:R-:W-:Y:S02]  /*13ac0*/  IMAD.MOV.U32 R116, RZ, RZ, R114 ;  /* 0x000000ffff747224 */ /* 0x000fe400078e0072 */
[----:B------:R-:W-:Y:S02]  /*13ad0*/  IMAD.MOV.U32 R117, RZ, RZ, R115 ;  /* 0x000000ffff757224 */ /* 0x000fe400078e0073 */
[----:B------:R-:W4:Y:S04]  /*13ae0*/  LDS.128 R112, [R2] ;  /* 0x0000000002707984 */ /* 0x000f280000000c00 */
[----:B------:R-:W-:Y:S04]  /*13af0*/  LDS.128 R108, [R184] ;  /* 0x00000000b86c7984 */ /* 0x000fe80000000c00 */
[----:B------:R-:W-:Y:S04]  /*13b00*/  LDS.128 R100, [R3] ;  /* 0x0000000003647984 */ /* 0x000fe80000000c00 */
[----:B------:R-:W-:Y:S04]  /*13b10*/  LDS.128 R84, [R252] ;  /* 0x00000000fc547984 */ /* 0x000fe80000000c00 */
[----:B------:R-:W-:Y:S06]  /*13b20*/  BAR.SYNC.DEFER_BLOCKING 0x0 ;  /* 0x0000000000007b1d */ /* 0x000fec0000010000 */
[----:B------:R-:W-:Y:S04]  /*13b30*/  STS.128 [R0+0x400], R32 ;  /* 0x0004002000007388 */ /* 0x000fe80000000c00 */
[----:B------:R-:W-:Y:S01]  /*13b40*/  STS.128 [R0+0x480], R116 ;  /* 0x0004807400007388 */ /* 0x000fe20000000c00 */
[----:B------:R-:W-:-:S02]  /*13b50*/  IMAD.MOV.U32 R136, RZ, RZ, R30 ;  /* 0x000000ffff887224 */ /* 0x000fc400078e001e */
[----:B------:R-:W-:Y:S02]  /*13b60*/  IMAD.MOV.U32 R137, RZ, RZ, R31 ;  /* 0x000000ffff897224 */ /* 0x000fe400078e001f */
[----:B------:R-:W-:Y:S02]  /*13b70*/  IMAD.MOV.U32 R138, RZ, RZ, R38 ;  /* 0x000000ffff8a7224 */ /* 0x000fe400078e0026 */
[----:B------:R-:W-:Y:S01]  /*13b80*/  IMAD.MOV.U32 R139, RZ, RZ, R39 ;  /* 0x000000ffff8b7224 */ /* 0x000fe200078e0027 */
[----:B--2---:R-:W-:Y:S04]  /*13b90*/  STS.128 [R0], R4 ;  /* 0x0000000400007388 */ /* 0x004fe80000000c00 */
[----:B---3--:R2:W-:Y:S04]  /*13ba0*/  STS.128 [R0+0x80], R12 ;  /* 0x0000800c00007388 */ /* 0x0085e80000000c00 */
[----:B------:R-:W-:Y:S01]  /*13bb0*/  BAR.SYNC.DEFER_BLOCKING 0x0 ;  /* 0x0000000000007b1d */ /* 0x000fe20000010000 */
[----:B--2---:R-:W-:-:S02]  /*13bc0*/  IMAD.MOV.U32 R12, RZ, RZ, R28 ;  /* 0x000000ffff0c7224 */ /* 0x004fc400078e001c */
[----:B------:R-:W-:Y:S02]  /*13bd0*/  IMAD.MOV.U32 R13, RZ, RZ, R29 ;  /* 0x000000ffff0d7224 */ /* 0x000fe400078e001d */
[----:B------:R-:W-:Y:S02]  /*13be0*/  IMAD.MOV.U32 R14, RZ, RZ, R36 ;  /* 0x000000ffff0e7224 */ /* 0x000fe400078e0024 */
[----:B------:R-:W-:Y:S01]  /*13bf0*/  IMAD.MOV.U32 R15, RZ, RZ, R37 ;  /* 0x000000ffff0f7224 */ /* 0x000fe200078e0025 */
[----:B------:R-:W2:Y:S04]  /*13c00*/  LDS.128 R116, [R2] ;  /* 0x0000000002747984 */ /* 0x000ea80000000c00 */
[----:B------:R-:W-:Y:S04]  /*13c10*/  LDS.128 R36, [R184] ;  /* 0x00000000b8247984 */ /* 0x000fe80000000c00 */
[----:B------:R-:W-:Y:S04]  /*13c20*/  LDS.128 R32, [R3] ;  /* 0x0000000003207984 */ /* 0x000fe80000000c00 */
[----:B------:R-:W-:Y:S04]  /*13c30*/  LDS.128 R28, [R252] ;  /* 0x00000000fc1c7984 */ /* 0x000fe80000000c00 */
[----:B------:R-:W-:Y:S01]  /*13c40*/  BAR.SYNC.DEFER_BLOCKING 0x0 ;  /* 0x0000000000007b1d */ /* 0x000fe20000010000 */
[----:B------:R-:W-:-:S02]  /*13c50*/  IMAD.MOV.U32 R6, RZ, RZ, R144 ;  /* 0x000000ffff067224 */ /* 0x000fc400078e0090 */
[----:B------:R-:W-:Y:S02]  /*13c60*/  IMAD.MOV.U32 R7, RZ, RZ, R145 ;  /* 0x000000ffff077224 */ /* 0x000fe400078e0091 */
[----:B------:R-:W-:Y:S02]  /*13c70*/  IMAD.MOV.U32 R4, RZ, RZ, R140 ;  /* 0x000000ffff047224 */ /* 0x000fe400078e008c */
[----:B------:R-:W-:Y:S02]  /*13c80*/  IMAD.MOV.U32 R5, RZ, RZ, R141 ;  /* 0x000000ffff057224 */ /* 0x000fe400078e008d */
[----:B------:R-:W-:Y:S02]  /*13c90*/  IMAD.MOV.U32 R144, RZ, RZ, R142 ;  /* 0x000000ffff907224 */ /* 0x000fe400078e008e */
[----:B------:R-:W-:Y:S01]  /*13ca0*/  IMAD.MOV.U32 R145, RZ, RZ, R143 ;  /* 0x000000ffff917224 */ /* 0x000fe200078e008f */
[----:B------:R3:W-:Y:S04]  /*13cb0*/  STS.128 [R0], R4 ;  /* 0x0000000400007388 */ /* 0x0007e80000000c00 */
[----:B------:R-:W-:Y:S04]  /*13cc0*/  STS.128 [R0+0x80], R144 ;  /* 0x0000809000007388 */ /* 0x000fe80000000c00 */
[----:B------:R5:W-:Y:S04]  /*13cd0*/  STS.128 [R0+0x400], R12 ;  /* 0x0004000c00007388 */ /* 0x000be80000000c00 */
[----:B------:R-:W-:Y:S04]  /*13ce0*/  STS.128 [R0+0x480], R136 ;  /* 0x0004808800007388 */ /* 0x000fe80000000c00 */
[----:B------:R-:W-:Y:S01]  /*13cf0*/  BAR.SYNC.DEFER_BLOCKING 0x0 ;  /* 0x0000000000007b1d */ /* 0x000fe20000010000 */
[----:B---3--:R-:W-:-:S02]  /*13d00*/  IMAD.MOV.U32 R6, RZ, RZ, R64 ;  /* 0x000000ffff067224 */ /* 0x008fc400078e0040 */
[----:B------:R-:W-:Y:S02]  /*13d10*/  IMAD.MOV.U32 R7, RZ, RZ, R65 ;  /* 0x000000ffff077224 */ /* 0x000fe400078e0041 */
[----:B------:R-:W-:Y:S02]  /*13d20*/  IMAD.MOV.U32 R4, RZ, RZ, R40 ;  /* 0x000000ffff047224 */ /* 0x000fe400078e0028 */
[----:B------:R-:W-:Y:S02]  /*13d30*/  IMAD.MOV.U32 R5, RZ, RZ, R41 ;  /* 0x000000ffff057224 */ /* 0x000fe400078e0029 */
[----:B------:R-:W-:Y:S02]  /*13d40*/  IMAD.MOV.U32 R64, RZ, RZ, R42 ;  /* 0x000000ffff407224 */ /* 0x000fe400078e002a */
[----:B------:R-:W-:Y:S01]  /*13d50*/  IMAD.MOV.U32 R65, RZ, RZ, R43 ;  /* 0x000000ffff417224 */ /* 0x000fe200078e002b */
[----:B------:R-:W3:Y:S04]  /*13d60*/  LDS.128 R144, [R2] ;  /* 0x0000000002907984 */ /* 0x000ee80000000c00 */
[----:B------:R-:W-:Y:S04]  /*13d70*/  LDS.128 R140, [R184] ;  /* 0x00000000b88c7984 */ /* 0x000fe80000000c00 */
[----:B------:R-:W-:Y:S04]  /*13d80*/  LDS.128 R136, [R3] ;  /* 0x0000000003887984 */ /* 0x000fe80000000c00 */
[----:B------:R-:W-:Y:S04]  /*13d90*/  LDS.128 R40, [R252] ;  /* 0x00000000fc287984 */ /* 0x000fe80000000c00 */
[----:B------:R-:W-:Y:S01]  /*13da0*/  BAR.SYNC.DEFER_BLOCKING 0x0 ;  /* 0x0000000000007b1d */ /* 0x000fe20000010000 */
[----:B-----5:R-:W-:-:S02]  /*13db0*/  IMAD.MOV.U32 R12, RZ, RZ, R204 ;  /* 0x000000ffff0c7224 */ /* 0x020fc400078e00cc */
[----:B------:R-:W-:Y:S02]  /*13dc0*/  IMAD.MOV.U32 R13, RZ, RZ, R205 ;  /* 0x000000ffff0d7224 */ /* 0x000fe400078e00cd */
[----:B------:R-:W-:Y:S02]  /*13dd0*/  IMAD.MOV.U32 R14, RZ, RZ, R216 ;  /* 0x000000ffff0e7224 */ /* 0x000fe400078e00d8 */
[----:B------:R-:W-:Y:S01]  /*13de0*/  IMAD.MOV.U32 R15, RZ, RZ, R217 ;  /* 0x000000ffff0f7224 */ /* 0x000fe200078e00d9 */
[----:B------:R5:W-:Y:S04]  /*13df0*/  STS.128 [R0], R4 ;  /* 0x0000000400007388 */ /* 0x000be80000000c00 */
[----:B------:R1:W-:Y:S04]  /*13e00*/  STS.128 [R0+0x400], R12 ;  /* 0x0004000c00007388 */ /* 0x0003e80000000c00 */
[----:B------:R1:W-:Y:S04]  /*13e10*/  STS.128 [R0+0x80], R64 ;  /* 0x0000804000007388 */ /* 0x0003e80000000c00 */
[----:B-----5:R-:W5:Y:S04]  /*13e20*/  LDL.LU R4, [R1+0x1e0] ;  /* 0x0001e00001047983 */ /* 0x020f680000300800 */
[----:B------:R-:W5:Y:S04]  /*13e30*/  LDL.LU R5, [R1+0x1e4] ;  /* 0x0001e40001057983 */ /* 0x000f680000300800 */
[----:B------:R-:W5:Y:S04]  /*13e40*/  LDL.LU R6, [R1+0x1d0] ;  /* 0x0001d00001067983 */ /* 0x000f680000300800 */
[----:B------:R-:W5:Y:S04]  /*13e50*/  LDL.LU R7, [R1+0x1d4] ;  /* 0x0001d40001077983 */ /* 0x000f680000300800 */
[----:B-1----:R-:W2:Y:S04]  /*13e60*/  LDL.LU R12, [R1+0x1e8] ;  /* 0x0001e800010c7983 */ /* 0x002ea80000300800 */
[----:B------:R-:W2:Y:S04]  /*13e70*/  LDL.LU R13, [R1+0x1ec] ;  /* 0x0001ec00010d7983 */ /* 0x000ea80000300800 */
[----:B------:R-:W2:Y:S04]  /*13e80*/  LDL.LU R14, [R1+0x1d8] ;  /* 0x0001d800010e7983 */ /* 0x000ea80000300800 */
[----:B------:R-:W2:Y:S04]  /*13e90*/  LDL.LU R15, [R1+0x1dc] ;  /* 0x0001dc00010f7983 */ /* 0x000ea80000300800 */
[----:B------:R-:W3:Y:S04]  /*13ea0*/  LDL.LU R64, [R1+0x140] ;  /* 0x0001400001407983 */ /* 0x000ee80000300800 */
[----:B------:R-:W3:Y:S04]  /*13eb0*/  LDL.LU R65, [R1+0x144] ;  /* 0x0001440001417983 */ /* 0x000ee80000300800 */
[----:B------:R-:W3:Y:S04]  /*13ec0*/  LDL.LU R66, [R1+0x130] ;  /* 0x0001300001427983 */ /* 0x000ee80000300800 */
[----:B------:R-:W3:Y:S04]  /*13ed0*/  LDL.LU R67, [R1+0x134] ;  /* 0x0001340001437983 */ /* 0x000ee80000300800 */
[----:B------:R-:W4:Y:S04]  /*13ee0*/  LDL.LU R176, [R1+0x148] ;  /* 0x0001480001b07983 */ /* 0x000f280000300800 */
[----:B------:R-:W4:Y:S04]  /*13ef0*/  LDL.LU R177, [R1+0x14c] ;  /* 0x00014c0001b17983 */ /* 0x000f280000300800 */
[----:B------:R-:W4:Y:S04]  /*13f00*/  LDL.LU R178, [R1+0x138] ;  /* 0x0001380001b27983 */ /* 0x000f280000300800 */
[----:B------:R-:W4:Y:S01]  /*13f10*/  LDL.LU R179, [R1+0x13c] ;  /* 0x00013c0001b37983 */ /* 0x000f220000300800 */
[----:B------:R-:W-:-:S02]  /*13f20*/  IMAD.MOV.U32 R216, RZ, RZ, R206 ;  /* 0x000000ffffd87224 */ /* 0x000fc400078e00ce */
[----:B------:R-:W-:-:S05]  /*13f30*/  IMAD.MOV.U32 R217, RZ, RZ, R207 ;  /* 0x000000ffffd97224 */ /* 0x000fca00078e00cf */
[----:B------:R-:W-:Y:S04]  /*13f40*/  STS.128 [R0+0x480], R216 ;  /* 0x000480d800007388 */ /* 0x000fe80000000c00 */
[----:B------:R-:W-:Y:S06]  /*13f50*/  BAR.SYNC.DEFER_BLOCKING 0x0 ;  /* 0x0000000000007b1d */ /* 0x000fec0000010000 */
[----:B------:R-:W1:Y:S04]  /*13f60*/  LDS.128 R172, [R2] ;  /* 0x0000000002ac7984 */ /* 0x000e680000000c00 */
[----:B------:R-:W1:Y:S04]  /*13f70*/  LDS.128 R164, [R184] ;  /* 0x00000000b8a47984 */ /* 0x000e680000000c00 */
[----:B------:R-:W1:Y:S04]  /*13f80*/  LDS.128 R160, [R3] ;  /* 0x0000000003a07984 */ /* 0x000e680000000c00 */
[----:B------:R-:W1:Y:S04]  /*13f90*/  LDS.128 R156, [R252] ;  /* 0x00000000fc9c7984 */ /* 0x000e680000000c00 */
[----:B------:R-:W-:Y:S01]  /*13fa0*/  BAR.SYNC.DEFER_BLOCKING 0x0 ;  /* 0x0000000000007b1d */ /* 0x000fe20000010000 */
[----:B------:R-:W-:-:S02]  /*13fb0*/  IMAD.MOV.U32 R182, RZ, RZ, R170 ;  /* 0x000000ffffb67224 */ /* 0x000fc400078e00aa */
[----:B------:R-:W-:Y:S02]  /*13fc0*/  IMAD.MOV.U32 R183, RZ, RZ, R171 ;  /* 0x000000ffffb77224 */ /* 0x000fe400078e00ab */
[----:B------:R-:W-:Y:S02]  /*13fd0*/  IMAD.MOV.U32 R180, RZ, RZ, R214 ;  /* 0x000000ffffb47224 */ /* 0x000fe400078e00d6 */
[----:B------:R-:W-:Y:S01]  /*13fe0*/  IMAD.MOV.U32 R181, RZ, RZ, R215 ;  /* 0x000000ffffb57224 */ /* 0x000fe200078e00d7 */
[----:B-----5:R5:W-:Y:S04]  /*13ff0*/  STS.128 [R0], R4 ;  /* 0x0000000400007388 */ /* 0x020be80000000c00 */
[----:B--2---:R2:W-:Y:S04]  /*14000*/  STS.128 [R0+0x80], R12 ;  /* 0x0000800c00007388 */ /* 0x0045e80000000c00 */
[----:B---3--:R-:W-:Y:S04]  /*14010*/  STS.128 [R0+0x400], R64 ;  /* 0x0004004000007388 */ /* 0x008fe80000000c00 */
[----:B----4-:R3:W-:Y:S04]  /*14020*/  STS.128 [R0+0x480], R176 ;  /* 0x000480b000007388 */ /* 0x0107e80000000c00 */
[----:B------:R-:W-:Y:S01]  /*14030*/  BAR.SYNC.DEFER_BLOCKING 0x0 ;  /* 0x0000000000007b1d */ /* 0x000fe20000010000 */
[----:B-----5:R-:W-:-:S02]  /*14040*/  IMAD.MOV.U32 R6, RZ, RZ, R92 ;  /* 0x000000ffff067224 */ /* 0x020fc400078e005c */
[----:B------:R-:W-:Y:S02]  /*14050*/  IMAD.MOV.U32 R7, RZ, RZ, R93 ;  /* 0x000000ffff077224 */ /* 0x000fe400078e005d */
[----:B------:R-:W-:Y:S02]  /*14060*/  IMAD.MOV.U32 R4, RZ, RZ, R88 ;  /* 0x000000ffff047224 */ /* 0x000fe400078e0058 */
[----:B------:R-:W-:Y:S02]  /*14070*/  IMAD.MOV.U32 R5, RZ, RZ, R89 ;  /* 0x000000ffff057224 */ /* 0x000fe400078e0059 */
[----:B------:R-:W-:Y:S02]  /*14080*/  IMAD.MOV.U32 R92, RZ, RZ, R90 ;  /* 0x000000ffff5c7224 */ /* 0x000fe400078e005a */
[----:B------:R-:W-:Y:S02]  /*14090*/  IMAD.MOV.U32 R93, RZ, RZ, R91 ;  /* 0x000000ffff5d7224 */ /* 0x000fe400078e005b */
[----:B--2---:R-:W-:-:S02]  /*140a0*/  IMAD.MOV.U32 R12, RZ, RZ, R120 ;  /* 0x000000ffff0c7224 */ /* 0x004fc400078e0078 */
[----:B------:R-:W-:Y:S02]  /*140b0*/  IMAD.MOV.U32 R13, RZ, RZ, R121 ;  /* 0x000000ffff0d7224 */ /* 0x000fe400078e0079 */
[----:B------:R-:W-:Y:S02]  /*140c0*/  IMAD.MOV.U32 R14, RZ, RZ, R124 ;  /* 0x000000ffff0e7224 */ /* 0x000fe400078e007c */
[----:B------:R-:W-:Y:S02]  /*140d0*/  IMAD.MOV.U32 R15, RZ, RZ, R125 ;  /* 0x000000ffff0f7224 */ /* 0x000fe400078e007d */
[----:B---3--:R-:W-:Y:S02]  /*140e0*/  IMAD.MOV.U32 R176, RZ, RZ, R122 ;  /* 0x000000ffffb07224 */ /* 0x008fe400078e007a */
[----:B------:R-:W-:Y:S01]  /*140f0*/  IMAD.MOV.U32 R177, RZ, RZ, R123 ;  /* 0x000000ffffb17224 */ /* 0x000fe200078e007b */
[----:B------:R-:W-:Y:S01]  /*14100*/  LDS.128 R88, [R3] ;  /* 0x0000000003587984 */ /* 0x000fe20000000c00 */
[----:B------:R-:W-:-:S02]  /*14110*/  IMAD.MOV.U32 R178, RZ, RZ, R126 ;  /* 0x000000ffffb27224 */ /* 0x000fc400078e007e */
[----:B------:R-:W-:Y:S01]  /*14120*/  IMAD.MOV.U32 R179, RZ, RZ, R127 ;  /* 0x000000ffffb37224 */ /* 0x000fe200078e007f */
[----:B------:R-:W-:Y:S04]  /*14130*/  LDS.128 R120, [R184] ;  /* 0x00000000b8787984 */ /* 0x000fe80000000c00 */
[----:B------:R-:W2:Y:S04]  /*14140*/  LDS.128 R124, [R2] ;  /* 0x00000000027c7984 */ /* 0x000ea80000000c00 */
[----:B------:R-:W-:Y:S04]  /*14150*/  LDS.128 R64, [R252] ;  /* 0x00000000fc407984 */ /* 0x000fe80000000c00 */
[----:B------:R-:W-:Y:S06]  /*14160*/  BAR.SYNC.DEFER_BLOCKING 0x0 ;  /* 0x0000000000007b1d */ /* 0x000fec0000010000 */
[----:B------:R3:W-:Y:S04]  /*14170*/  STS.128 [R0], R4 ;  /* 0x0000000400007388 */ /* 0x0007e80000000c00 */
[----:B------:R-:W-:Y:S04]  /*14180*/  STS.128 [R0+0x80], R92 ;  /* 0x0000805c00007388 */ /* 0x000fe80000000c00 */
[----:B------:R4:W-:Y:S04]  /*14190*/  STS.128 [R0+0x400], R12 ;  /* 0x0004000c00007388 */ /* 0x0009e80000000c00 */
[----:B------:R5:W-:Y:S04]  /*141a0*/  STS.128 [R0+0x480], R176 ;  /* 0x000480b000007388 */ /* 0x000be80000000c00 */
[----:B------:R-:W-:Y:S01]  /*141b0*/  BAR.SYNC.DEFER_BLOCKING 0x0 ;  /* 0x0000000000007b1d */ /* 0x000fe20000010000 */
[----:B---3--:R-:W-:-:S02]  /*141c0*/  IMAD.MOV.U32 R6, RZ, RZ, R152 ;  /* 0x000000ffff067224 */ /* 0x008fc400078e0098 */
[----:B------:R-:W-:Y:S02]  /*141d0*/  IMAD.MOV.U32 R7, RZ, RZ, R153 ;  /* 0x000000ffff077224 */ /* 0x000fe400078e0099 */
[----:B------:R-:W-:Y:S02]  /*141e0*/  IMAD.MOV.U32 R4, RZ, RZ, R148 ;  /* 0x000000ffff047224 */ /* 0x000fe400078e0094 */
[----:B------:R-:W-:Y:S02]  /*141f0*/  IMAD.MOV.U32 R5, RZ, RZ, R149 ;  /* 0x000000ffff057224 */ /* 0x000fe400078e0095 */
[----:B------:R-:W-:Y:S02]  /*14200*/  IMAD.MOV.U32 R152, RZ, RZ, R150 ;  /* 0x000000ffff987224 */ /* 0x000fe400078e0096 */
[----:B------:R-:W-:Y:S02]  /*14210*/  IMAD.MOV.U32 R153, RZ, RZ, R151 ;  /* 0x000000ffff997224 */ /* 0x000fe400078e0097 */
[----:B----4-:R-:W-:-:S02]  /*14220*/  IMAD.MOV.U32 R12, RZ, RZ, R44 ;  /* 0x000000ffff0c7224 */ /* 0x010fc400078e002c */
[----:B------:R-:W-:Y:S02]  /*14230*/  IMAD.MOV.U32 R13, RZ, RZ, R45 ;  /* 0x000000ffff0d7224 */ /* 0x000fe400078e002d */
[----:B------:R-:W-:Y:S02]  /*14240*/  IMAD.MOV.U32 R14, RZ, RZ, R48 ;  /* 0x000000ffff0e7224 */ /* 0x000fe400078e0030 */
[----:B------:R-:W-:Y:S02]  /*14250*/  IMAD.MOV.U32 R15, RZ, RZ, R49 ;  /* 0x000000ffff0f7224 */ /* 0x000fe400078e0031 */
[----:B-----5:R-:W-:Y:S02]  /*14260*/  IMAD.MOV.U32 R176, RZ, RZ, R46 ;  /* 0x000000ffffb07224 */ /* 0x020fe400078e002e */
[----:B------:R-:W-:Y:S01]  /*14270*/  IMAD.MOV.U32 R177, RZ, RZ, R47 ;  /* 0x000000ffffb17224 */ /* 0x000fe200078e002f */
[----:B------:R-:W3:Y:S01]  /*14280*/  LDS.128 R92, [R2] ;  /* 0x00000000025c7984 */ /* 0x000ee20000000c00 */
[----:B------:R-:W-:-:S02]  /*14290*/  IMAD.MOV.U32 R178, RZ, RZ, R50 ;  /* 0x000000ffffb27224 */ /* 0x000fc400078e0032 */
[----:B------:R-:W-:Y:S01]  /*142a0*/  IMAD.MOV.U32 R179, RZ, RZ, R51 ;  /* 0x000000ffffb37224 */ /* 0x000fe200078e0033 */
[----:B------:R-:W-:Y:S04]  /*142b0*/  LDS.128 R148, [R184] ;  /* 0x00000000b8947984 */ /* 0x000fe80000000c00 */
[----:B------:R-:W-:Y:S04]  /*142c0*/  LDS.128 R44, [R3] ;  /* 0x00000000032c7984 */ /* 0x000fe80000000c00 */
[----:B------:R-:W-:Y:S04]  /*142d0*/  LDS.128 R48, [R252] ;  /* 0x00000000fc307984 */ /* 0x000fe80000000c00 */
[----:B------:R-:W-:Y:S06]  /*142e0*/  BAR.SYNC.DEFER_BLOCKING 0x0 ;  /* 0x0000000000007b1d */ /* 0x000fec0000010000 */
[----:B------:R4:W-:Y:S04]  /*142f0*/  STS.128 [R0], R4 ;  /* 0x0000000400007388 */ /* 0x0009e80000000c00 */
[----:B------:R-:W-:Y:S04]  /*14300*/  STS.128 [R0+0x80], R152 ;  /* 0x0000809800007388 */ /* 0x000fe80000000c00 */
[----:B------:R5:W-:Y:S04]  /*14310*/  STS.128 [R0+0x400], R12 ;  /* 0x0004000c00007388 */ /* 0x000be80000000c00 */
[----:B------:R-:W-:Y:S04]  /*14320*/  STS.128 [R0+0x480], R176 ;  /* 0x000480b000007388 */ /* 0x000fe80000000c00 */
[----:B------:R-:W-:Y:S01]  /*14330*/  BAR.SYNC.DEFER_BLOCKING 0x0 ;  /* 0x0000000000007b1d */ /* 0x000fe20000010000 */
[----:B----4-:R-:W-:-:S02]  /*14340*/  IMAD.MOV.U32 R6, RZ, RZ, R240 ;  /* 0x000000ffff067224 */ /* 0x010fc400078e00f0 */
[----:B------:R-:W-:Y:S02]  /*14350*/  IMAD.MOV.U32 R7, RZ, RZ, R241 ;  /* 0x000000ffff077224 */ /* 0x000fe400078e00f1 */
[----:B------:R-:W-:Y:S02]  /*14360*/  IMAD.MOV.U32 R4, RZ, RZ, R68 ;  /* 0x000000ffff047224 */ /* 0x000fe400078e0044 */
[----:B------:R-:W-:Y:S02]  /*14370*/  IMAD.MOV.U32 R5, RZ, RZ, R69 ;  /* 0x000000ffff057224 */ /* 0x000fe400078e0045 */
[----:B------:R-:W-:Y:S02]  /*14380*/  IMAD.MOV.U32 R240, RZ, RZ, R70 ;  /* 0x000000fffff07224 */ /* 0x000fe400078e0046 */
[----:B------:R-:W-:Y:S02]  /*14390*/  IMAD.MOV.U32 R241, RZ, RZ, R71 ;  /* 0x000000fffff17224 */ /* 0x000fe400078e0047 */
[----:B-----5:R-:W-:-:S02]  /*143a0*/  IMAD.MOV.U32 R14, RZ, RZ, R168 ;  /* 0x000000ffff0e7224 */ /* 0x020fc400078e00a8 */
[----:B------:R-:W-:Y:S01]  /*143b0*/  IMAD.MOV.U32 R15, RZ, RZ, R169 ;  /* 0x000000ffff0f7224 */ /* 0x000fe200078e00a9 */
[----:B------:R-:W4:Y:S04]  /*143c0*/  LDS.128 R176, [R2] ;  /* 0x0000000002b07984 */ /* 0x000f280000000c00 */
[----:B------:R-:W-:Y:S04]  /*143d0*/  LDS.128 R168, [R184] ;  /* 0x00000000b8a87984 */ /* 0x000fe80000000c00 */
[----:B------:R-:W-:Y:S04]  /*143e0*/  LDS.128 R152, [R3] ;  /* 0x0000000003987984 */ /* 0x000fe80000000c00 */
[----:B------:R-:W-:Y:S04]  /*143f0*/  LDS.128 R68, [R252] ;  /* 0x00000000fc447984 */ /* 0x000fe80000000c00 */
[----:B------:R-:W-:Y:S01]  /*14400*/  BAR.SYNC.DEFER_BLOCKING 0x0 ;  /* 0x0000000000007b1d */ /* 0x000fe20000010000 */
[----:B------:R-:W-:-:S02]  /*14410*/  IMAD.MOV.U32 R12, RZ, RZ, R212 ;  /* 0x000000ffff0c7224 */ /* 0x000fc400078e00d4 */
[----:B------:R-:W-:-:S03]  /*14420*/  IMAD.MOV.U32 R13, RZ, RZ, R213 ;  /* 0x000000ffff0d7224 */ /* 0x000fc600078e00d5 */
        /* <DEDUP_REMOVED lines=19> */
[----:B------:R1:W-:Y:S04]  /*14560*/  STS.128 [R0+0x80], R240 ;  /* 0x000080f000007388 */ /* 0x0003e80000000c00 */
[----:B------:R-:W-:Y:S06]  /*14570*/  BAR.SYNC.DEFER_BLOCKING 0x0 ;  /* 0x0000000000007b1d */ /* 0x000fec0000010000 */
[----:B------:R-:W4:Y:S01]  /*14580*/  LDL.LU R232, [R1+0x60] ;  /* 0x0000600001e87983 */ /* 0x000f220000300800 */
[----:B-1----:R-:W-:-:S03]  /*14590*/  LOP3.LUT R241, R2, 0x20, RZ, 0x3c, !PT ;  /* 0x0000002002f17812 */ /* 0x002fc600078e3cff */
[----:B------:R-:W4:Y:S01]  /*145a0*/  LDL.LU R243, [R1+0x244] ;  /* 0x0002440001f37983 */ /* 0x000f220000300800 */
[----:B------:R-:W-:-:S03]  /*145b0*/  LOP3.LUT R242, R2, 0x40, RZ, 0x3c, !PT ;  /* 0x0000004002f27812 */ /* 0x000fc600078e3cff */
[----:B------:R-:W4:Y:S04]  /*145c0*/  LDL.LU R240, [R1+0x240] ;  /* 0x0002400001f07983 */ /* 0x000f280000300800 */
[----:B------:R-:W4:Y:S04]  /*145d0*/  LDL.LU R235, [R1+0x248] ;  /* 0x0002480001eb7983 */ /* 0x000f280000300800 */
[----:B------:R-:W1:Y:S04]  /*145e0*/  LDS.128 R196, [R2] ;  /* 0x0000000002c47984 */ /* 0x000e680000000c00 */
[----:B------:R-:W1:Y:S04]  /*145f0*/  LDS.128 R188, [R241] ;  /* 0x00000000f1bc7984 */ /* 0x000e680000000c00 */
[----:B------:R-:W1:Y:S04]  /*14600*/  LDS.128 R192, [R242] ;  /* 0x00000000f2c07984 */ /* 0x000e680000000c00 */
[----:B------:R-:W1:Y:S04]  /*14610*/  LDS.128 R184, [R252] ;  /* 0x00000000fcb87984 */ /* 0x000e680000000c00 */
[----:B------:R-:W-:Y:S06]  /*14620*/  BAR.SYNC.DEFER_BLOCKING 0x0 ;  /* 0x0000000000007b1d */ /* 0x000fec0000010000 */
[----:B------:R-:W4:Y:S04]  /*14630*/  LDL.LU R234, [R1+0x254] ;  /* 0x0002540001ea7983 */ /* 0x000f280000300800 */
[----:B------:R-:W4:Y:S04]  /*14640*/  LDL.LU R233, [R1+0x250] ;  /* 0x0002500001e97983 */ /* 0x000f280000300800 */
        /* <DEDUP_REMOVED lines=17> */
[----:B------:R-:W2:Y:S01]  /*14760*/  LDS.128 R180, [R2] ;  /* 0x0000000002b47984 */ /* 0x000ea20000000c00 */
        /* <DEDUP_REMOVED lines=30> */
[----:B------:R4:W-:Y:S04]  /*14950*/  STS.128 [R0+0x80], R236 ;  /* 0x000080ec00007388 */ /* 0x0009e80000000c00 */
[----:B----4-:R-:W4:Y:S04]  /*14960*/  LDL.LU R236, [R1+0x20] ;  /* 0x0000200001ec7983 */ /* 0x010f280000300800 */
[----:B------:R-:W5:Y:S04]  /*14970*/  LDL.LU R238, [R1+0x64] ;  /* 0x0000640001ee7983 */ /* 0x000f680000300800 */
[----:B------:R-:W2:Y:S04]  /*14980*/  LDL.LU R239, [R1+0x24] ;  /* 0x0000240001ef7983 */ /* 0x000ea80000300800 */
[----:B------:R1:W-:Y:S04]  /*14990*/  STS.128 [R0], R4 ;  /* 0x0000000400007388 */ /* 0x0003e80000000c00 */
[----:B------:R-:W-:Y:S04]  /*149a0*/  STS.128 [R0+0x400], R12 ;  /* 0x0004000c00007388 */ /* 0x000fe80000000c00 */
[----:B------:R-:W-:Y:S04]  /*149b0*/  STS.128 [R0+0x480], R204 ;  /* 0x000480cc00007388 */ /* 0x000fe80000000c00 */
[----:B------:R-:W-:Y:S01]  /*149c0*/  BAR.SYNC.DEFER_BLOCKING 0x0 ;  /* 0x0000000000007b1d */ /* 0x000fe20000010000 */
[----:B-1----:R-:W-:-:S02]  /*149d0*/  IMAD.MOV.U32 R4, RZ, RZ, R248 ;  /* 0x000000ffff047224 */ /* 0x002fc400078e00f8 */
[C---:B------:R-:W-:Y:S01]  /*149e0*/  IMAD R3, R240.reuse, c[0x0][0x194], RZ ;  /* 0x00006500f0037a24 */ /* 0x040fe200078e02ff */
[----:B------:R-:W-:Y:S01]  /*149f0*/  ISETP.GE.AND P0, PT, R240, c[0x0][0x178], PT ;  /* 0x00005e00f0007a0c */ /* 0x000fe20003f06270 */
[----:B------:R-:W-:Y:S01]  /*14a00*/  IMAD R218, R243, c[0x0][0x198], RZ ;  /* 0x00006600f3da7a24 */ /* 0x000fe200078e02ff */
[----:B------:R-:W3:Y:S04]  /*14a10*/  LDL.LU R237, [R1+0x10] ;  /* 0x0000100001ed7983 */ /* 0x000ee80000300800 */
[----:B------:R-:W1:Y:S04]  /*14a20*/  LDS.128 R12, [R2] ;  /* 0x00000000020c7984 */ /* 0x000e680000000c00 */
[----:B------:R-:W-:Y:S04]  /*14a30*/  LDS.128 R204, [R241] ;  /* 0x00000000f1cc7984 */ /* 0x000fe80000000c00 */
[----:B------:R-:W-:Y:S04]  /*14a40*/  LDS.128 R208, [R242] ;  /* 0x00000000f2d07984 */ /* 0x000fe80000000c00 */
[----:B------:R-:W-:Y:S01]  /*14a50*/  LDS.128 R212, [R252] ;  /* 0x00000000fcd47984 */ /* 0x000fe20000000c00 */
[----:B------:R-:W-:-:S02]  /*14a60*/  IMAD.MOV.U32 R5, RZ, RZ, R249 ;  /* 0x000000ffff057224 */ /* 0x000fc400078e00f9 */
[----:B------:R-:W-:Y:S02]  /*14a70*/  IMAD.MOV.U32 R6, RZ, RZ, R244 ;  /* 0x000000ffff067224 */ /* 0x000fe400078e00f4 */
[----:B------:R-:W-:Y:S01]  /*14a80*/  IMAD.MOV.U32 R7, RZ, RZ, R245 ;  /* 0x000000ffff077224 */ /* 0x000fe200078e00f5 */
[----:B------:R-:W-:Y:S01]  /*14a90*/  BAR.SYNC.DEFER_BLOCKING 0x0 ;  /* 0x0000000000007b1d */ /* 0x000fe20000010000 */
[----:B------:R-:W-:Y:S02]  /*14aa0*/  IMAD.MOV.U32 R244, RZ, RZ, R250 ;  /* 0x000000fffff47224 */ /* 0x000fe400078e00fa */
[----:B------:R-:W-:Y:S01]  /*14ab0*/  IMAD.MOV.U32 R245, RZ, RZ, R251 ;  /* 0x000000fffff57224 */ /* 0x000fe200078e00fb */
[----:B------:R-:W-:Y:S02]  /*14ac0*/  LEA R216, P3, R3, c[0x0][0x170], 0x2 ;  /* 0x00005c0003d87a11 */ /* 0x000fe400078610ff */
[----:B------:R-:W-:Y:S01]  /*14ad0*/  ISETP.LT.AND P0, PT, R243, c[0x0][0x17c], !P0 ;  /* 0x00005f00f3007a0c */ /* 0x000fe20004701270 */
[----:B------:R-:W3:Y:S04]  /*14ae0*/  LDL.LU R249, [R1+0x50] ;  /* 0x0000500001f97983 */ /* 0x000ee80000300800 */
[----:B------:R1:W-:Y:S04]  /*14af0*/  STS.128 [R0], R4 ;  /* 0x0000000400007388 */ /* 0x0003e80000000c00 */
[----:B------:R-:W-:Y:S01]  /*14b00*/  STS.128 [R0+0x80], R244 ;  /* 0x000080f400007388 */ /* 0x000fe20000000c00 */
[----:B-1----:R-:W-:-:S02]  /*14b10*/  IMAD.MOV.U32 R6, RZ, RZ, R224 ;  /* 0x000000ffff067224 */ /* 0x002fc400078e00e0 */
[----:B------:R-:W-:Y:S02]  /*14b20*/  IMAD.MOV.U32 R7, RZ, RZ, R225 ;  /* 0x000000ffff077224 */ /* 0x000fe400078e00e1 */
[----:B------:R-:W-:Y:S02]  /*14b30*/  IMAD.MOV.U32 R4, RZ, RZ, R200 ;  /* 0x000000ffff047224 */ /* 0x000fe400078e00c8 */
[----:B------:R-:W-:Y:S02]  /*14b40*/  IMAD.MOV.U32 R5, RZ, RZ, R201 ;  /* 0x000000ffff057224 */ /* 0x000fe400078e00c9 */
[----:B------:R-:W-:Y:S02]  /*14b50*/  IMAD.MOV.U32 R224, RZ, RZ, R202 ;  /* 0x000000ffffe07224 */ /* 0x000fe400078e00ca */
[----:B------:R-:W-:Y:S01]  /*14b60*/  IMAD.MOV.U32 R225, RZ, RZ, R203 ;  /* 0x000000ffffe17224 */ /* 0x000fe200078e00cb */
[----:B------:R1:W-:Y:S04]  /*14b70*/  STS.128 [R0+0x400], R4 ;  /* 0x0004000400007388 */ /* 0x0003e80000000c00 */
[----:B------:R1:W-:Y:S01]  /*14b80*/  STS.128 [R0+0x480], R224 ;  /* 0x000480e000007388 */ /* 0x0003e20000000c00 */
[----:B------:R-:W-:Y:S01]  /*14b90*/  IMAD.MOV.U32 R202, RZ, RZ, c[0x0][0x194] ;  /* 0x00006500ffca7624 */ /* 0x000fe200078e00ff */
[----:B------:R-:W-:-:S03]  /*14ba0*/  LEA.HI.X.SX32 R217, R3, c[0x0][0x174], 0x2, P3 ;  /* 0x00005d0003d97a11 */ /* 0x000fc600018f16ff */
[----:B------:R-:W-:Y:S02]  /*14bb0*/  IMAD R3, R202, 0x80, R3 ;  /* 0x00000080ca037824 */ /* 0x000fe400078e0203 */
[----:B------:R-:W-:Y:S01]  /*14bc0*/  IMAD.WIDE R200, R218, 0x4, R216 ;  /* 0x00000004dac87825 */ /* 0x000fe200078e02d8 */
[----:B------:R-:W-:Y:S02]  /*14bd0*/  BAR.SYNC.DEFER_BLOCKING 0x0 ;  /* 0x0000000000007b1d */ /* 0x000fe40000010000 */
[----:B-1----:R-:W-:Y:S01]  /*14be0*/  LEA R4, P4, R3, c[0x0][0x170], 0x2 ;  /* 0x00005c0003047a11 */ /* 0x002fe200078810ff */
[----:B------:R-:W-:-:S03]  /*14bf0*/  IMAD R0, R202, 0x80, R3 ;  /* 0x00000080ca007824 */ /* 0x000fc600078e0203 */
[----:B------:R-:W-:Y:S02]  /*14c00*/  LEA.HI.X.SX32 R5, R3, c[0x0][0x174], 0x2, P4 ;  /* 0x00005d0003057a11 */ /* 0x000fe400020f16ff */
[----:B------:R-:W-:-:S04]  /*14c10*/  LEA R6, P6, R0, c[0x0][0x170], 0x2 ;  /* 0x00005c0000067a11 */ /* 0x000fc800078c10ff */
[----:B------:R-:W-:Y:S01]  /*14c20*/  LEA.HI.X.SX32 R7, R0, c[0x0][0x174], 0x2, P6 ;  /* 0x00005d0000077a11 */ /* 0x000fe200030f16ff */
[----:B------:R1:W-:Y:S01]  /*14c30*/  @P0 STG.E [R200.64], R232 ;  /* 0x000000e8c8000986 */ /* 0x0003e2000c101908 */
[----:B------:R-:W-:-:S04]  /*14c40*/  ISETP.GE.AND P0, PT, R243, c[0x0][0x17c], PT ;  /* 0x00005f00f3007a0c */ /* 0x000fc80003f06270 */
[----:B------:R-:W-:Y:S01]  /*14c50*/  ISETP.LT.AND P3, PT, R235, c[0x0][0x178], !P0 ;  /* 0x00005e00eb007a0c */ /* 0x000fe20004761270 */
[----:B-1----:R-:W-:Y:S01]  /*14c60*/  IMAD R201, R202, 0x80, R0 ;  /* 0x00000080cac97824 */ /* 0x002fe200078e0200 */
[----:B------:R-:W-:-:S04]  /*14c70*/  ISETP.LT.AND P6, PT, R234, c[0x0][0x178], !P0 ;  /* 0x00005e00ea007a0c */ /* 0x000fc800047c1270 */
[----:B------:R-:W-:Y:S02]  /*14c80*/  LEA R200, P4, R201, c[0x0][0x170], 0x2 ;  /* 0x00005c00c9c87a11 */ /* 0x000fe400078810ff */
[----:B------:R-:W-:Y:S02]  /*14c90*/  ISETP.LT.AND P0, PT, R233, c[0x0][0x178], !P0 ;  /* 0x00005e00e9007a0c */ /* 0x000fe40004701270 */
[----:B------:R-:W-:Y:S02]  /*14ca0*/  ISETP.LT.AND P5, PT, R240, c[0x0][0x178], !P2 ;  /* 0x00005e00f0007a0c */ /* 0x000fe400057a1270 */
[----:B------:R-:W-:Y:S02]  /*14cb0*/  LEA.HI.X.SX32 R201, R201, c[0x0][0x174], 0x2, P4 ;  /* 0x00005d00c9c97a11 */ /* 0x000fe400020f16ff */
[----:B------:R-:W-:Y:S01]  /*14cc0*/  ISETP.LT.AND P4, PT, R235, c[0x0][0x178], !P2 ;  /* 0x00005e00eb007a0c */ /* 0x000fe20005781270 */
[C---:B------:R-:W-:Y:S01]  /*14cd0*/  IMAD.WIDE R202, R218.reuse, 0x4, R4 ;  /* 0x00000004daca7825 */ /* 0x040fe200078e0204 */
[----:B------:R-:W-:-:S03]  /*14ce0*/  IADD3 R232, R218, c[0x0][0x198], RZ ;  /* 0x00006600dae87a10 */ /* 0x000fc60007ffe0ff */
[----:B------:R-:W-:-:S04]  /*14cf0*/  IMAD.WIDE R226, R218, 0x4, R6 ;  /* 0x00000004dae27825 */ /* 0x000fc800078e0206 */
[----:B------:R-:W-:-:S04]  /*14d00*/  IMAD.WIDE R224, R218, 0x4, R200 ;  /* 0x00000004dae07825 */ /* 0x000fc800078e02c8 */
[C---:B------:R-:W-:Y:S01]  /*14d10*/  IMAD.WIDE R218, R232.reuse, 0x4, R216 ;  /* 0x00000004e8da7825 */ /* 0x040fe200078e02d8 */
[----:B----4-:R1:W-:Y:S04]  /*14d20*/  @P3 STG.E [R202.64], R236 ;  /* 0x000000ecca003986 */ /* 0x0103e8000c101908 */
[----:B------:R-:W-:Y:S04]  /*14d30*/  @P6 STG.E [R226.64], R220 ;  /* 0x000000dce2006986 */ /* 0x000fe8000c101908 */
[----:B------:R-:W-:Y:S01]  /*14d40*/  @P0 STG.E [R224.64], R60 ;  /* 0x0000003ce0000986 */ /* 0x000fe2000c101908 */
[----:B-1----:R-:W-:-:S03]  /*14d50*/  IMAD.WIDE R202, R232, 0x4, R4 ;  /* 0x00000004e8ca7825 */ /* 0x002fc600078e0204 */
[----:B-----5:R1:W-:Y:S04]  /*14d60*/  @P5 STG.E [R218.64], R238 ;  /* 0x000000eeda005986 */ /* 0x0203e8000c101908 */
[----:B--2---:R2:W-:Y:S04]  /*14d70*/  @P4 STG.E [R202.64], R239 ;  /* 0x000000efca004986 */ /* 0x0045e8000c101908 */
[----:B-1----:R-:W4:Y:S04]  /*14d80*/  LDL.LU R238, [R1+0x54] ;  /* 0x0000540001ee7983 */ /* 0x002f280000300800 */
[----:B--2---:R-:W2:Y:S01]  /*14d90*/  LDL.LU R239, [R1+0x14] ;  /* 0x0000140001ef7983 */ /* 0x004ea20000300800 */
[----:B------:R-:W-:-:S02]  /*14da0*/  ISETP.LT.AND P3, PT, R234, c[0x0][0x178], !P2 ;  /* 0x00005e00ea007a0c */ /* 0x000fc40005761270 */
[----:B------:R-:W-:Y:S02]  /*14db0*/  ISETP.LT.AND P2, PT, R233, c[0x0][0x178], !P2 ;  /* 0x00005e00e9007a0c */ /* 0x000fe40005741270 */
[C---:B------:R-:W-:Y:S01]  /*14dc0*/  IADD3 R3, R232.reuse, c[0x0][0x198], RZ ;  /* 0x00006600e8037a10 */ /* 0x040fe20007ffe0ff */
[----:B------:R-:W-:Y:S01]  /*14dd0*/  IMAD.WIDE R224, R232, 0x4, R6 ;  /* 0x00000004e8e07825 */ /* 0x000fe200078e0206 */
[----:B------:R-:W-:Y:S01]  /*14de0*/  ISETP.LT.AND P5, PT, R240, c[0x0][0x178], !P1 ;  /* 0x00005e00f0007a0c */ /* 0x000fe20004fa1270 */
[----:B------:R-:W5:Y:S01]  /*14df0*/  LDL.LU R248, [R1+0x40] ;  /* 0x0000400001f87983 */ /* 0x000f620000300800 */
[----:B------:R-:W-:Y:S01]  /*14e00*/  IADD3 R0, R243, 0x3, RZ ;  /* 0x00000003f3007810 */ /* 0x000fe20007ffe0ff */
[----:B------:R-:W-:Y:S01]  /*14e10*/  IMAD.WIDE R218, R232, 0x4, R200 ;  /* 0x00000004e8da7825 */ /* 0x000fe200078e02c8 */
[----:B------:R-:W-:Y:S01]  /*14e20*/  ISETP.LT.AND P0, PT, R235, c[0x0][0x178], !P1 ;  /* 0x00005e00eb007a0c */ /* 0x000fe20004f01270 */
[----:B------:R-:W5:Y:S01]  /*14e30*/  LDL.LU R236, [R1] ;  /* 0x0000000001ec7983 */ /* 0x000f620000300800 */
[----:B------:R-:W-:Y:S01]  /*14e40*/  ISETP.LT.AND P4, PT, R234, c[0x0][0x178], !P1 ;  /* 0x00005e00ea007a0c */ /* 0x000fe20004f81270 */
[----:B------:R-:W-:Y:S01]  /*14e50*/  IMAD.WIDE R202, R3, 0x4, R216 ;  /* 0x0000000403ca7825 */ /* 0x000fe200078e02d8 */
[----:B------:R-:W-:Y:S01]  /*14e60*/  ISETP.GE.AND P6, PT, R0, c[0x0][0x17c], PT ;  /* 0x00005f0000007a0c */ /* 0x000fe20003fc6270 */
[----:B------:R-:W-:Y:S01]  /*14e70*/  @P3 STG.E [R224.64], R221 ;  /* 0x000000dde0003986 */ /* 0x000fe2000c101908 */
[----:B------:R-:W-:-:S02]  /*14e80*/  IADD3 R60, R243, 0x4, RZ ;  /* 0x00000004f33c7810 */ /* 0x000fc40007ffe0ff */
[----:B------:R-:W-:Y:S01]  /*14e90*/  ISETP.LT.AND P1, PT, R233, c[0x0][0x178], !P1 ;  /* 0x00005e00e9007a0c */ /* 0x000fe20004f21270 */
[----:B------:R1:W-:Y:S01]  /*14ea0*/  @P2 STG.E [R218.64], R61 ;  /* 0x0000003dda002986 */ /* 0x0003e2000c101908 */
[----:B------:R-:W-:Y:S02]  /*14eb0*/  ISETP.LT.AND P2, PT, R240, c[0x0][0x178], !P6 ;  /* 0x00005e00f0007a0c */ /* 0x000fe40007741270 */
[----:B------:R-:W-:Y:S02]  /*14ec0*/  ISETP.GE.AND P3, PT, R60, c[0x0][0x17c], PT ;  /* 0x00005f003c007a0c */ /* 0x000fe40003f66270 */
[C---:B------:R-:W-:Y:S01]  /*14ed0*/  IADD3 R0, R3.reuse, c[0x0][0x198], RZ ;  /* 0x0000660003007a10 */ /* 0x040fe20007ffe0ff */
[----:B-1----:R-:W-:-:S04]  /*14ee0*/  IMAD.WIDE R60, R3, 0x4, R6 ;  /* 0x00000004033c7825 */ /* 0x002fc800078e0206 */
[----:B------:R-:W-:Y:S01]  /*14ef0*/  IMAD.WIDE R218, R3, 0x4, R200 ;  /* 0x0000000403da7825 */ /* 0x000fe200078e02c8 */
[----:B---3--:R1:W-:Y:S01]  /*14f00*/  @P5 STG.E [R202.64], R249 ;  /* 0x000000f9ca005986 */ /* 0x0083e2000c101908 */
[----:B------:R-:W-:Y:S02]  /*14f10*/  ISETP.LT.AND P5, PT, R235, c[0x0][0x178], !P6 ;  /* 0x00005e00eb007a0c */ /* 0x000fe400077a1270 */
[----:B-1----:R-:W-:-:S05]  /*14f20*/  IMAD.WIDE R202, R3, 0x4, R4 ;  /* 0x0000000403ca7825 */ /* 0x002fca00078e0204 */
[----:B------:R1:W-:Y:S04]  /*14f30*/  @P0 STG.E [R202.64], R237 ;  /* 0x000000edca000986 */ /* 0x0003e8000c101908 */
[----:B------:R3:W-:Y:S04]  /*14f40*/  @P4 STG.E [R60.64], R24 ;  /* 0x000000183c004986 */ /* 0x0007e8000c101908 */
[----:B------:R-:W-:Y:S01]  /*14f50*/  @P1 STG.E [R218.64], R80 ;  /* 0x00000050da001986 */ /* 0x000fe2000c101908 */
[----:B-1----:R-:W-:-:S03]  /*14f60*/  IMAD.WIDE R202, R0, 0x4, R216 ;  /* 0x0000000400ca7825 */ /* 0x002fc600078e02d8 */
[----:B------:R-:W5:Y:S01]  /*14f70*/  LDL.LU R237, [R1+0x44] ;  /* 0x0000440001ed7983 */ /* 0x000f620000300800 */
[----:B---3--:R-:W-:-:S03]  /*14f80*/  IMAD.WIDE R60, R0, 0x4, R4 ;  /* 0x00000004003c7825 */ /* 0x008fc600078e0204 */
[----:B----4-:R-:W-:Y:S04]  /*14f90*/  @P2 STG.E [R202.64], R238 ;  /* 0x000000eeca002986 */ /* 0x010fe8000c101908 */
[----:B--2---:R1:W-:Y:S04]  /*14fa0*/  @P5 STG.E [R60.64], R239 ;  /* 0x000000ef3c005986 */ /* 0x0043e8000c101908 */
[----:B-1----:R-:W2:Y:S01]  /*14fb0*/  LDL.LU R239, [R1+0x4] ;  /* 0x0000040001ef7983 */ /* 0x002ea20000300800 */
[----:B------:R-:W-:Y:S02]  /*14fc0*/  ISETP.LT.AND P4, PT, R234, c[0x0][0x178], !P6 ;  /* 0x00005e00ea007a0c */ /* 0x000fe40007781270 */
[----:B------:R-:W-:Y:S01]  /*14fd0*/  IADD3 R24, R243, 0x5, RZ ;  /* 0x00000005f3187810 */ /* 0x000fe20007ffe0ff */
[----:B------:R-:W-:Y:S01]  /*14fe0*/  IMAD.WIDE R202, R0, 0x4, R6 ;  /* 0x0000000400ca7825 */ /* 0x000fe200078e0206 */
[----:B------:R-:W-:Y:S01]  /*14ff0*/  ISETP.LT.AND P6, PT, R233, c[0x0][0x178], !P6 ;  /* 0x00005e00e9007a0c */ /* 0x000fe200077c1270 */
[----:B------:R-:W3:Y:S01]  /*15000*/  LDL.LU R238, [R1+0x30] ;  /* 0x0000300001ee7983 */ /* 0x000ee20000300800 */
[----:B------:R-:W-:-:S02]  /*15010*/  ISETP.LT.AND P5, PT, R240, c[0x0][0x178], !P3 ;  /* 0x00005e00f0007a0c */ /* 0x000fc40005fa1270 */
[----:B------:R-:W-:Y:S02]  /*15020*/  ISETP.GE.AND P0, PT, R24, c[0x0][0x17c], PT ;  /* 0x00005f0018007a0c */ /* 0x000fe40003f06270 */
[----:B------:R-:W-:Y:S02]  /*15030*/  IADD3 R24, R243, 0x6, RZ ;  /* 0x00000006f3187810 */ /* 0x000fe40007ffe0ff */
[C---:B------:R-:W-:Y:S01]  /*15040*/  IADD3 R3, R0.reuse, c[0x0][0x198], RZ ;  /* 0x0000660000037a10 */ /* 0x040fe20007ffe0ff */
[----:B------:R1:W-:Y:S01]  /*15050*/  @P4 STG.E [R202.64], R25 ;  /* 0x00000019ca004986 */ /* 0x0003e2000c101908 */
[----:B------:R-:W-:Y:S01]  /*15060*/  IMAD.WIDE R60, R0, 0x4, R200 ;  /* 0x00000004003c7825 */ /* 0x000fe200078e02c8 */
[----:B------:R-:W-:Y:S02]  /*15070*/  ISETP.LT.AND P1, PT, R235, c[0x0][0x178], !P3 ;  /* 0x00005e00eb007a0c */ /* 0x000fe40005f21270 */
[----:B------:R-:W-:Y:S02]  /*15080*/  ISETP.GE.AND P4, PT, R24, c[0x0][0x17c], PT ;  /* 0x00005f0018007a0c */ /* 0x000fe40003f86270 */
[----:B------:R-:W-:Y:S01]  /*15090*/  ISETP.LT.AND P2, PT, R234, c[0x0][0x178], !P3 ;  /* 0x00005e00ea007a0c */ /* 0x000fe20005f41270 */
[----:B------:R4:W-:Y:S01]  /*150a0*/  @P6 STG.E [R60.64], R81 ;  /* 0x000000513c006986 */ /* 0x0009e2000c101908 */
[----:B------:R-:W-:Y:S01]  /*150b0*/  ISETP.LT.AND P3, PT, R233, c[0x0][0x178], !P3 ;  /* 0x00005e00e9007a0c */ /* 0x000fe20005f61270 */
[----:B-1----:R-:W-:Y:S01]  /*150c0*/  IMAD.WIDE R24, R3, 0x4, R216 ;  /* 0x0000000403187825 */ /* 0x002fe200078e02d8 */
[----:B------:R-:W-:-:S04]  /*150d0*/  ISETP.LT.AND P6, PT, R240, c[0x0][0x178], !P0 ;  /* 0x00005e00f0007a0c */ /* 0x000fc800047c1270 */
[----:B-----5:R1:W-:Y:S01]  /*150e0*/  @P5 STG.E [R24.64], R248 ;  /* 0x000000f818005986 */ /* 0x0203e2000c101908 */
[----:B------:R-:W-:Y:S01]  /*150f0*/  ISETP.LT.AND P5, PT, R235, c[0x0][0x178], !P0 ;  /* 0x00005e00eb007a0c */ /* 0x000fe200047a1270 */
[C---:B----4-:R-:W-:Y:S01]  /*15100*/  IMAD.WIDE R60, R3.reuse, 0x4, R4 ;  /* 0x00000004033c7825 */ /* 0x050fe200078e0204 */
[----:B------:R-:W-:-:S03]  /*15110*/  IADD3 R219, R3, c[0x0][0x198], RZ ;  /* 0x0000660003db7a10 */ /* 0x000fc60007ffe0ff */
[C---:B------:R-:W-:Y:S01]  /*15120*/  IMAD.WIDE R80, R3.reuse, 0x4, R6 ;  /* 0x0000000403507825 */ /* 0x040fe200078e0206 */
[----:B------:R4:W-:Y:S04]  /*15130*/  @P1 STG.E [R60.64], R236 ;  /* 0x000000ec3c001986 */ /* 0x0009e8000c101908 */
[----:B------:R5:W-:Y:S01]  /*15140*/  @P2 STG.E [R80.64], R16 ;  /* 0x0000001050002986 */ /* 0x000be2000c101908 */
[----:B-1----:R-:W-:-:S04]  /*15150*/  IMAD.WIDE R24, R3, 0x4, R200 ;  /* 0x0000000403187825 */ /* 0x002fc800078e02c8 */
[C---:B----4-:R-:W-:Y:S01]  /*15160*/  IMAD.WIDE R60, R219.reuse, 0x4, R216 ;  /* 0x00000004db3c7825 */ /* 0x050fe200078e02d8 */
[----:B------:R-:W-:Y:S03]  /*15170*/  @P3 STG.E [R24.64], R76 ;  /* 0x0000004c18003986 */ /* 0x000fe6000c101908 */
[----:B-----5:R-:W-:Y:S01]  /*15180*/  IMAD.WIDE R80, R219, 0x4, R4 ;  /* 0x00000004db507825 */ /* 0x020fe200078e0204 */
[----:B------:R-:W-:Y:S04]  /*15190*/  @P6 STG.E [R60.64], R237 ;  /* 0x000000ed3c006986 */ /* 0x000fe8000c101908 */
[----:B--2---:R1:W-:Y:S04]  /*151a0*/  @P5 STG.E [R80.64], R239 ;  /* 0x000000ef50005986 */ /* 0x0043e8000c101908 */
[----:B-1----:R-:W2:Y:S01]  /*151b0*/  LDL.LU R239, [R1+0x34] ;  /* 0x0000340001ef7983 */ /* 0x002ea20000300800 */
[----:B------:R-:W-:-:S02]  /*151c0*/  ISETP.LT.AND P1, PT, R234, c[0x0][0x178], !P0 ;  /* 0x00005e00ea007a0c */ /* 0x000fc40004721270 */
[----:B------:R-:W-:Y:S01]  /*151d0*/  ISETP.LT.AND P0, PT, R233, c[0x0][0x178], !P0 ;  /* 0x00005e00e9007a0c */ /* 0x000fe20004701270 */
[----:B------:R-:W-:Y:S01]  /*151e0*/  IMAD.WIDE R202, R219, 0x4, R6 ;  /* 0x00000004dbca7825 */ /* 0x000fe200078e0206 */
[----:B------:R-:W-:Y:S01]  /*151f0*/  IADD3 R0, R243, 0x7, RZ ;  /* 0x00000007f3007810 */ /* 0x000fe20007ffe0ff */
[----:B------:R-:W4:Y:S01]  /*15200*/  LDL.LU R250, [R1+0x68] ;  /* 0x0000680001fa7983 */ /* 0x000f220000300800 */
[C---:B------:R-:W-:Y:S01]  /*15210*/  IADD3 R3, R219.reuse, c[0x0][0x198], RZ ;  /* 0x00006600db037a10 */ /* 0x040fe20007ffe0ff */
[----:B------:R-:W-:Y:S01]  /*15220*/  IMAD.WIDE R218, R219, 0x4, R200 ;  /* 0x00000004dbda7825 */ /* 0x000fe200078e02c8 */
[----:B------:R-:W-:Y:S01]  /*15230*/  ISETP.GE.AND P2, PT, R0, c[0x0][0x17c], PT ;  /* 0x00005f0000007a0c */ /* 0x000fe20003f46270 */
[----:B------:R-:W5:Y:S01]  /*15240*/  LDL.LU R249, [R1+0x28] ;  /* 0x0000280001f97983 */ /* 0x000f620000300800 */
[----:B------:R-:W-:Y:S02]  /*15250*/  ISETP.LT.AND P6, PT, R240, c[0x0][0x178], !P4 ;  /* 0x00005e00f0007a0c */ /* 0x000fe400067c1270 */
[----:B------:R-:W-:Y:S01]  /*15260*/  ISETP.LT.AND P3, PT, R235, c[0x0][0x178], !P4 ;  /* 0x00005e00eb007a0c */ /* 0x000fe20006761270 */
[----:B------:R-:W-:Y:S01]  /*15270*/  @P1 STG.E [R202.64], R17 ;  /* 0x00000011ca001986 */ /* 0x000fe2000c101908 */
[----:B------:R-:W-:-:S02]  /*15280*/  ISETP.LT.AND P5, PT, R234, c[0x0][0x178], !P4 ;  /* 0x00005e00ea007a0c */ /* 0x000fc400067a1270 */
[----:B------:R-:W-:Y:S01]  /*15290*/  ISETP.LT.AND P4, PT, R233, c[0x0][0x178], !P4 ;  /* 0x00005e00e9007a0c */ /* 0x000fe20006781270 */
[----:B------:R1:W-:Y:S01]  /*152a0*/  @P0 STG.E [R218.64], R77 ;  /* 0x0000004dda000986 */ /* 0x0003e2000c101908 */
[----:B------:R-:W-:Y:S01]  /*152b0*/  ISETP.LT.AND P0, PT, R240, c[0x0][0x178], !P2 ;  /* 0x00005e00f0007a0c */ /* 0x000fe20005701270 */
[C---:B------:R-:W-:Y:S02]  /*152c0*/  IMAD.WIDE R24, R3.reuse, 0x4, R216 ;  /* 0x0000000403187825 */ /* 0x040fe400078e02d8 */
[----:B------:R-:W4:Y:S02]  /*152d0*/  LDL.LU R248, [R1+0x6c] ;  /* 0x00006c0001f87983 */ /* 0x000f240000300800 */
[----:B------:R-:W-:-:S04]  /*152e0*/  IMAD.WIDE R60, R3, 0x4, R4 ;  /* 0x00000004033c7825 */ /* 0x000fc800078e0204 */
[----:B------:R-:W-:-:S04]  /*152f0*/  IMAD.WIDE R80, R3, 0x4, R6 ;  /* 0x0000000403507825 */ /* 0x000fc800078e0206 */
[C---:B------:R-:W-:Y:S01]  /*15300*/  IMAD.WIDE R220, R3.reuse, 0x4, R200 ;  /* 0x0000000403dc7825 */ /* 0x040fe200078e02c8 */
[----:B------:R-:W-:Y:S01]  /*15310*/  IADD3 R3, R3, c[0x0][0x198], RZ ;  /* 0x0000660003037a10 */ /* 0x000fe20007ffe0ff */
[----:B---3--:R-:W-:Y:S04]  /*15320*/  @P6 STG.E [R24.64], R238 ;  /* 0x000000ee18006986 */ /* 0x008fe8000c101908 */
[----:B-1----:R-:W-:Y:S01]  /*15330*/  IMAD.WIDE R76, R3, 0x4, R216 ;  /* 0x00000004034c7825 */ /* 0x002fe200078e02d8 */
[----:B------:R-:W-:Y:S04]  /*15340*/  @P3 STG.E [R60.64], R228 ;  /* 0x000000e43c003986 */ /* 0x000fe8000c101908 */
[----:B------:R-:W-:Y:S04]  /*15350*/  @P5 STG.E [R80.64], R8 ;  /* 0x0000000850005986 */ /* 0x000fe8000c101908 */
[----:B------:R-:W-:Y:S04]  /*15360*/  @P4 STG.E [R220.64], R72 ;  /* 0x00000048dc004986 */ /* 0x000fe8000c101908 */
[----:B--2---:R1:W-:Y:S04]  /*15370*/  @P0 STG.E [R76.64], R239 ;  /* 0x000000ef4c000986 */ /* 0x0043e8000c101908 */
[----:B-1----:R-:W2:Y:S01]  /*15380*/  LDL.LU R239, [R1+0x2c] ;  /* 0x00002c0001ef7983 */ /* 0x002ea20000300800 */
[----:B------:R-:W-:-:S02]  /*15390*/  IADD3 R0, R243, 0x8, RZ ;  /* 0x00000008f3007810 */ /* 0x000fc40007ffe0ff */
[----:B------:R-:W-:Y:S02]  /*153a0*/  ISETP.LT.AND P3, PT, R235, c[0x0][0x178], !P2 ;  /* 0x00005e00eb007a0c */ /* 0x000fe40005761270 */
[----:B------:R-:W-:Y:S02]  /*153b0*/  ISETP.LT.AND P6, PT, R234, c[0x0][0x178], !P2 ;  /* 0x00005e00ea007a0c */ /* 0x000fe400057c1270 */
[C---:B------:R-:W-:Y:S01]  /*153c0*/  IADD3 R219, R3.reuse, c[0x0][0x198], RZ ;  /* 0x0000660003db7a10 */ /* 0x040fe20007ffe0ff */
[----:B------:R-:W-:Y:S01]  /*153d0*/  IMAD.WIDE R16, R3, 0x4, R4 ;  /* 0x0000000403107825 */ /* 0x000fe200078e0204 */
[----:B------:R-:W-:Y:S01]  /*153e0*/  ISETP.GE.AND P1, PT, R0, c[0x0][0x17c], PT ;  /* 0x00005f0000007a0c */ /* 0x000fe20003f26270 */
[----:B------:R-:W3:Y:S01]  /*153f0*/  LDL.LU R236, [R1+0x58] ;  /* 0x0000580001ec7983 */ /* 0x000ee20000300800 */
[----:B------:R-:W-:Y:S02]  /*15400*/  ISETP.LT.AND P2, PT, R233, c[0x0][0x178], !P2 ;  /* 0x00005e00e9007a0c */ /* 0x000fe40005741270 */
[----:B------:R-:W-:Y:S01]  /*15410*/  ISETP.LT.AND P4, PT, R240, c[0x0][0x178], !P1 ;  /* 0x00005e00f0007a0c */ /* 0x000fe20004f81270 */
[----:B------:R-:W-:Y:S01]  /*15420*/  IMAD.WIDE R24, R3, 0x4, R6 ;  /* 0x0000000403187825 */ /* 0x000fe200078e0206 */
[----:B------:R-:W-:Y:S01]  /*15430*/  ISETP.LT.AND P5, PT, R235, c[0x0][0x178], !P1 ;  /* 0x00005e00eb007a0c */ /* 0x000fe20004fa1270 */
[----:B------:R-:W3:Y:S01]  /*15440*/  LDL.LU R237, [R1+0x18] ;  /* 0x0000180001ed7983 */ /* 0x000ee20000300800 */
[----:B------:R-:W-:Y:S01]  /*15450*/  IADD3 R0, R243, 0x9, RZ ;  /* 0x00000009f3007810 */ /* 0x000fe20007ffe0ff */
[----:B------:R-:W-:-:S02]  /*15460*/  IMAD.WIDE R60, R3, 0x4, R200 ;  /* 0x00000004033c7825 */ /* 0x000fc400078e02c8 */
[----:B------:R1:W-:Y:S02]  /*15470*/  @P3 STG.E [R16.64], R229 ;  /* 0x000000e510003986 */ /* 0x0003e4000c101908 */
[C---:B------:R-:W-:Y:S01]  /*15480*/  IMAD.WIDE R80, R219.reuse, 0x4, R216 ;  /* 0x00000004db507825 */ /* 0x040fe200078e02d8 */
[----:B------:R-:W-:Y:S01]  /*15490*/  ISETP.GE.AND P0, PT, R0, c[0x0][0x17c], PT ;  /* 0x00005f0000007a0c */ /* 0x000fe20003f06270 */
[----:B------:R1:W-:Y:S02]  /*154a0*/  @P6 STG.E [R24.64], R9 ;  /* 0x0000000918006986 */ /* 0x0003e4000c101908 */
[----:B------:R-:W-:Y:S01]  /*154b0*/  IMAD.WIDE R202, R219, 0x4, R4 ;  /* 0x00000004dbca7825 */ /* 0x000fe200078e0204 */
[----:B------:R-:W-:Y:S01]  /*154c0*/  ISETP.LT.AND P3, PT, R234, c[0x0][0x178], !P1 ;  /* 0x00005e00ea007a0c */ /* 0x000fe20004f61270 */
[----:B------:R1:W-:Y:S01]  /*154d0*/  @P2 STG.E [R60.64], R73 ;  /* 0x000000493c002986 */ /* 0x0003e2000c101908 */
[----:B------:R-:W-:-:S03]  /*154e0*/  ISETP.LT.AND P2, PT, R233, c[0x0][0x178], !P1 ;  /* 0x00005e00e9007a0c */ /* 0x000fc60004f41270 */
[----:B----4-:R-:W-:Y:S01]  /*154f0*/  @P4 STG.E [R80.64], R250 ;  /* 0x000000fa50004986 */ /* 0x010fe2000c101908 */
[----:B------:R-:W-:-:S03]  /*15500*/  ISETP.LT.AND P4, PT, R240, c[0x0][0x178], !P0 ;  /* 0x00005e00f0007a0c */ /* 0x000fc60004781270 */
[----:B-----5:R-:W-:Y:S01]  /*15510*/  @P5 STG.E [R202.64], R249 ;  /* 0x000000f9ca005986 */ /* 0x020fe2000c101908 */
[----:B------:R-:W-:Y:S02]  /*15520*/  ISETP.LT.AND P5, PT, R235, c[0x0][0x178], !P0 ;  /* 0x00005e00eb007a0c */ /* 0x000fe400047a1270 */
[C---:B------:R-:W-:Y:S01]  /*15530*/  IADD3 R3, R219.reuse, c[0x0][0x198], RZ ;  /* 0x00006600db037a10 */ /* 0x040fe20007ffe0ff */
[C---:B-1----:R-:W-:Y:S01]  /*15540*/  IMAD.WIDE R16, R219.reuse, 0x4, R6 ;  /* 0x00000004db107825 */ /* 0x042fe200078e0206 */
[----:B------:R-:W4:Y:S03]  /*15550*/  LDL.LU R238, [R1+0x5c] ;  /* 0x00005c0001ee7983 */ /* 0x000f260000300800 */
[----:B------:R-:W-:Y:S01]  /*15560*/  IMAD.WIDE R8, R219, 0x4, R200 ;  /* 0x00000004db087825 */ /* 0x000fe200078e02c8 */
[----:B------:R-:W-:Y:S03]  /*15570*/  @P3 STG.E [R16.64], R222 ;  /* 0x000000de10003986 */ /* 0x000fe6000c101908 */
[C---:B------:R-:W-:Y:S01]  /*15580*/  IMAD.WIDE R24, R3.reuse, 0x4, R216 ;  /* 0x0000000403187825 */ /* 0x040fe200078e02d8 */
[----:B------:R-:W-:Y:S03]  /*15590*/  @P2 STG.E [R8.64], R62 ;  /* 0x0000003e08002986 */ /* 0x000fe6000c101908 */
[----:B------:R-:W-:Y:S01]  /*155a0*/  IMAD.WIDE R60, R3, 0x4, R4 ;  /* 0x00000004033c7825 */ /* 0x000fe200078e0204 */
[----:B------:R-:W-:Y:S04]  /*155b0*/  @P4 STG.E [R24.64], R248 ;  /* 0x000000f818004986 */ /* 0x000fe8000c101908 */
[----:B--2---:R1:W-:Y:S04]  /*155c0*/  @P5 STG.E [R60.64], R239 ;  /* 0x000000ef3c005986 */ /* 0x0043e8000c101908 */
[----:B-1----:R-:W2:Y:S01]  /*155d0*/  LDL.LU R239, [R1+0x1c] ;  /* 0x00001c0001ef7983 */ /* 0x002ea20000300800 */
[----:B------:R-:W-:-:S02]  /*155e0*/  ISETP.LT.AND P6, PT, R234, c[0x0][0x178], !P0 ;  /* 0x00005e00ea007a0c */ /* 0x000fc400047c1270 */
[----:B------:R-:W-:Y:S01]  /*155f0*/  IADD3 R0, R243, 0xa, RZ ;  /* 0x0000000af3007810 */ /* 0x000fe20007ffe0ff */
[----:B------:R-:W-:Y:S01]  /*15600*/  IMAD.WIDE R72, R3, 0x4, R6 ;  /* 0x0000000403487825 */ /* 0x000fe200078e0206 */
[----:B------:R-:W5:Y:S02]  /*15610*/  LDL.LU R249, [R1+0x48] ;  /* 0x0000480001f97983 */ /* 0x000f640000300800 */
[----:B------:R-:W-:Y:S02]  /*15620*/  ISETP.GE.AND P1, PT, R0, c[0x0][0x17c], PT ;  /* 0x00005f0000007a0c */ /* 0x000fe40003f26270 */
[----:B------:R-:W-:Y:S01]  /*15630*/  ISETP.LT.AND P0, PT, R233, c[0x0][0x178], !P0 ;  /* 0x00005e00e9007a0c */ /* 0x000fe20004701270 */
[----:B------:R-:W5:Y:S01]  /*15640*/  LDL.LU R248, [R1+0x8] ;  /* 0x0000080001f87983 */ /* 0x000f620000300800 */
[----:B------:R-:W-:-:S03]  /*15650*/  ISETP.LT.AND P4, PT, R240, c[0x0][0x178], !P1 ;  /* 0x00005e00f0007a0c */ /* 0x000fc60004f81270 */
[----:B------:R-:W-:Y:S01]  /*15660*/  @P6 STG.E [R72.64], R223 ;  /* 0x000000df48006986 */ /* 0x000fe2000c101908 */
[----:B------:R-:W-:Y:S02]  /*15670*/  ISETP.LT.AND P6, PT, R235, c[0x0][0x178], !P1 ;  /* 0x00005e00eb007a0c */ /* 0x000fe40004fc1270 */
[C---:B------:R-:W-:Y:S01]  /*15680*/  IADD3 R77, R3.reuse, c[0x0][0x198], RZ ;  /* 0x00006600034d7a10 */ /* 0x040fe20007ffe0ff */
[----:B------:R-:W-:Y:S01]  /*15690*/  IMAD.WIDE R16, R3, 0x4, R200 ;  /* 0x0000000403107825 */ /* 0x000fe200078e02c8 */
[----:B------:R-:W-:-:S03]  /*156a0*/  IADD3 R0, R243, 0xb, RZ ;  /* 0x0000000bf3007810 */ /* 0x000fc60007ffe0ff */
[----:B------:R-:W-:Y:S01]  /*156b0*/  IMAD.WIDE R8, R77, 0x4, R216 ;  /* 0x000000044d087825 */ /* 0x000fe200078e02d8 */
[----:B------:R-:W-:-:S03]  /*156c0*/  ISETP.GE.AND P3, PT, R0, c[0x0][0x17c], PT ;  /* 0x00005f0000007a0c */ /* 0x000fc60003f66270 */
[----:B------:R-:W-:Y:S01]  /*156d0*/  IMAD.WIDE R24, R77, 0x4, R4 ;  /* 0x000000044d187825 */ /* 0x000fe200078e0204 */
[----:B------:R-:W-:Y:S01]  /*156e0*/  @P0 STG.E [R16.64], R63 ;  /* 0x0000003f10000986 */ /* 0x000fe2000c101908 */
[----:B------:R-:W-:-:S03]  /*156f0*/  ISETP.LT.AND P2, PT, R234, c[0x0][0x178], !P1 ;  /* 0x00005e00ea007a0c */ /* 0x000fc60004f41270 */
[----:B---3--:R1:W-:Y:S01]  /*15700*/  @P4 STG.E [R8.64], R236 ;  /* 0x000000ec08004986 */ /* 0x0083e2000c101908 */
[----:B------:R-:W-:-:S03]  /*15710*/  ISETP.LT.AND P1, PT, R233, c[0x0][0x178], !P1 ;  /* 0x00005e00e9007a0c */ /* 0x000fc60004f21270 */
[----:B------:R3:W-:Y:S01]  /*15720*/  @P6 STG.E [R24.64], R237 ;  /* 0x000000ed18006986 */ /* 0x0007e2000c101908 */
[----:B------:R-:W-:Y:S02]  /*15730*/  ISETP.LT.AND P5, PT, R240, c[0x0][0x178], !P3 ;  /* 0x00005e00f0007a0c */ /* 0x000fe40005fa1270 */
[----:B------:R-:W-:Y:S01]  /*15740*/  IADD3 R3, R77, c[0x0][0x198], RZ ;  /* 0x000066004d037a10 */ /* 0x000fe20007ffe0ff */
[----:B-1----:R-:W5:Y:S04]  /*15750*/  LDL.LU R236, [R1+0x4c] ;  /* 0x00004c0001ec7983 */ /* 0x002f680000300800 */
[----:B---3--:R-:W3:Y:S01]  /*15760*/  LDL.LU R237, [R1+0xc] ;  /* 0x00000c0001ed7983 */ /* 0x008ee20000300800 */
[----:B------:R-:W-:Y:S01]  /*15770*/  ISETP.LT.AND P6, PT, R235, c[0x0][0x178], !P3 ;  /* 0x00005e00eb007a0c */ /* 0x000fe20005fc1270 */
[----:B------:R-:W-:-:S04]  /*15780*/  IMAD.WIDE R60, R77, 0x4, R6 ;  /* 0x000000044d3c7825 */ /* 0x000fc800078e0206 */
[----:B------:R-:W-:Y:S01]  /*15790*/  IMAD.WIDE R72, R77, 0x4, R200 ;  /* 0x000000044d487825 */ /* 0x000fe200078e02c8 */
[----:B------:R-:W-:Y:S03]  /*157a0*/  @P2 STG.E [R60.64], R26 ;  /* 0x0000001a3c002986 */ /* 0x000fe6000c101908 */
[C---:B------:R-:W-:Y:S01]  /*157b0*/  IMAD.WIDE R76, R3.reuse, 0x4, R216 ;  /* 0x00000004034c7825 */ /* 0x040fe200078e02d8 */
[----:B------:R-:W-:Y:S03]  /*157c0*/  @P1 STG.E [R72.64], R82 ;  /* 0x0000005248001986 */ /* 0x000fe6000c101908 */
[----:B------:R-:W-:Y:S01]  /*157d0*/  IMAD.WIDE R8, R3, 0x4, R4 ;  /* 0x0000000403087825 */ /* 0x000fe200078e0204 */
[----:B----4-:R1:W-:Y:S04]  /*157e0*/  @P5 STG.E [R76.64], R238 ;  /* 0x000000ee4c005986 */ /* 0x0103e8000c101908 */
[----:B-1----:R-:W4:Y:S04]  /*157f0*/  LDL.LU R238, [R1+0x38] ;  /* 0x0000380001ee7983 */ /* 0x002f280000300800 */
[----:B--2---:R1:W-:Y:S04]  /*15800*/  @P6 STG.E [R8.64], R239 ;  /* 0x000000ef08006986 */ /* 0x0043e8000c101908 */
[----:B-1----:R-:W2:Y:S01]  /*15810*/  LDL.LU R239, [R1+0x3c] ;  /* 0x00003c0001ef7983 */ /* 0x002ea20000300800 */
[----:B------:R-:W-:-:S02]  /*15820*/  IADD3 R0, R243, 0xc, RZ ;  /* 0x0000000cf3007810 */ /* 0x000fc40007ffe0ff */
[----:B------:R-:W-:Y:S02]  /*15830*/  ISETP.LT.AND P4, PT, R234, c[0x0][0x178], !P3 ;  /* 0x00005e00ea007a0c */ /* 0x000fe40005f81270 */
[----:B------:R-:W-:Y:S02]  /*15840*/  ISETP.GE.AND P0, PT, R0, c[0x0][0x17c], PT ;  /* 0x00005f0000007a0c */ /* 0x000fe40003f06270 */
[----:B------:R-:W-:Y:S02]  /*15850*/  ISETP.LT.AND P3, PT, R233, c[0x0][0x178], !P3 ;  /* 0x00005e00e9007a0c */ /* 0x000fe40005f61270 */
[----:B------:R-:W-:Y:S02]  /*15860*/  ISETP.LT.AND P2, PT, R240, c[0x0][0x178], !P0 ;  /* 0x00005e00f0007a0c */ /* 0x000fe40004741270 */
[----:B------:R-:W-:Y:S02]  /*15870*/  ISETP.LT.AND P5, PT, R235, c[0x0][0x178], !P0 ;  /* 0x00005e00eb007a0c */ /* 0x000fe400047a1270 */
[C---:B------:R-:W-:Y:S01]  /*15880*/  IADD3 R81, R3.reuse, c[0x0][0x198], RZ ;  /* 0x0000660003517a10 */ /* 0x040fe20007ffe0ff */
[----:B------:R-:W-:Y:S01]  /*15890*/  IMAD.WIDE R16, R3, 0x4, R6 ;  /* 0x0000000403107825 */ /* 0x000fe200078e0206 */
[----:B------:R-:W-:-:S03]  /*158a0*/  IADD3 R0, R243, 0xd, RZ ;  /* 0x0000000df3007810 */ /* 0x000fc60007ffe0ff */
[----:B------:R-:W-:Y:S01]  /*158b0*/  IMAD.WIDE R24, R3, 0x4, R200 ;  /* 0x0000000403187825 */ /* 0x000fe200078e02c8 */
[----:B------:R-:W-:-:S03]  /*158c0*/  ISETP.GE.AND P1, PT, R0, c[0x0][0x17c], PT ;  /* 0x00005f0000007a0c */ /* 0x000fc60003f26270 */
[C---:B------:R-:W-:Y:S01]  /*158d0*/  IMAD.WIDE R60, R81.reuse, 0x4, R216 ;  /* 0x00000004513c7825 */ /* 0x040fe200078e02d8 */
[----:B------:R1:W-:Y:S03]  /*158e0*/  @P4 STG.E [R16.64], R27 ;  /* 0x0000001b10004986 */ /* 0x0003e6000c101908 */
[----:B------:R-:W-:Y:S01]  /*158f0*/  IMAD.WIDE R62, R81, 0x4, R4 ;  /* 0x00000004513e7825 */ /* 0x000fe200078e0204 */
[----:B------:R1:W-:Y:S01]  /*15900*/  @P3 STG.E [R24.64], R83 ;  /* 0x0000005318003986 */ /* 0x0003e2000c101908 */
[----:B------:R-:W-:Y:S02]  /*15910*/  ISETP.LT.AND P6, PT, R234, c[0x0][0x178], !P0 ;  /* 0x00005e00ea007a0c */ /* 0x000fe400047c1270 */
[----:B------:R-:W-:Y:S01]  /*15920*/  ISETP.LT.AND P0, PT, R233, c[0x0][0x178], !P0 ;  /* 0x00005e00e9007a0c */ /* 0x000fe20004701270 */
[----:B-----5:R5:W-:Y:S01]  /*15930*/  @P2 STG.E [R60.64], R249 ;  /* 0x000000f93c002986 */ /* 0x020be2000c101908 */
[----:B------:R-:W-:-:S03]  /*15940*/  ISETP.LT.AND P3, PT, R235, c[0x0][0x178], !P1 ;  /* 0x00005e00eb007a0c */ /* 0x000fc60004f61270 */
[----:B------:R1:W-:Y:S01]  /*15950*/  @P5 STG.E [R62.64], R248 ;  /* 0x000000f83e005986 */ /* 0x0003e2000c101908 */
[----:B------:R-:W-:Y:S02]  /*15960*/  ISETP.LT.AND P5, PT, R240, c[0x0][0x178], !P1 ;  /* 0x00005e00f0007a0c */ /* 0x000fe40004fa1270 */
[----:B------:R-:W-:Y:S02]  /*15970*/  ISETP.LT.AND P2, PT, R234, c[0x0][0x178], !P1 ;  /* 0x00005e00ea007a0c */ /* 0x000fe40004f41270 */
[----:B------:R-:W-:Y:S02]  /*15980*/  IADD3 R3, R81, c[0x0][0x198], RZ ;  /* 0x0000660051037a10 */ /* 0x000fe40007ffe0ff */
[----:B------:R-:W-:Y:S01]  /*15990*/  ISETP.LT.AND P1, PT, R233, c[0x0][0x178], !P1 ;  /* 0x00005e00e9007a0c */ /* 0x000fe20004f21270 */
[----:B------:R-:W-:Y:S01]  /*159a0*/  IMAD.WIDE R8, R81, 0x4, R6 ;  /* 0x0000000451087825 */ /* 0x000fe200078e0206 */
[----:B------:R-:W-:-:S03]  /*159b0*/  IADD3 R0, R243, 0xe, RZ ;  /* 0x0000000ef3007810 */ /* 0x000fc60007ffe0ff */
[----:B-1----:R-:W-:Y:S01]  /*159c0*/  IMAD.WIDE R16, R81, 0x4, R200 ;  /* 0x0000000451107825 */ /* 0x002fe200078e02c8 */
[----:B------:R-:W-:-:S03]  /*159d0*/  ISETP.GE.AND P4, PT, R0, c[0x0][0x17c], PT ;  /* 0x00005f0000007a0c */ /* 0x000fc60003f86270 */
[C---:B------:R-:W-:Y:S01]  /*159e0*/  IMAD.WIDE R24, R3.reuse, 0x4, R216 ;  /* 0x0000000403187825 */ /* 0x040fe200078e02d8 */
[----:B------:R1:W-:Y:S03]  /*159f0*/  @P6 STG.E [R8.64], R18 ;  /* 0x0000001208006986 */ /* 0x0003e6000c101908 */
[----:B------:R-:W-:Y:S01]  /*15a00*/  IMAD.WIDE R26, R3, 0x4, R4 ;  /* 0x00000004031a7825 */ /* 0x000fe200078e0204 */
[----:B------:R-:W-:Y:S01]  /*15a10*/  IADD3 R0, R243, 0xf, RZ ;  /* 0x0000000ff3007810 */ /* 0x000fe20007ffe0ff */
[----:B------:R-:W-:Y:S02]  /*15a20*/  @P0 STG.E [R16.64], R78 ;  /* 0x0000004e10000986 */ /* 0x000fe4000c101908 */
[C---:B-----5:R-:W-:Y:S02]  /*15a30*/  IMAD.WIDE R60, R3.reuse, 0x4, R6 ;  /* 0x00000004033c7825 */ /* 0x060fe400078e0206 */
[----:B------:R-:W-:Y:S02]  /*15a40*/  @P5 STG.E [R24.64], R236 ;  /* 0x000000ec18005986 */ /* 0x000fe4000c101908 */
[----:B------:R-:W-:-:S02]  /*15a50*/  IMAD.WIDE R62, R3, 0x4, R200 ;  /* 0x00000004033e7825 */ /* 0x000fc400078e02c8 */
[----:B---3--:R-:W-:Y:S01]  /*15a60*/  @P3 STG.E [R26.64], R237 ;  /* 0x000000ed1a003986 */ /* 0x008fe2000c101908 */
[----:B------:R-:W-:-:S03]  /*15a70*/  ISETP.GE.AND P6, PT, R0, c[0x0][0x17c], PT ;  /* 0x00005f0000007a0c */ /* 0x000fc60003fc6270 */
[----:B------:R3:W-:Y:S01]  /*15a80*/  @P2 STG.E [R60.64], R19 ;  /* 0x000000133c002986 */ /* 0x0007e2000c101908 */
[----:B------:R-:W-:Y:S02]  /*15a90*/  ISETP.LT.AND P2, PT, R240, c[0x0][0x178], !P4 ;  /* 0x00005e00f0007a0c */ /* 0x000fe40006741270 */
[----:B------:R-:W-:Y:S01]  /*15aa0*/  ISETP.LT.AND P3, PT, R235, c[0x0][0x178], !P4 ;  /* 0x00005e00eb007a0c */ /* 0x000fe20006761270 */
[----:B------:R-:W-:Y:S01]  /*15ab0*/  @P1 STG.E [R62.64], R79 ;  /* 0x0000004f3e001986 */ /* 0x000fe2000c101908 */
[----:B------:R-:W-:Y:S02]  /*15ac0*/  ISETP.LT.AND P1, PT, R234, c[0x0][0x178], !P4 ;  /* 0x00005e00ea007a0c */ /* 0x000fe40006721270 */
[----:B------:R-:W-:Y:S02]  /*15ad0*/  IADD3 R3, R3, c[0x0][0x198], RZ ;  /* 0x0000660003037a10 */ /* 0x000fe40007ffe0ff */
[----:B------:R-:W-:Y:S02]  /*15ae0*/  ISETP.LT.AND P4, PT, R233, c[0x0][0x178], !P4 ;  /* 0x00005e00e9007a0c */ /* 0x000fe40006781270 */
[----:B------:R-:W-:Y:S01]  /*15af0*/  ISETP.LT.AND P5, PT, R240, c[0x0][0x178], !P6 ;  /* 0x00005e00f0007a0c */ /* 0x000fe200077a1270 */
[C---:B-1----:R-:W-:Y:S01]  /*15b00*/  IMAD.WIDE R8, R3.reuse, 0x4, R216 ;  /* 0x0000000403087825 */ /* 0x042fe200078e02d8 */
[----:B---3--:R-:W-:-:S03]  /*15b10*/  IADD3 R61, R3, c[0x0][0x198], RZ ;  /* 0x00006600033d7a10 */ /* 0x008fc60007ffe0ff */
[C---:B------:R-:W-:Y:S01]  /*15b20*/  IMAD.WIDE R16, R3.reuse, 0x4, R4 ;  /* 0x0000000403107825 */ /* 0x040fe200078e0204 */
[----:B----4-:R1:W-:Y:S03]  /*15b30*/  @P2 STG.E [R8.64], R238 ;  /* 0x000000ee08002986 */ /* 0x0103e6000c101908 */
[----:B------:R-:W-:Y:S01]  /*15b40*/  IMAD.WIDE R18, R3, 0x4, R6 ;  /* 0x0000000403127825 */ /* 0x000fe200078e0206 */
[----:B------:R-:W-:-:S03]  /*15b50*/  IADD3 R0, R243, 0x10, RZ ;  /* 0x00000010f3007810 */ /* 0x000fc60007ffe0ff */
[----:B------:R-:W-:Y:S01]  /*15b60*/  IMAD.WIDE R24, R3, 0x4, R200 ;  /* 0x0000000403187825 */ /* 0x000fe200078e02c8 */
[----:B------:R3:W-:Y:S03]  /*15b70*/  @P3 STG.E [R16.64], R230 ;  /* 0x000000e610003986 */ /* 0x0007e6000c101908 */
[----:B------:R-:W-:Y:S01]  /*15b80*/  IMAD.WIDE R26, R61, 0x4, R216 ;  /* 0x000000043d1a7825 */ /* 0x000fe200078e02d8 */
[----:B------:R4:W-:Y:S01]  /*15b90*/  @P1 STG.E [R18.64], R10 ;  /* 0x0000000a12001986 */ /* 0x0009e2000c101908 */
[----:B------:R-:W-:Y:S02]  /*15ba0*/  ISETP.LT.AND P1, PT, R235, c[0x0][0x178], !P6 ;  /* 0x00005e00eb007a0c */ /* 0x000fe40007721270 */
[----:B------:R-:W-:Y:S01]  /*15bb0*/  ISETP.LT.AND P3, PT, R234, c[0x0][0x178], !P6 ;  /* 0x00005e00ea007a0c */ /* 0x000fe20007761270 */
[----:B------:R5:W-:Y:S01]  /*15bc0*/  @P4 STG.E [R24.64], R74 ;  /* 0x0000004a18004986 */ /* 0x000be2000c101908 */
[----:B------:R-:W-:Y:S01]  /*15bd0*/  ISETP.GE.AND P0, PT, R0, c[0x0][0x17c], PT ;  /* 0x00005f0000007a0c */ /* 0x000fe20003f06270 */
[C---:B-1----:R-:W-:Y:S01]  /*15be0*/  IMAD.WIDE R8, R61.reuse, 0x4, R4 ;  /* 0x000000043d087825 */ /* 0x042fe200078e0204 */
[----:B------:R-:W-:-:S02]  /*15bf0*/  IADD3 R63, R61, c[0x0][0x198], RZ ;  /* 0x000066003d3f7a10 */ /* 0x000fc40007ffe0ff */
[----:B------:R-:W-:Y:S01]  /*15c00*/  IADD3 R0, R243, 0x11, RZ ;  /* 0x00000011f3007810 */ /* 0x000fe20007ffe0ff */
[----:B---3--:R-:W-:-:S04]  /*15c10*/  IMAD.WIDE R16, R61, 0x4, R6 ;  /* 0x000000043d107825 */ /* 0x008fc800078e0206 */
[----:B----4-:R-:W-:Y:S01]  /*15c20*/  IMAD.WIDE R18, R61, 0x4, R200 ;  /* 0x000000043d127825 */ /* 0x010fe200078e02c8 */
[----:B------:R-:W-:Y:S02]  /*15c30*/  ISETP.LT.AND P4, PT, R235, c[0x0][0x178], !P0 ;  /* 0x00005e00eb007a0c */ /* 0x000fe40004781270 */
[----:B------:R-:W-:Y:S01]  /*15c40*/  ISETP.GE.AND P2, PT, R0, c[0x0][0x17c], PT ;  /* 0x00005f0000007a0c */ /* 0x000fe20003f46270 */
[----:B-----5:R-:W-:Y:S01]  /*15c50*/  IMAD.WIDE R24, R63, 0x4, R216 ;  /* 0x000000043f187825 */ /* 0x020fe200078e02d8 */
[C---:B------:R-:W-:Y:S02]  /*15c60*/  IADD3 R3, R243.reuse, 0x12, RZ ;  /* 0x00000012f3037810 */ /* 0x040fe40007ffe0ff */
[----:B------:R-:W-:Y:S01]  /*15c70*/  IADD3 R0, R243, 0x13, RZ ;  /* 0x00000013f3007810 */ /* 0x000fe20007ffe0ff */
[----:B--2---:R1:W-:Y:S01]  /*15c80*/  @P5 STG.E [R26.64], R239 ;  /* 0x000000ef1a005986 */ /* 0x0043e2000c101908 */
[----:B------:R-:W-:Y:S02]  /*15c90*/  ISETP.LT.AND P5, PT, R233, c[0x0][0x178], !P6 ;  /* 0x00005e00e9007a0c */ /* 0x000fe400077a1270 */
[C---:B------:R-:W-:Y:S01]  /*15ca0*/  ISETP.LT.AND P6, PT, R240.reuse, c[0x0][0x178], !P0 ;  /* 0x00005e00f0007a0c */ /* 0x040fe200047c1270 */
[----:B------:R2:W-:Y:S04]  /*15cb0*/  @P1 STG.E [R8.64], R231 ;  /* 0x000000e708001986 */ /* 0x0005e8000c101908 */
[----:B------:R3:W-:Y:S01]  /*15cc0*/  @P3 STG.E [R16.64], R11 ;  /* 0x0000000b10003986 */ /* 0x0007e2000c101908 */
[----:B------:R-:W-:-:S05]  /*15cd0*/  ISETP.LT.AND P1, PT, R240, c[0x0][0x178], !P2 ;  /* 0x00005e00f0007a0c */ /* 0x000fca0005721270 */
[----:B------:R4:W-:Y:S01]  /*15ce0*/  @P5 STG.E [R18.64], R75 ;  /* 0x0000004b12005986 */ /* 0x0009e2000c101908 */
[C---:B------:R-:W-:Y:S02]  /*15cf0*/  ISETP.LT.AND P5, PT, R234.reuse, c[0x0][0x178], !P0 ;  /* 0x00005e00ea007a0c */ /* 0x040fe400047a1270 */
[----:B------:R-:W-:Y:S01]  /*15d00*/  ISETP.LT.AND P0, PT, R233, c[0x0][0x178], !P0 ;  /* 0x00005e00e9007a0c */ /* 0x000fe20004701270 */
[----:B------:R5:W-:Y:S01]  /*15d10*/  @P6 STG.E [R24.64], R112 ;  /* 0x0000007018006986 */ /* 0x000be2000c101908 */
[----:B------:R-:W-:Y:S01]  /*15d20*/  ISETP.LT.AND P3, PT, R235, c[0x0][0x178], !P2 ;  /* 0x00005e00eb007a0c */ /* 0x000fe20005761270 */
[----:B-1----:R-:W-:Y:S01]  /*15d30*/  IMAD.WIDE R26, R63, 0x4, R4 ;  /* 0x000000043f1a7825 */ /* 0x002fe200078e0204 */
[----:B------:R-:W-:-:S03]  /*15d40*/  ISETP.LT.AND P6, PT, R234, c[0x0][0x178], !P2 ;  /* 0x00005e00ea007a0c */ /* 0x000fc600057c1270 */
[----:B--2---:R-:W-:-:S04]  /*15d50*/  IMAD.WIDE R8, R63, 0x4, R6 ;  /* 0x000000043f087825 */ /* 0x004fc800078e0206 */
[C---:B---3--:R-:W-:Y:S01]  /*15d60*/  IMAD.WIDE R10, R63.reuse, 0x4, R200 ;  /* 0x000000043f0a7825 */ /* 0x048fe200078e02c8 */
[----:B------:R-:W-:Y:S01]  /*15d70*/  IADD3 R63, R63, c[0x0][0x198], RZ ;  /* 0x000066003f3f7a10 */ /* 0x000fe20007ffe0ff */
[----:B------:R-:W-:Y:S01]  /*15d80*/  @P4 STG.E [R26.64], R116 ;  /* 0x000000741a004986 */ /* 0x000fe2000c101908 */
[----:B------:R-:W-:-:S03]  /*15d90*/  ISETP.GE.AND P4, PT, R3, c[0x0][0x17c], PT ;  /* 0x00005f0003007a0c */ /* 0x000fc60003f86270 */
[C---:B------:R-:W-:Y:S01]  /*15da0*/  IMAD.WIDE R16, R63.reuse, 0x4, R216 ;  /* 0x000000043f107825 */ /* 0x040fe200078e02d8 */
[----:B------:R1:W-:Y:S03]  /*15db0*/  @P5 STG.E [R8.64], R144 ;  /* 0x0000009008005986 */ /* 0x0003e6000c101908 */
[C---:B----4-:R-:W-:Y:S01]  /*15dc0*/  IMAD.WIDE R18, R63.reuse, 0x4, R4 ;  /* 0x000000043f127825 */ /* 0x050fe200078e0204 */
[----:B------:R2:W-:Y:S03]  /*15dd0*/  @P0 STG.E [R10.64], R172 ;  /* 0x000000ac0a000986 */ /* 0x0005e6000c101908 */
[----:B-----5:R-:W-:Y:S01]  /*15de0*/  IMAD.WIDE R24, R63, 0x4, R6 ;  /* 0x000000043f187825 */ /* 0x020fe200078e0206 */
[----:B------:R-:W-:Y:S01]  /*15df0*/  ISETP.LT.AND P2, PT, R233, c[0x0][0x178], !P2 ;  /* 0x00005e00e9007a0c */ /* 0x000fe20005741270 */
[----:B------:R3:W-:Y:S01]  /*15e00*/  @P1 STG.E [R16.64], R113 ;  /* 0x0000007110001986 */ /* 0x0007e2000c101908 */
[----:B------:R-:W-:-:S02]  /*15e10*/  ISETP.LT.AND P0, PT, R240, c[0x0][0x178], !P4 ;  /* 0x00005e00f0007a0c */ /* 0x000fc40006701270 */
[----:B------:R-:W-:Y:S01]  /*15e20*/  ISETP.LT.AND P1, PT, R235, c[0x0][0x178], !P4 ;  /* 0x00005e00eb007a0c */ /* 0x000fe20006721270 */
[----:B------:R4:W-:Y:S01]  /*15e30*/  @P3 STG.E [R18.64], R117 ;  /* 0x0000007512003986 */ /* 0x0009e2000c101908 */
[----:B------:R-:W-:-:S03]  /*15e40*/  IADD3 R3, R63, c[0x0][0x198], RZ ;  /* 0x000066003f037a10 */ /* 0x000fc60007ffe0ff */
[----:B------:R5:W-:Y:S01]  /*15e50*/  @P6 STG.E [R24.64], R145 ;  /* 0x0000009118006986 */ /* 0x000be2000c101908 */
[----:B------:R-:W-:Y:S01]  /*15e60*/  ISETP.LT.AND P6, PT, R234, c[0x0][0x178], !P4 ;  /* 0x00005e00ea007a0c */ /* 0x000fe200067c1270 */
[----:B-1----:R-:W-:Y:S01]  /*15e70*/  IMAD.WIDE R8, R63, 0x4, R200 ;  /* 0x000000043f087825 */ /* 0x002fe200078e02c8 */
[----:B------:R-:W-:-:S03]  /*15e80*/  ISETP.GE.AND P5, PT, R0, c[0x0][0x17c], PT ;  /* 0x00005f0000007a0c */ /* 0x000fc60003fa6270 */
[----:B--2---:R-:W-:Y:S01]  /*15e90*/  IMAD.WIDE R10, R3, 0x4, R216 ;  /* 0x00000004030a7825 */ /* 0x004fe200078e02d8 */
[----:B------:R-:W-:-:S03]  /*15ea0*/  ISETP.LT.AND P4, PT, R233, c[0x0][0x178], !P4 ;  /* 0x00005e00e9007a0c */ /* 0x000fc60006781270 */
[C---:B---3--:R-:W-:Y:S01]  /*15eb0*/  IMAD.WIDE R16, R3.reuse, 0x4, R4 ;  /* 0x0000000403107825 */ /* 0x048fe200078e0204 */
[----:B------:R1:W-:Y:S03]  /*15ec0*/  @P2 STG.E [R8.64], R173 ;  /* 0x000000ad08002986 */ /* 0x0003e6000c101908 */
[----:B----4-:R-:W-:Y:S01]  /*15ed0*/  IMAD.WIDE R18, R3, 0x4, R6 ;  /* 0x0000000403127825 */ /* 0x010fe200078e0206 */
[----:B------:R2:W-:Y:S01]  /*15ee0*/  @P0 STG.E [R10.64], R108 ;  /* 0x0000006c0a000986 */ /* 0x0005e2000c101908 */
[----:B------:R-:W-:-:S03]  /*15ef0*/  ISETP.LT.AND P0, PT, R240, c[0x0][0x178], !P5 ;  /* 0x00005e00f0007a0c */ /* 0x000fc60006f01270 */
[----:B------:R3:W-:Y:S01]  /*15f00*/  @P1 STG.E [R16.64], R36 ;  /* 0x0000002410001986 */ /* 0x0007e2000c101908 */
[----:B------:R-:W-:-:S03]  /*15f10*/  ISETP.LT.AND P1, PT, R235, c[0x0][0x178], !P5 ;  /* 0x00005e00eb007a0c */ /* 0x000fc60006f21270 */
[----:B------:R4:W-:Y:S01]  /*15f20*/  @P6 STG.E [R18.64], R140 ;  /* 0x0000008c12006986 */ /* 0x0009e2000c101908 */
[----:B------:R-:W-:Y:S02]  /*15f30*/  ISETP.LT.AND P6, PT, R234, c[0x0][0x178], !P5 ;  /* 0x00005e00ea007a0c */ /* 0x000fe40006fc1270 */
[----:B------:R-:W-:Y:S02]  /*15f40*/  IADD3 R0, R243, 0x14, RZ ;  /* 0x00000014f3007810 */ /* 0x000fe40007ffe0ff */
[----:B------:R-:W-:Y:S02]  /*15f50*/  IADD3 R27, R3, c[0x0][0x198], RZ ;  /* 0x00006600031b7a10 */ /* 0x000fe40007ffe0ff */
[----:B------:R-:W-:Y:S01]  /*15f60*/  ISETP.LT.AND P5, PT, R233, c[0x0][0x178], !P5 ;  /* 0x00005e00e9007a0c */ /* 0x000fe20006fa1270 */
[----:B-----5:R-:W-:Y:S01]  /*15f70*/  IMAD.WIDE R24, R3, 0x4, R200 ;  /* 0x0000000403187825 */ /* 0x020fe200078e02c8 */
[----:B------:R-:W-:-:S03]  /*15f80*/  ISETP.GE.AND P3, PT, R0, c[0x0][0x17c], PT ;  /* 0x00005f0000007a0c */ /* 0x000fc60003f66270 */
[C---:B-1----:R-:W-:Y:S01]  /*15f90*/  IMAD.WIDE R8, R27.reuse, 0x4, R216 ;  /* 0x000000041b087825 */ /* 0x042fe200078e02d8 */
[----:B------:R1:W-:Y:S01]  /*15fa0*/  @P4 STG.E [R24.64], R164 ;  /* 0x000000a418004986 */ /* 0x0003e2000c101908 */
[----:B------:R-:W-:Y:S02]  /*15fb0*/  ISETP.LT.AND P4, PT, R240, c[0x0][0x178], !P3 ;  /* 0x00005e00f0007a0c */ /* 0x000fe40005f81270 */
[----:B--2---:R-:W-:Y:S01]  /*15fc0*/  IMAD.WIDE R10, R27, 0x4, R4 ;  /* 0x000000041b0a7825 */ /* 0x004fe200078e0204 */
[----:B------:R-:W-:-:S03]  /*15fd0*/  IADD3 R0, R243, 0x15, RZ ;  /* 0x00000015f3007810 */ /* 0x000fc60007ffe0ff */
[C---:B---3--:R-:W-:Y:S01]  /*15fe0*/  IMAD.WIDE R16, R27.reuse, 0x4, R6 ;  /* 0x000000041b107825 */ /* 0x048fe200078e0206 */
[----:B------:R2:W-:Y:S03]  /*15ff0*/  @P0 STG.E [R8.64], R109 ;  /* 0x0000006d08000986 */ /* 0x0005e6000c101908 */
[C---:B----4-:R-:W-:Y:S01]  /*16000*/  IMAD.WIDE R18, R27.reuse, 0x4, R200 ;  /* 0x000000041b127825 */ /* 0x050fe200078e02c8 */
[----:B------:R-:W-:Y:S01]  /*16010*/  IADD3 R3, R27, c[0x0][0x198], RZ ;  /* 0x000066001b037a10 */ /* 0x000fe20007ffe0ff */
[----:B------:R3:W-:Y:S01]  /*16020*/  @P1 STG.E [R10.64], R37 ;  /* 0x000000250a001986 */ /* 0x0007e2000c101908 */
[----:B------:R-:W-:Y:S02]  /*16030*/  ISETP.GE.AND P2, PT, R0, c[0x0][0x17c], PT ;  /* 0x00005f0000007a0c */ /* 0x000fe40003f46270 */
[----:B------:R-:W-:Y:S01]  /*16040*/  ISETP.LT.AND P1, PT, R235, c[0x0][0x178], !P3 ;  /* 0x00005e00eb007a0c */ /* 0x000fe20005f21270 */
[----:B------:R4:W-:Y:S01]  /*16050*/  @P6 STG.E [R16.64], R141 ;  /* 0x0000008d10006986 */ /* 0x0009e2000c101908 */
[----:B-1----:R-:W-:-:S03]  /*16060*/  IMAD.WIDE R24, R3, 0x4, R216 ;  /* 0x0000000403187825 */ /* 0x002fc600078e02d8 */
[----:B------:R1:W-:Y:S01]  /*16070*/  @P5 STG.E [R18.64], R165 ;  /* 0x000000a512005986 */ /* 0x0003e2000c101908 */
[----:B------:R-:W-:Y:S02]  /*16080*/  ISETP.LT.AND P5, PT, R234, c[0x0][0x178], !P3 ;  /* 0x00005e00ea007a0c */ /* 0x000fe40005fa1270 */
[----:B------:R-:W-:Y:S02]  /*16090*/  ISETP.LT.AND P3, PT, R233, c[0x0][0x178], !P3 ;  /* 0x00005e00e9007a0c */ /* 0x000fe40005f61270 */
[----:B------:R-:W-:Y:S01]  /*160a0*/  ISETP.LT.AND P6, PT, R240, c[0x0][0x178], !P2 ;  /* 0x00005e00f0007a0c */ /* 0x000fe200057c1270 */
[----:B------:R5:W-:Y:S01]  /*160b0*/  @P4 STG.E [R24.64], R100 ;  /* 0x0000006418004986 */ /* 0x000be2000c101908 */
[C---:B------:R-:W-:Y:S01]  /*160c0*/  IADD3 R27, R3.reuse, c[0x0][0x198], RZ ;  /* 0x00006600031b7a10 */ /* 0x040fe20007ffe0ff */
[----:B--2---:R-:W-:Y:S01]  /*160d0*/  IMAD.WIDE R8, R3, 0x4, R4 ;  /* 0x0000000403087825 */ /* 0x004fe200078e0204 */
[----:B------:R-:W-:Y:S02]  /*160e0*/  ISETP.LT.AND P4, PT, R235, c[0x0][0x178], !P2 ;  /* 0x00005e00eb007a0c */ /* 0x000fe40005781270 */
[----:B------:R-:W-:Y:S01]  /*160f0*/  IADD3 R0, R243, 0x16, RZ ;  /* 0x00000016f3007810 */ /* 0x000fe20007ffe0ff */
[C---:B---3--:R-:W-:Y:S01]  /*16100*/  IMAD.WIDE R10, R3.reuse, 0x4, R6 ;  /* 0x00000004030a7825 */ /* 0x048fe200078e0206 */
[----:B------:R2:W-:Y:S03]  /*16110*/  @P1 STG.E [R8.64], R32 ;  /* 0x0000002008001986 */ /* 0x0005e6000c101908 */
[----:B----4-:R-:W-:Y:S01]  /*16120*/  IMAD.WIDE R16, R3, 0x4, R200 ;  /* 0x0000000403107825 */ /* 0x010fe200078e02c8 */
[----:B------:R-:W-:Y:S01]  /*16130*/  ISETP.GE.AND P0, PT, R0, c[0x0][0x17c], PT ;  /* 0x00005f0000007a0c */ /* 0x000fe20003f06270 */
[----:B------:R3:W-:Y:S02]  /*16140*/  @P5 STG.E [R10.64], R136 ;  /* 0x000000880a005986 */ /* 0x0007e4000c101908 */
[----:B-1----:R-:W-:-:S02]  /*16150*/  IMAD.WIDE R18, R27, 0x4, R216 ;  /* 0x000000041b127825 */ /* 0x002fc400078e02d8 */
[----:B------:R1:W-:Y:S01]  /*16160*/  @P3 STG.E [R16.64], R160 ;  /* 0x000000a010003986 */ /* 0x0003e2000c101908 */
[----:B------:R-:W-:Y:S01]  /*16170*/  ISETP.LT.AND P3, PT, R234, c[0x0][0x178], !P2 ;  /* 0x00005e00ea007a0c */ /* 0x000fe20005761270 */
[----:B-----5:R-:W-:Y:S01]  /*16180*/  IMAD.WIDE R24, R27, 0x4, R4 ;  /* 0x000000041b187825 */ /* 0x020fe200078e0204 */
[----:B------:R-:W-:Y:S01]  /*16190*/  ISETP.LT.AND P2, PT, R233, c[0x0][0x178], !P2 ;  /* 0x00005e00e9007a0c */ /* 0x000fe20005741270 */
[----:B------:R4:W-:Y:S01]  /*161a0*/  @P6 STG.E [R18.64], R101 ;  /* 0x0000006512006986 */ /* 0x0009e2000c101908 */
[----:B------:R-:W-:Y:S02]  /*161b0*/  ISETP.LT.AND P6, PT, R240, c[0x0][0x178], !P0 ;  /* 0x00005e00f0007a0c */ /* 0x000fe400047c1270 */
[----:B------:R-:W-:Y:S01]  /*161c0*/  ISETP.LT.AND P5, PT, R235, c[0x0][0x178], !P0 ;  /* 0x00005e00eb007a0c */ /* 0x000fe200047a1270 */
[----:B------:R5:W-:Y:S01]  /*161d0*/  @P4 STG.E [R24.64], R33 ;  /* 0x0000002118004986 */ /* 0x000be2000c101908 */
[C---:B------:R-:W-:Y:S01]  /*161e0*/  IADD3 R3, R27.reuse, c[0x0][0x198], RZ ;  /* 0x000066001b037a10 */ /* 0x040fe20007ffe0ff */
[----:B--2---:R-:W-:Y:S01]  /*161f0*/  IMAD.WIDE R8, R27, 0x4, R6 ;  /* 0x000000041b087825 */ /* 0x004fe200078e0206 */
[----:B------:R-:W-:-:S02]  /*16200*/  ISETP.LT.AND P4, PT, R234, c[0x0][0x178], !P0 ;  /* 0x00005e00ea007a0c */ /* 0x000fc40004781270 */
[----:B------:R-:W-:Y:S01]  /*16210*/  IADD3 R0, R243, 0x17, RZ ;  /* 0x00000017f3007810 */ /* 0x000fe20007ffe0ff */
[----:B---3--:R-:W-:Y:S01]  /*16220*/  IMAD.WIDE R10, R27, 0x4, R200 ;  /* 0x000000041b0a7825 */ /* 0x008fe200078e02c8 */
[----:B------:R2:W-:Y:S03]  /*16230*/  @P3 STG.E [R8.64], R137 ;  /* 0x0000008908003986 */ /* 0x0005e6000c101908 */
[----:B-1----:R-:W-:Y:S01]  /*16240*/  IMAD.WIDE R16, R3, 0x4, R216 ;  /* 0x0000000403107825 */ /* 0x002fe200078e02d8 */
[----:B------:R-:W-:-:S03]  /*16250*/  ISETP.GE.AND P1, PT, R0, c[0x0][0x17c], PT ;  /* 0x00005f0000007a0c */ /* 0x000fc60003f26270 */
[----:B----4-:R-:W-:Y:S01]  /*16260*/  IMAD.WIDE R18, R3, 0x4, R4 ;  /* 0x0000000403127825 */ /* 0x010fe200078e0204 */
[----:B------:R1:W-:Y:S01]  /*16270*/  @P2 STG.E [R10.64], R161 ;  /* 0x000000a10a002986 */ /* 0x0003e2000c101908 */
[----:B------:R-:W-:Y:S02]  /*16280*/  ISETP.LT.AND P0, PT, R233, c[0x0][0x178], !P0 ;  /* 0x00005e00e9007a0c */ /* 0x000fe40004701270 */
[----:B-----5:R-:W-:Y:S01]  /*16290*/  IMAD.WIDE R24, R3, 0x4, R6 ;  /* 0x0000000403187825 */ /* 0x020fe200078e0206 */
[----:B------:R3:W-:Y:S01]  /*162a0*/  @P6 STG.E [R16.64], R84 ;  /* 0x0000005410006986 */ /* 0x0007e2000c101908 */
[----:B------:R-:W-:-:S03]  /*162b0*/  ISETP.LT.AND P6, PT, R240, c[0x0][0x178], !P1 ;  /* 0x00005e00f0007a0c */ /* 0x000fc60004fc1270 */
[----:B------:R4:W-:Y:S01]  /*162c0*/  @P5 STG.E [R18.64], R28 ;  /* 0x0000001c12005986 */ /* 0x0009e2000c101908 */
[----:B------:R-:W-:Y:S02]  /*162d0*/  ISETP.LT.AND P5, PT, R235, c[0x0][0x178], !P1 ;  /* 0x00005e00eb007a0c */ /* 0x000fe40004fa1270 */
[----:B------:R-:W-:Y:S01]  /*162e0*/  IADD3 R27, R3, c[0x0][0x198], RZ ;  /* 0x00006600031b7a10 */ /* 0x000fe20007ffe0ff */
[----:B------:R5:W-:Y:S01]  /*162f0*/  @P4 STG.E [R24.64], R40 ;  /* 0x0000002818004986 */ /* 0x000be2000c101908 */
[----:B------:R-:W-:Y:S02]  /*16300*/  ISETP.LT.AND P2, PT, R234, c[0x0][0x178], !P1 ;  /* 0x00005e00ea007a0c */ /* 0x000fe40004f41270 */
[----:B------:R-:W-:Y:S01]  /*16310*/  ISETP.LT.AND P4, PT, R233, c[0x0][0x178], !P1 ;  /* 0x00005e00e9007a0c */ /* 0x000fe20004f81270 */
[----:B--2---:R-:W-:Y:S01]  /*16320*/  IMAD.WIDE R8, R3, 0x4, R200 ;  /* 0x0000000403087825 */ /* 0x004fe200078e02c8 */
[----:B------:R-:W-:-:S03]  /*16330*/  IADD3 R0, R243, 0x18, RZ ;  /* 0x00000018f3007810 */ /* 0x000fc60007ffe0ff */
[----:B-1----:R-:W-:Y:S01]  /*16340*/  IMAD.WIDE R10, R27, 0x4, R216 ;  /* 0x000000041b0a7825 */ /* 0x002fe200078e02d8 */
[----:B------:R-:W-:-:S03]  /*16350*/  ISETP.GE.AND P3, PT, R0, c[0x0][0x17c], PT ;  /* 0x00005f0000007a0c */ /* 0x000fc60003f66270 */
[----:B---3--:R-:W-:Y:S01]  /*16360*/  IMAD.WIDE R16, R27, 0x4, R4 ;  /* 0x000000041b107825 */ /* 0x008fe200078e0204 */
[----:B------:R-:W-:Y:S01]  /*16370*/  IADD3 R0, R243, 0x19, RZ ;  /* 0x00000019f3007810 */ /* 0x000fe20007ffe0ff */
[----:B------:R1:W-:Y:S02]  /*16380*/  @P0 STG.E [R8.64], R156 ;  /* 0x0000009c08000986 */ /* 0x0003e4000c101908 */
[C---:B----4-:R-:W-:Y:S02]  /*16390*/  IMAD.WIDE R18, R27.reuse, 0x4, R6 ;  /* 0x000000041b127825 */ /* 0x050fe400078e0206 */
[----:B------:R2:W-:Y:S02]  /*163a0*/  @P6 STG.E [R10.64], R85 ;  /* 0x000000550a006986 */ /* 0x0005e4000c101908 */
[----:B-----5:R-:W-:Y:S01]  /*163b0*/  IMAD.WIDE R24, R27, 0x4, R200 ;  /* 0x000000041b187825 */ /* 0x020fe200078e02c8 */
[----:B------:R-:W-:Y:S01]  /*163c0*/  ISETP.GE.AND P1, PT, R0, c[0x0][0x17c], PT ;  /* 0x00005f0000007a0c */ /* 0x000fe20003f26270 */
[----:B------:R3:W-:Y:S01]  /*163d0*/  @P5 STG.E [R16.64], R29 ;  /* 0x0000001d10005986 */ /* 0x0007e2000c101908 */
[----:B------:R-:W-:-:S02]  /*163e0*/  ISETP.LT.AND P5, PT, R240, c[0x0][0x178], !P3 ;  /* 0x00005e00f0007a0c */ /* 0x000fc40005fa1270 */
[----:B------:R-:W-:Y:S01]  /*163f0*/  ISETP.LT.AND P0, PT, R235, c[0x0][0x178], !P3 ;  /* 0x00005e00eb007a0c */ /* 0x000fe20005f01270 */
[----:B------:R4:W-:Y:S01]  /*16400*/  @P2 STG.E [R18.64], R41 ;  /* 0x0000002912002986 */ /* 0x0009e2000c101908 */
[----:B------:R-:W-:Y:S02]  /*16410*/  ISETP.LT.AND P6, PT, R234, c[0x0][0x178], !P3 ;  /* 0x00005e00ea007a0c */ /* 0x000fe40005fc1270 */
[----:B------:R-:W-:Y:S01]  /*16420*/  IADD3 R27, R27, c[0x0][0x198], RZ ;  /* 0x000066001b1b7a10 */ /* 0x000fe20007ffe0ff */
[----:B------:R-:W-:Y:S01]  /*16430*/  @P4 STG.E [R24.64], R157 ;  /* 0x0000009d18004986 */ /* 0x000fe2000c101908 */
[----:B------:R-:W-:Y:S02]  /*16440*/  ISETP.LT.AND P3, PT, R233, c[0x0][0x178], !P3 ;  /* 0x00005e00e9007a0c */ /* 0x000fe40005f61270 */
[----:B------:R-:W-:Y:S01]  /*16450*/  ISETP.LT.AND P4, PT, R240, c[0x0][0x178], !P1 ;  /* 0x00005e00f0007a0c */ /* 0x000fe20004f81270 */
[C---:B-1----:R-:W-:Y:S01]  /*16460*/  IMAD.WIDE R8, R27.reuse, 0x4, R216 ;  /* 0x000000041b087825 */ /* 0x042fe200078e02d8 */
[----:B------:R-:W-:-:S03]  /*16470*/  IADD3 R3, R27, c[0x0][0x198], RZ ;  /* 0x000066001b037a10 */ /* 0x000fc60007ffe0ff */
[----:B--2---:R-:W-:Y:S01]  /*16480*/  IMAD.WIDE R10, R27, 0x4, R4 ;  /* 0x000000041b0a7825 */ /* 0x004fe200078e0204 */
[----:B------:R-:W-:-:S03]  /*16490*/  IADD3 R0, R243, 0x1a, RZ ;  /* 0x0000001af3007810 */ /* 0x000fc60007ffe0ff */
[C---:B---3--:R-:W-:Y:S01]  /*164a0*/  IMAD.WIDE R16, R27.reuse, 0x4, R6 ;  /* 0x000000041b107825 */ /* 0x048fe200078e0206 */
[----:B------:R1:W-:Y:S03]  /*164b0*/  @P5 STG.E [R8.64], R114 ;  /* 0x0000007208005986 */ /* 0x0003e6000c101908 */
[----:B----4-:R-:W-:Y:S01]  /*164c0*/  IMAD.WIDE R18, R27, 0x4, R200 ;  /* 0x000000041b127825 */ /* 0x010fe200078e02c8 */
[----:B------:R2:W-:Y:S03]  /*164d0*/  @P0 STG.E [R10.64], R118 ;  /* 0x000000760a000986 */ /* 0x0005e6000c101908 */
[----:B------:R-:W-:Y:S01]  /*164e0*/  IMAD.WIDE R26, R3, 0x4, R216 ;  /* 0x00000004031a7825 */ /* 0x000fe200078e02d8 */
[----:B------:R3:W-:Y:S01]  /*164f0*/  @P6 STG.E [R16.64], R146 ;  /* 0x0000009210006986 */ /* 0x0007e2000c101908 */
[----:B------:R-:W-:-:S03]  /*16500*/  ISETP.GE.AND P2, PT, R0, c[0x0][0x17c], PT ;  /* 0x00005f0000007a0c */ /* 0x000fc60003f46270 */
[----:B------:R4:W-:Y:S01]  /*16510*/  @P3 STG.E [R18.64], R174 ;  /* 0x000000ae12003986 */ /* 0x0009e2000c101908 */
[----:B------:R-:W-:-:S03]  /*16520*/  ISETP.LT.AND P3, PT, R235, c[0x0][0x178], !P1 ;  /* 0x00005e00eb007a0c */ /* 0x000fc60004f61270 */
[----:B------:R5:W-:Y:S01]  /*16530*/  @P4 STG.E [R26.64], R115 ;  /* 0x000000731a004986 */ /* 0x000be2000c101908 */
[----:B------:R-:W-:Y:S02]  /*16540*/  ISETP.LT.AND P4, PT, R234, c[0x0][0x178], !P1 ;  /* 0x00005e00ea007a0c */ /* 0x000fe40004f81270 */
[----:B------:R-:W-:Y:S02]  /*16550*/  ISETP.LT.AND P0, PT, R233, c[0x0][0x178], !P1 ;  /* 0x00005e00e9007a0c */ /* 0x000fe40004f01270 */
[----:B------:R-:W-:Y:S02]  /*16560*/  ISETP.LT.AND P6, PT, R240, c[0x0][0x178], !P2 ;  /* 0x00005e00f0007a0c */ /* 0x000fe400057c1270 */
[----:B------:R-:W-:Y:S02]  /*16570*/  ISETP.LT.AND P5, PT, R235, c[0x0][0x178], !P2 ;  /* 0x00005e00eb007a0c */ /* 0x000fe400057a1270 */
[C---:B------:R-:W-:Y:S01]  /*16580*/  IADD3 R29, R3.reuse, c[0x0][0x198], RZ ;  /* 0x00006600031d7a10 */ /* 0x040fe20007ffe0ff */
[----:B-1----:R-:W-:Y:S01]  /*16590*/  IMAD.WIDE R8, R3, 0x4, R4 ;  /* 0x0000000403087825 */ /* 0x002fe200078e0204 */
[----:B------:R-:W-:-:S03]  /*165a0*/  IADD3 R0, R243, 0x1b, RZ ;  /* 0x0000001bf3007810 */ /* 0x000fc60007ffe0ff */
[C---:B--2---:R-:W-:Y:S01]  /*165b0*/  IMAD.WIDE R10, R3.reuse, 0x4, R6 ;  /* 0x00000004030a7825 */ /* 0x044fe200078e0206 */
[----:B------:R1:W-:Y:S03]  /*165c0*/  @P3 STG.E [R8.64], R119 ;  /* 0x0000007708003986 */ /* 0x0003e6000c101908 */
[----:B---3--:R-:W-:Y:S01]  /*165d0*/  IMAD.WIDE R16, R3, 0x4, R200 ;  /* 0x0000000403107825 */ /* 0x008fe200078e02c8 */
[----:B------:R-:W-:-:S03]  /*165e0*/  ISETP.GE.AND P1, PT, R0, c[0x0][0x17c], PT ;  /* 0x00005f0000007a0c */ /* 0x000fc60003f26270 */
[C---:B----4-:R-:W-:Y:S01]  /*165f0*/  IMAD.WIDE R18, R29.reuse, 0x4, R216 ;  /* 0x000000041d127825 */ /* 0x050fe200078e02d8 */
[----:B------:R2:W-:Y:S03]  /*16600*/  @P4 STG.E [R10.64], R147 ;  /* 0x000000930a004986 */ /* 0x0005e6000c101908 */
[----:B------:R-:W-:Y:S01]  /*16610*/  IMAD.WIDE R24, R29, 0x4, R4 ;  /* 0x000000041d187825 */ /* 0x000fe200078e0204 */
[----:B------:R3:W-:Y:S01]  /*16620*/  @P0 STG.E [R16.64], R175 ;  /* 0x000000af10000986 */ /* 0x0007e2000c101908 */
[----:B------:R-:W-:Y:S02]  /*16630*/  ISETP.LT.AND P3, PT, R234, c[0x0][0x178], !P2 ;  /* 0x00005e00ea007a0c */ /* 0x000fe40005761270 */
[----:B------:R-:W-:Y:S01]  /*16640*/  ISETP.LT.AND P2, PT, R233, c[0x0][0x178], !P2 ;  /* 0x00005e00e9007a0c */ /* 0x000fe20005741270 */
[----:B------:R4:W-:Y:S04]  /*16650*/  @P6 STG.E [R18.64], R110 ;  /* 0x0000006e12006986 */ /* 0x0009e8000c101908 */
[----:B------:R3:W-:Y:S01]  /*16660*/  @P5 STG.E [R24.64], R38 ;  /* 0x0000002618005986 */ /* 0x0007e2000c101908 */
[----:B------:R-:W-:-:S02]  /*16670*/  ISETP.LT.AND P5, PT, R240, c[0x0][0x178], !P1 ;  /* 0x00005e00f0007a0c */ /* 0x000fc40004fa1270 */
[C---:B-----5:R-:W-:Y:S01]  /*16680*/  IADD3 R27, R29.reuse, c[0x0][0x198], RZ ;  /* 0x000066001d1b7a10 */ /* 0x060fe20007ffe0ff */
[----:B-1----:R-:W-:Y:S01]  /*16690*/  IMAD.WIDE R8, R29, 0x4, R6 ;  /* 0x000000041d087825 */ /* 0x002fe200078e0206 */
[----:B------:R-:W-:-:S03]  /*166a0*/  IADD3 R3, R243, 0x1c, RZ ;  /* 0x0000001cf3037810 */ /* 0x000fc60007ffe0ff */
[----:B--2---:R-:W-:Y:S01]  /*166b0*/  IMAD.WIDE R10, R29, 0x4, R200 ;  /* 0x000000041d0a7825 */ /* 0x004fe200078e02c8 */
[----:B------:R-:W-:Y:S02]  /*166c0*/  ISETP.LT.AND P0, PT, R235, c[0x0][0x178], !P1 ;  /* 0x00005e00eb007a0c */ /* 0x000fe40004f01270 */
[----:B------:R-:W-:Y:S01]  /*166d0*/  ISETP.GE.AND P6, PT, R3, c[0x0][0x17c], PT ;  /* 0x00005f0003007a0c */ /* 0x000fe20003fc6270 */
[----:B---3--:R-:W-:Y:S01]  /*166e0*/  IMAD.WIDE R16, R27, 0x4, R216 ;  /* 0x000000041b107825 */ /* 0x008fe200078e02d8 */
[----:B------:R-:W-:Y:S01]  /*166f0*/  ISETP.LT.AND P4, PT, R234, c[0x0][0x178], !P1 ;  /* 0x00005e00ea007a0c */ /* 0x000fe20004f81270 */
[----:B------:R1:W-:Y:S01]  /*16700*/  @P3 STG.E [R8.64], R142 ;  /* 0x0000008e08003986 */ /* 0x0003e2000c101908 */
[----:B------:R-:W-:-:S03]  /*16710*/  ISETP.LT.AND P1, PT, R233, c[0x0][0x178], !P1 ;  /* 0x00005e00e9007a0c */ /* 0x000fc60004f21270 */
[----:B------:R2:W-:Y:S01]  /*16720*/  @P2 STG.E [R10.64], R166 ;  /* 0x000000a60a002986 */ /* 0x0005e2000c101908 */
[----:B------:R-:W-:-:S03]  /*16730*/  ISETP.LT.AND P2, PT, R240, c[0x0][0x178], !P6 ;  /* 0x00005e00f0007a0c */ /* 0x000fc60007741270 */
[----:B------:R3:W-:Y:S01]  /*16740*/  @P5 STG.E [R16.64], R111 ;  /* 0x0000006f10005986 */ /* 0x0007e2000c101908 */
[----:B------:R-:W-:Y:S01]  /*16750*/  ISETP.LT.AND P5, PT, R235, c[0x0][0x178], !P6 ;  /* 0x00005e00eb007a0c */ /* 0x000fe200077a1270 */
[C---:B----4-:R-:W-:Y:S01]  /*16760*/  IMAD.WIDE R18, R27.reuse, 0x4, R4 ;  /* 0x000000041b127825 */ /* 0x050fe200078e0204 */
[----:B------:R-:W-:-:S03]  /*16770*/  IADD3 R3, R27, c[0x0][0x198], RZ ;  /* 0x000066001b037a10 */ /* 0x000fc60007ffe0ff */
[----:B------:R-:W-:Y:S01]  /*16780*/  IMAD.WIDE R24, R27, 0x4, R6 ;  /* 0x000000041b187825 */ /* 0x000fe200078e0206 */
[----:B------:R-:W-:Y:S01]  /*16790*/  IADD3 R0, R243, 0x1d, RZ ;  /* 0x0000001df3007810 */ /* 0x000fe20007ffe0ff */
[----:B------:R4:W-:Y:S02]  /*167a0*/  @P0 STG.E [R18.64], R39 ;  /* 0x0000002712000986 */ /* 0x0009e4000c101908 */
[----:B-1----:R-:W-:Y:S01]  /*167b0*/  IMAD.WIDE R8, R27, 0x4, R200 ;  /* 0x000000041b087825 */ /* 0x002fe200078e02c8 */
[----:B------:R-:W-:Y:S01]  /*167c0*/  ISETP.GE.AND P3, PT, R0, c[0x0][0x17c], PT ;  /* 0x00005f0000007a0c */ /* 0x000fe20003f66270 */
[----:B------:R1:W-:Y:S02]  /*167d0*/  @P4 STG.E [R24.64], R143 ;  /* 0x0000008f18004986 */ /* 0x0003e4000c101908 */
[----:B--2---:R-:W-:Y:S01]  /*167e0*/  IMAD.WIDE R10, R3, 0x4, R216 ;  /* 0x00000004030a7825 */ /* 0x004fe200078e02d8 */
[----:B------:R-:W-:-:S03]  /*167f0*/  ISETP.LT.AND P4, PT, R234, c[0x0][0x178], !P6 ;  /* 0x00005e00ea007a0c */ /* 0x000fc60007781270 */
[----:B---3--:R-:W-:Y:S01]  /*16800*/  IMAD.WIDE R16, R3, 0x4, R4 ;  /* 0x0000000403107825 */ /* 0x008fe200078e0204 */
[----:B------:R-:W-:Y:S01]  /*16810*/  ISETP.LT.AND P6, PT, R233, c[0x0][0x178], !P6 ;  /* 0x00005e00e9007a0c */ /* 0x000fe200077c1270 */
[----:B------:R2:W-:Y:S04]  /*16820*/  @P1 STG.E [R8.64], R167 ;  /* 0x000000a708001986 */ /* 0x0005e8000c101908 */
[----:B------:R3:W-:Y:S01]  /*16830*/  @P2 STG.E [R10.64], R102 ;  /* 0x000000660a002986 */ /* 0x0007e2000c101908 */
[----:B----4-:R-:W-:-:S03]  /*16840*/  IMAD.WIDE R18, R3, 0x4, R6 ;  /* 0x0000000403127825 */ /* 0x010fc600078e0206 */
[----:B------:R4:W-:Y:S01]  /*16850*/  @P5 STG.E [R16.64], R34 ;  /* 0x0000002210005986 */ /* 0x0009e2000c101908 */
[----:B------:R-:W-:Y:S01]  /*16860*/  ISETP.LT.AND P5, PT, R240, c[0x0][0x178], !P3 ;  /* 0x00005e00f0007a0c */ /* 0x000fe20005fa1270 */
[----:B-1----:R-:W-:Y:S01]  /*16870*/  IMAD.WIDE R24, R3, 0x4, R200 ;  /* 0x0000000403187825 */ /* 0x002fe200078e02c8 */
[----:B------:R-:W-:Y:S02]  /*16880*/  IADD3 R0, R243, 0x1e, RZ ;  /* 0x0000001ef3007810 */ /* 0x000fe40007ffe0ff */
[----:B------:R-:W-:Y:S02]  /*16890*/  IADD3 R3, R3, c[0x0][0x198], RZ ;  /* 0x0000660003037a10 */ /* 0x000fe40007ffe0ff */
[----:B------:R-:W-:Y:S01]  /*168a0*/  ISETP.GE.AND P0, PT, R0, c[0x0][0x17c], PT ;  /* 0x00005f0000007a0c */ /* 0x000fe20003f06270 */
[----:B------:R1:W-:Y:S01]  /*168b0*/  @P4 STG.E [R18.64], R138 ;  /* 0x0000008a12004986 */ /* 0x0003e2000c101908 */
[----:B------:R-:W-:Y:S01]  /*168c0*/  ISETP.LT.AND P1, PT, R235, c[0x0][0x178], !P3 ;  /* 0x00005e00eb007a0c */ /* 0x000fe20005f21270 */
[----:B--2---:R-:W-:Y:S01]  /*168d0*/  IMAD.WIDE R8, R3, 0x4, R216 ;  /* 0x0000000403087825 */ /* 0x004fe200078e02d8 */
[----:B------:R-:W-:Y:S01]  /*168e0*/  ISETP.LT.AND P2, PT, R234, c[0x0][0x178], !P3 ;  /* 0x00005e00ea007a0c */ /* 0x000fe20005f41270 */
[----:B------:R2:W-:Y:S01]  /*168f0*/  @P6 STG.E [R24.64], R162 ;  /* 0x000000a218006986 */ /* 0x0005e2000c101908 */
[----:B------:R-:W-:-:S02]  /*16900*/  ISETP.LT.AND P3, PT, R233, c[0x0][0x178], !P3 ;  /* 0x00005e00e9007a0c */ /* 0x000fc40005f61270 */
[----:B------:R-:W-:Y:S01]  /*16910*/  ISETP.LT.AND P6, PT, R240, c[0x0][0x178], !P0 ;  /* 0x00005e00f0007a0c */ /* 0x000fe200047c1270 */
[----:B------:R5:W-:Y:S01]  /*16920*/  @P5 STG.E [R8.64], R103 ;  /* 0x0000006708005986 */ /* 0x000be2000c101908 */
[----:B------:R-:W-:Y:S02]  /*16930*/  ISETP.LT.AND P5, PT, R235, c[0x0][0x178], !P0 ;  /* 0x00005e00eb007a0c */ /* 0x000fe400047a1270 */
[C---:B------:R-:W-:Y:S01]  /*16940*/  IADD3 R29, R3.reuse, c[0x0][0x198], RZ ;  /* 0x00006600031d7a10 */ /* 0x040fe20007ffe0ff */
[----:B---3--:R-:W-:Y:S01]  /*16950*/  IMAD.WIDE R10, R3, 0x4, R4 ;  /* 0x00000004030a7825 */ /* 0x008fe200078e0204 */
[----:B------:R-:W-:-:S03]  /*16960*/  IADD3 R0, R243, 0x1f, RZ ;  /* 0x0000001ff3007810 */ /* 0x000fc60007ffe0ff */
[----:B----4-:R-:W-:Y:S01]  /*16970*/  IMAD.WIDE R16, R3, 0x4, R6 ;  /* 0x0000000403107825 */ /* 0x010fe200078e0206 */
[----:B------:R-:W-:-:S03]  /*16980*/  ISETP.GE.AND P4, PT, R0, c[0x0][0x17c], PT ;  /* 0x00005f0000007a0c */ /* 0x000fc60003f86270 */
[----:B-1----:R-:W-:Y:S01]  /*16990*/  IMAD.WIDE R18, R3, 0x4, R200 ;  /* 0x0000000403127825 */ /* 0x002fe200078e02c8 */
[----:B------:R1:W-:Y:S03]  /*169a0*/  @P1 STG.E [R10.64], R35 ;  /* 0x000000230a001986 */ /* 0x0003e6000c101908 */
[C---:B--2---:R-:W-:Y:S01]  /*169b0*/  IMAD.WIDE R24, R29.reuse, 0x4, R216 ;  /* 0x000000041d187825 */ /* 0x044fe200078e02d8 */
[----:B------:R2:W-:Y:S01]  /*169c0*/  @P2 STG.E [R16.64], R139 ;  /* 0x0000008b10002986 */ /* 0x0005e2000c101908 */
[----:B------:R-:W-:Y:S02]  /*169d0*/  ISETP.LT.AND P1, PT, R234, c[0x0][0x178], !P0 ;  /* 0x00005e00ea007a0c */ /* 0x000fe40004721270 */
[----:B------:R-:W-:Y:S01]  /*169e0*/  IMAD.WIDE R26, R29, 0x4, R4 ;  /* 0x000000041d1a7825 */ /* 0x000fe200078e0204 */
[----:B------:R3:W-:Y:S01]  /*169f0*/  @P3 STG.E [R18.64], R163 ;  /* 0x000000a312003986 */ /* 0x0007e2000c101908 */
[----:B------:R-:W-:-:S03]  /*16a00*/  ISETP.LT.AND P0, PT, R233, c[0x0][0x178], !P0 ;  /* 0x00005e00e9007a0c */ /* 0x000fc60004701270 */
[----:B------:R4:W-:Y:S01]  /*16a10*/  @P6 STG.E [R24.64], R86 ;  /* 0x0000005618006986 */ /* 0x0009e2000c101908 */
[----:B------:R-:W-:Y:S02]  /*16a20*/  ISETP.LT.AND P6, PT, R240, c[0x0][0x178], !P4 ;  /* 0x00005e00f0007a0c */ /* 0x000fe400067c1270 */
[----:B------:R-:W-:Y:S01]  /*16a30*/  ISETP.LT.AND P3, PT, R235, c[0x0][0x178], !P4 ;  /* 0x00005e00eb007a0c */ /* 0x000fe20006761270 */
[----:B------:R2:W-:Y:S01]  /*16a40*/  @P5 STG.E [R26.64], R30 ;  /* 0x0000001e1a005986 */ /* 0x0005e2000c101908 */
[----:B------:R-:W-:Y:S02]  /*16a50*/  IADD3 R3, R29, c[0x0][0x198], RZ ;  /* 0x000066001d037a10 */ /* 0x000fe40007ffe0ff */
[----:B------:R-:W-:Y:S02]  /*16a60*/  ISETP.LT.AND P5, PT, R234, c[0x0][0x178], !P4 ;  /* 0x00005e00ea007a0c */ /* 0x000fe400067a1270 */
[----:B------:R-:W-:Y:S01]  /*16a70*/  ISETP.LT.AND P4, PT, R233, c[0x0][0x178], !P4 ;  /* 0x00005e00e9007a0c */ /* 0x000fe20006781270 */
[----:B-----5:R-:W-:Y:S01]  /*16a80*/  IMAD.WIDE R8, R29, 0x4, R6 ;  /* 0x000000041d087825 */ /* 0x020fe200078e0206 */
[----:B------:R-:W-:-:S03]  /*16a90*/  IADD3 R0, R243, 0x20, RZ ;  /* 0x00000020f3007810 */ /* 0x000fc60007ffe0ff */
[----:B-1----:R-:W-:Y:S01]  /*16aa0*/  IMAD.WIDE R10, R29, 0x4, R200 ;  /* 0x000000041d0a7825 */ /* 0x002fe200078e02c8 */
[----:B------:R-:W-:-:S03]  /*16ab0*/  ISETP.GE.AND P2, PT, R0, c[0x0][0x17c], PT ;  /* 0x00005f0000007a0c */ /* 0x000fc60003f46270 */
[----:B--2---:R-:W-:Y:S01]  /*16ac0*/  IMAD.WIDE R16, R3, 0x4, R216 ;  /* 0x0000000403107825 */ /* 0x004fe200078e02d8 */
[----:B------:R-:W-:Y:S01]  /*16ad0*/  IADD3 R0, R243, 0x21, RZ ;  /* 0x00000021f3007810 */ /* 0x000fe20007ffe0ff */
[----:B------:R1:W-:Y:S02]  /*16ae0*/  @P1 STG.E [R8.64], R42 ;  /* 0x0000002a08001986 */ /* 0x0003e4000c101908 */
[C---:B---3--:R-:W-:Y:S02]  /*16af0*/  IMAD.WIDE R18, R3.reuse, 0x4, R4 ;  /* 0x0000000403127825 */ /* 0x048fe400078e0204 */
[----:B------:R2:W-:Y:S02]  /*16b00*/  @P0 STG.E [R10.64], R158 ;  /* 0x0000009e0a000986 */ /* 0x0005e4000c101908 */
[C---:B----4-:R-:W-:Y:S01]  /*16b10*/  IMAD.WIDE R24, R3.reuse, 0x4, R6 ;  /* 0x0000000403187825 */ /* 0x050fe200078e0206 */
[----:B------:R-:W-:Y:S01]  /*16b20*/  ISETP.GE.AND P1, PT, R0, c[0x0][0x17c], PT ;  /* 0x00005f0000007a0c */ /* 0x000fe20003f26270 */
[----:B------:R3:W-:Y:S02]  /*16b30*/  @P6 STG.E [R16.64], R87 ;  /* 0x0000005710006986 */ /* 0x0007e4000c101908 */
[----:B------:R-:W-:Y:S01]  /*16b40*/  IMAD.WIDE R26, R3, 0x4, R200 ;  /* 0x00000004031a7825 */ /* 0x000fe200078e02c8 */
[----:B------:R-:W-:Y:S01]  /*16b50*/  ISETP.LT.AND P0, PT, R240, c[0x0][0x178], !P2 ;  /* 0x00005e00f0007a0c */ /* 0x000fe20005701270 */
[----:B------:R4:W-:Y:S01]  /*16b60*/  @P3 STG.E [R18.64], R31 ;  /* 0x0000001f12003986 */ /* 0x0009e2000c101908 */
[----:B------:R-:W-:-:S02]  /*16b70*/  ISETP.LT.AND P3, PT, R235, c[0x0][0x178], !P2 ;  /* 0x00005e00eb007a0c */ /* 0x000fc40005761270 */
[----:B------:R-:W-:Y:S01]  /*16b80*/  ISETP.LT.AND P6, PT, R234, c[0x0][0x178], !P2 ;  /* 0x00005e00ea007a0c */ /* 0x000fe200057c1270 */
[----:B------:R5:W-:Y:S01]  /*16b90*/  @P5 STG.E [R24.64], R43 ;  /* 0x0000002b18005986 */ /* 0x000be2000c101908 */
[----:B------:R-:W-:Y:S02]  /*16ba0*/  IADD3 R3, R3, c[0x0][0x198], RZ ;  /* 0x0000660003037a10 */ /* 0x000fe40007ffe0ff */
[----:B------:R-:W-:Y:S01]  /*16bb0*/  ISETP.LT.AND P2, PT, R233, c[0x0][0x178], !P2 ;  /* 0x00005e00e9007a0c */ /* 0x000fe20005741270 */
[----:B------:R3:W-:Y:S01]  /*16bc0*/  @P4 STG.E [R26.64], R159 ;  /* 0x0000009f1a004986 */ /* 0x0007e2000c101908 */
[----:B------:R-:W-:Y:S02]  /*16bd0*/  ISETP.LT.AND P4, PT, R240, c[0x0][0x178], !P1 ;  /* 0x00005e00f0007a0c */ /* 0x000fe40004f81270 */
[----:B------:R-:W-:Y:S01]  /*16be0*/  ISETP.LT.AND P5, PT, R235, c[0x0][0x178], !P1 ;  /* 0x00005e00eb007a0c */ /* 0x000fe20004fa1270 */
[C---:B-1----:R-:W-:Y:S01]  /*16bf0*/  IMAD.WIDE R8, R3.reuse, 0x4, R216 ;  /* 0x0000000403087825 */ /* 0x042fe200078e02d8 */
[----:B------:R-:W-:-:S02]  /*16c00*/  IADD3 R29, R3, c[0x0][0x198], RZ ;  /* 0x00006600031d7a10 */ /* 0x000fc40007ffe0ff */
[----:B------:R-:W-:Y:S01]  /*16c10*/  IADD3 R0, R243, 0x22, RZ ;  /* 0x00000022f3007810 */ /* 0x000fe20007ffe0ff */
[C---:B--2---:R-:W-:Y:S01]  /*16c20*/  IMAD.WIDE R10, R3.reuse, 0x4, R4 ;  /* 0x00000004030a7825 */ /* 0x044fe200078e0204 */
[----:B------:R1:W-:Y:S03]  /*16c30*/  @P0 STG.E [R8.64], R124 ;  /* 0x0000007c08000986 */ /* 0x0003e6000c101908 */
[----:B---3--:R-:W-:Y:S01]  /*16c40*/  IMAD.WIDE R16, R3, 0x4, R6 ;  /* 0x0000000403107825 */ /* 0x008fe200078e0206 */
[----:B------:R-:W-:-:S03]  /*16c50*/  ISETP.GE.AND P0, PT, R0, c[0x0][0x17c], PT ;  /* 0x00005f0000007a0c */ /* 0x000fc60003f06270 */
[----:B----4-:R-:W-:Y:S01]  /*16c60*/  IMAD.WIDE R18, R3, 0x4, R200 ;  /* 0x0000000403127825 */ /* 0x010fe200078e02c8 */
[----:B------:R2:W-:Y:S03]  /*16c70*/  @P3 STG.E [R10.64], R92 ;  /* 0x0000005c0a003986 */ /* 0x0005e6000c101908 */
[C---:B-----5:R-:W-:Y:S01]  /*16c80*/  IMAD.WIDE R24, R29.reuse, 0x4, R216 ;  /* 0x000000041d187825 */ /* 0x060fe200078e02d8 */
[----:B------:R3:W-:Y:S03]  /*16c90*/  @P6 STG.E [R16.64], R176 ;  /* 0x000000b010006986 */ /* 0x0007e6000c101908 */
[----:B------:R-:W-:Y:S01]  /*16ca0*/  IMAD.WIDE R26, R29, 0x4, R4 ;  /* 0x000000041d1a7825 */ /* 0x000fe200078e0204 */
[----:B------:R-:W-:Y:S01]  /*16cb0*/  ISETP.LT.AND P3, PT, R234, c[0x0][0x178], !P1 ;  /* 0x00005e00ea007a0c */ /* 0x000fe20004f61270 */
[----:B------:R4:W-:Y:S01]  /*16cc0*/  @P2 STG.E [R18.64], R196 ;  /* 0x000000c412002986 */ /* 0x0009e2000c101908 */
[----:B------:R-:W-:-:S03]  /*16cd0*/  ISETP.LT.AND P2, PT, R233, c[0x0][0x178], !P1 ;  /* 0x00005e00e9007a0c */ /* 0x000fc60004f41270 */
[----:B------:R5:W-:Y:S01]  /*16ce0*/  @P4 STG.E [R24.64], R125 ;  /* 0x0000007d18004986 */ /* 0x000be2000c101908 */
[----:B------:R-:W-:-:S03]  /*16cf0*/  ISETP.LT.AND P4, PT, R240, c[0x0][0x178], !P0 ;  /* 0x00005e00f0007a0c */ /* 0x000fc60004781270 */
[----:B------:R3:W-:Y:S01]  /*16d00*/  @P5 STG.E [R26.64], R93 ;  /* 0x0000005d1a005986 */ /* 0x0007e2000c101908 */
[----:B------:R-:W-:Y:S02]  /*16d10*/  ISETP.LT.AND P5, PT, R235, c[0x0][0x178], !P0 ;  /* 0x00005e00eb007a0c */ /* 0x000fe400047a1270 */
[----:B------:R-:W-:Y:S02]  /*16d20*/  ISETP.LT.AND P6, PT, R234, c[0x0][0x178], !P0 ;  /* 0x00005e00ea007a0c */ /* 0x000fe400047c1270 */
[C---:B------:R-:W-:Y:S01]  /*16d30*/  IADD3 R3, R29.reuse, c[0x0][0x198], RZ ;  /* 0x000066001d037a10 */ /* 0x040fe20007ffe0ff */
[----:B-1----:R-:W-:Y:S01]  /*16d40*/  IMAD.WIDE R8, R29, 0x4, R6 ;  /* 0x000000041d087825 */ /* 0x002fe200078e0206 */
[----:B------:R-:W-:-:S03]  /*16d50*/  IADD3 R0, R243, 0x23, RZ ;  /* 0x00000023f3007810 */ /* 0x000fc60007ffe0ff */
[----:B--2---:R-:W-:Y:S01]  /*16d60*/  IMAD.WIDE R10, R29, 0x4, R200 ;  /* 0x000000041d0a7825 */ /* 0x004fe200078e02c8 */
[----:B------:R-:W-:-:S03]  /*16d70*/  ISETP.GE.AND P1, PT, R0, c[0x0][0x17c], PT ;  /* 0x00005f0000007a0c */ /* 0x000fc60003f26270 */
[C---:B---3--:R-:W-:Y:S01]  /*16d80*/  IMAD.WIDE R16, R3.reuse, 0x4, R216 ;  /* 0x0000000403107825 */ /* 0x048fe200078e02d8 */
[----:B------:R1:W-:Y:S03]  /*16d90*/  @P3 STG.E [R8.64], R177 ;  /* 0x000000b108003986 */ /* 0x0003e6000c101908 */
[----:B----4-:R-:W-:Y:S01]  /*16da0*/  IMAD.WIDE R18, R3, 0x4, R4 ;  /* 0x0000000403127825 */ /* 0x010fe200078e0204 */
[----:B------:R-:W-:Y:S01]  /*16db0*/  IADD3 R0, R243, 0x24, RZ ;  /* 0x00000024f3007810 */ /* 0x000fe20007ffe0ff */
[----:B------:R2:W-:Y:S02]  /*16dc0*/  @P2 STG.E [R10.64], R197 ;  /* 0x000000c50a002986 */ /* 0x0005e4000c101908 */
[----:B-----5:R-:W-:Y:S01]  /*16dd0*/  IMAD.WIDE R24, R3, 0x4, R6 ;  /* 0x0000000403187825 */ /* 0x020fe200078e0206 */
[----:B------:R-:W-:Y:S01]  /*16de0*/  ISETP.LT.AND P0, PT, R233, c[0x0][0x178], !P0 ;  /* 0x00005e00e9007a0c */ /* 0x000fe20004701270 */
[----:B------:R3:W-:Y:S01]  /*16df0*/  @P4 STG.E [R16.64], R120 ;  /* 0x0000007810004986 */ /* 0x0007e2000c101908 */
[----:B------:R-:W-:-:S03]  /*16e00*/  ISETP.LT.AND P4, PT, R240, c[0x0][0x178], !P1 ;  /* 0x00005e00f0007a0c */ /* 0x000fc60004f81270 */
[----:B------:R4:W-:Y:S01]  /*16e10*/  @P5 STG.E [R18.64], R148 ;  /* 0x0000009412005986 */ /* 0x0009e2000c101908 */
[----:B------:R-:W-:-:S03]  /*16e20*/  ISETP.GE.AND P3, PT, R0, c[0x0][0x17c], PT ;  /* 0x00005f0000007a0c */ /* 0x000fc60003f66270 */
[----:B------:R5:W-:Y:S01]  /*16e30*/  @P6 STG.E [R24.64], R168 ;  /* 0x000000a818006986 */ /* 0x000be2000c101908 */
[----:B------:R-:W-:Y:S02]  /*16e40*/  ISETP.LT.AND P6, PT, R235, c[0x0][0x178], !P1 ;  /* 0x00005e00eb007a0c */ /* 0x000fe40004fc1270 */
[----:B------:R-:W-:Y:S02]  /*16e50*/  IADD3 R27, R3, c[0x0][0x198], RZ ;  /* 0x00006600031b7a10 */ /* 0x000fe40007ffe0ff */
[----:B------:R-:W-:Y:S02]  /*16e60*/  ISETP.LT.AND P2, PT, R234, c[0x0][0x178], !P1 ;  /* 0x00005e00ea007a0c */ /* 0x000fe40004f41270 */
[----:B------:R-:W-:Y:S02]  /*16e70*/  ISETP.LT.AND P1, PT, R233, c[0x0][0x178], !P1 ;  /* 0x00005e00e9007a0c */ /* 0x000fe40004f21270 */
[----:B------:R-:W-:Y:S01]  /*16e80*/  ISETP.LT.AND P5, PT, R240, c[0x0][0x178], !P3 ;  /* 0x00005e00f0007a0c */ /* 0x000fe20005fa1270 */
[----:B-1----:R-:W-:Y:S01]  /*16e90*/  IMAD.WIDE R8, R3, 0x4, R200 ;  /* 0x0000000403087825 */ /* 0x002fe200078e02c8 */
[----:B------:R-:W-:-:S03]  /*16ea0*/  IADD3 R3, R27, c[0x0][0x198], RZ ;  /* 0x000066001b037a10 */ /* 0x000fc60007ffe0ff */
[----:B--2---:R-:W-:Y:S01]  /*16eb0*/  IMAD.WIDE R10, R27, 0x4, R216 ;  /* 0x000000041b0a7825 */ /* 0x004fe200078e02d8 */
[----:B------:R-:W-:-:S03]  /*16ec0*/  IADD3 R0, R243, 0x25, RZ ;  /* 0x00000025f3007810 */ /* 0x000fc60007ffe0ff */
[C---:B---3--:R-:W-:Y:S01]  /*16ed0*/  IMAD.WIDE R16, R27.reuse, 0x4, R4 ;  /* 0x000000041b107825 */ /* 0x048fe200078e0204 */
[----:B------:R1:W-:Y:S03]  /*16ee0*/  @P0 STG.E [R8.64], R188 ;  /* 0x000000bc08000986 */ /* 0x0003e6000c101908 */
[C---:B----4-:R-:W-:Y:S01]  /*16ef0*/  IMAD.WIDE R18, R27.reuse, 0x4, R6 ;  /* 0x000000041b127825 */ /* 0x050fe200078e0206 */
[----:B------:R2:W-:Y:S01]  /*16f00*/  @P4 STG.E [R10.64], R121 ;  /* 0x000000790a004986 */ /* 0x0005e2000c101908 */
[----:B------:R-:W-:Y:S02]  /*16f10*/  ISETP.GE.AND P0, PT, R0, c[0x0][0x17c], PT ;  /* 0x00005f0000007a0c */ /* 0x000fe40003f06270 */
[----:B-----5:R-:W-:Y:S01]  /*16f20*/  IMAD.WIDE R24, R27, 0x4, R200 ;  /* 0x000000041b187825 */ /* 0x020fe200078e02c8 */
[----:B------:R3:W-:Y:S01]  /*16f30*/  @P6 STG.E [R16.64], R149 ;  /* 0x0000009510006986 */ /* 0x0007e2000c101908 */
[----:B------:R-:W-:-:S02]  /*16f40*/  ISETP.LT.AND P6, PT, R235, c[0x0][0x178], !P3 ;  /* 0x00005e00eb007a0c */ /* 0x000fc40005fc1270 */
[----:B------:R-:W-:Y:S01]  /*16f50*/  IMAD.WIDE R26, R3, 0x4, R216 ;  /* 0x00000004031a7825 */ /* 0x000fe200078e02d8 */
[----:B------:R-:W-:Y:S01]  /*16f60*/  ISETP.LT.AND P4, PT, R234, c[0x0][0x178], !P3 ;  /* 0x00005e00ea007a0c */ /* 0x000fe20005f81270 */
[----:B------:R4:W-:Y:S01]  /*16f70*/  @P2 STG.E [R18.64], R169 ;  /* 0x000000a912002986 */ /* 0x0009e2000c101908 */
[----:B------:R-:W-:Y:S02]  /*16f80*/  ISETP.LT.AND P3, PT, R233, c[0x0][0x178], !P3 ;  /* 0x00005e00e9007a0c */ /* 0x000fe40005f61270 */
[----:B------:R-:W-:Y:S01]  /*16f90*/  ISETP.LT.AND P2, PT, R240, c[0x0][0x178], !P0 ;  /* 0x00005e00f0007a0c */ /* 0x000fe20004741270 */
[----:B------:R5:W-:Y:S01]  /*16fa0*/  @P1 STG.E [R24.64], R189 ;  /* 0x000000bd18001986 */ /* 0x000be2000c101908 */
[----:B------:R-:W-:-:S03]  /*16fb0*/  IADD3 R29, R3, c[0x0][0x198], RZ ;  /* 0x00006600031d7a10 */ /* 0x000fc60007ffe0ff */
[----:B------:R-:W-:Y:S01]  /*16fc0*/  @P5 STG.E [R26.64], R88 ;  /* 0x000000581a005986 */ /* 0x000fe2000c101908 */
[----:B------:R-:W-:Y:S01]  /*16fd0*/  ISETP.LT.AND P5, PT, R235, c[0x0][0x178], !P0 ;  /* 0x00005e00eb007a0c */ /* 0x000fe200047a1270 */
        /* <DEDUP_REMOVED lines=8> */
[----:B-----5:R-:W-:Y:S01]  /*17060*/  IMAD.WIDE R24, R29, 0x4, R4 ;  /* 0x000000041d187825 */ /* 0x020fe200078e0204 */
[----:B------:R3:W-:Y:S01]  /*17070*/  @P3 STG.E [R16.64], R192 ;  /* 0x000000c010003986 */ /* 0x0007e2000c101908 */
[----:B------:R-:W-:Y:S02]  /*17080*/  ISETP.LT.AND P6, PT, R234, c[0x0][0x178], !P0 ;  /* 0x00005e00ea007a0c */ /* 0x000fe400047c1270 */
[----:B------:R-:W-:Y:S01]  /*17090*/  ISETP.LT.AND P0, PT, R233, c[0x0][0x178], !P0 ;  /* 0x00005e00e9007a0c */ /* 0x000fe20004701270 */
[----:B------:R4:W-:Y:S01]  /*170a0*/  @P2 STG.E [R18.64], R89 ;  /* 0x0000005912002986 */ /* 0x0009e2000c101908 */
[----:B------:R-:W-:-:S03]  /*170b0*/  ISETP.LT.AND P3, PT, R235, c[0x0][0x178], !P1 ;  /* 0x00005e00eb007a0c */ /* 0x000fc60004f61270 */
[----:B------:R5:W-:Y:S01]  /*170c0*/  @P5 STG.E [R24.64], R45 ;  /* 0x0000002d18005986 */ /* 0x000be2000c101908 */
[----:B------:R-:W-:Y:S02]  /*170d0*/  ISETP.LT.AND P5, PT, R240, c[0x0][0x178], !P1 ;  /* 0x00005e00f0007a0c */ /* 0x000fe40004fa1270 */
[----:B------:R-:W-:Y:S02]  /*170e0*/  ISETP.LT.AND P2, PT, R234, c[0x0][0x178], !P1 ;  /* 0x00005e00ea007a0c */ /* 0x000fe40004f41270 */
[----:B------:R-:W-:Y:S02]  /*170f0*/  IADD3 R3, R29, c[0x0][0x198], RZ ;  /* 0x000066001d037a10 */ /* 0x000fe40007ffe0ff */
[----:B------:R-:W-:Y:S01]  /*17100*/  ISETP.LT.AND P1, PT, R233, c[0x0][0x178], !P1 ;  /* 0x00005e00e9007a0c */ /* 0x000fe20004f21270 */
        /* <DEDUP_REMOVED lines=9> */
[C---:B-----5:R-:W-:Y:S02]  /*171a0*/  IMAD.WIDE R24, R3.reuse, 0x4, R6 ;  /* 0x0000000403187825 */ /* 0x060fe400078e0206 */
[----:B------:R3:W-:Y:S02]  /*171b0*/  @P5 STG.E [R16.64], R64 ;  /* 0x0000004010005986 */ /* 0x0007e4000c101908 */
[----:B------:R-:W-:-:S02]  /*171c0*/  IMAD.WIDE R26, R3, 0x4, R200 ;  /* 0x00000004031a7825 */ /* 0x000fc400078e02c8 */
[----:B------:R4:W-:Y:S01]  /*171d0*/  @P3 STG.E [R18.64], R48 ;  /* 0x0000003012003986 */ /* 0x0009e2000c101908 */
[----:B------:R-:W-:-:S03]  /*171e0*/  ISETP.GE.AND P6, PT, R0, c[0x0][0x17c], PT ;  /* 0x00005f0000007a0c */ /* 0x000fc60003fc6270 */
[----:B------:R5:W-:Y:S01]  /*171f0*/  @P2 STG.E [R24.64], R68 ;  /* 0x0000004418002986 */ /* 0x000be2000c101908 */
[----:B------:R-:W-:Y:S02]  /*17200*/  ISETP.LT.AND P2, PT, R240, c[0x0][0x178], !P4 ;  /* 0x00005e00f0007a0c */ /* 0x000fe40006741270 */
[----:B------:R-:W-:Y:S01]  /*17210*/  ISETP.LT.AND P3, PT, R235, c[0x0][0x178], !P4 ;  /* 0x00005e00eb007a0c */ /* 0x000fe20006761270 */
[----:B------:R2:W-:Y:S01]  /*17220*/  @P1 STG.E [R26.64], R184 ;  /* 0x000000b81a001986 */ /* 0x0005e2000c101908 */
[----:B------:R-:W-:Y:S02]  /*17230*/  ISETP.LT.AND P1, PT, R234, c[0x0][0x178], !P4 ;  /* 0x00005e00ea007a0c */ /* 0x000fe40006721270 */
[----:B------:R-:W-:Y:S02]  /*17240*/  IADD3 R3, R3, c[0x0][0x198], RZ ;  /* 0x0000660003037a10 */ /* 0x000fe40007ffe0ff */
        /* <DEDUP_REMOVED lines=25> */
[----:B---3--:R-:W-:Y:S01]  /*173e0*/  IMAD.WIDE R16, R29, 0x4, R200 ;  /* 0x000000041d107825 */ /* 0x008fe200078e02c8 */
[----:B------:R1:W-:Y:S03]  /*173f0*/  @P2 STG.E [R8.64], R94 ;  /* 0x0000005e08002986 */ /* 0x0003e6000c101908 */
[C---:B----4-:R-:W-:Y:S01]  /*17400*/  IMAD.WIDE R18, R27.reuse, 0x4, R216 ;  /* 0x000000041b127825 */ /* 0x050fe200078e02d8 */
[----:B------:R2:W-:Y:S03]  /*17410*/  @P3 STG.E [R10.64], R178 ;  /* 0x000000b20a003986 */ /* 0x0005e6000c101908 */
[----:B-----5:R-:W-:Y:S01]  /*17420*/  IMAD.WIDE R24, R27, 0x4, R4 ;  /* 0x000000041b187825 */ /* 0x020fe200078e0204 */
[----:B------:R3:W-:Y:S01]  /*17430*/  @P6 STG.E [R16.64], R198 ;  /* 0x000000c610006986 */ /* 0x0007e2000c101908 */
[----:B------:R-:W-:-:S02]  /*17440*/  ISETP.LT.AND P3, PT, R234, c[0x0][0x178], !P0 ;  /* 0x00005e00ea007a0c */ /* 0x000fc40004761270 */
[----:B------:R-:W-:Y:S01]  /*17450*/  ISETP.LT.AND P0, PT, R233, c[0x0][0x178], !P0 ;  /* 0x00005e00e9007a0c */ /* 0x000fe20004701270 */
[----:B------:R4:W-:Y:S01]  /*17460*/  @P5 STG.E [R18.64], R127 ;  /* 0x0000007f12005986 */ /* 0x0009e2000c101908 */
[----:B------:R-:W-:Y:S01]  /*17470*/  ISETP.LT.AND P2, PT, R240, c[0x0][0x178], !P1 ;  /* 0x00005e00f0007a0c */ /* 0x000fe20004f41270 */
[----:B-1----:R-:W-:Y:S02]  /*17480*/  IMAD.WIDE R8, R27, 0x4, R6 ;  /* 0x000000041b087825 */ /* 0x002fe400078e0206 */
[----:B------:R1:W-:Y:S01]  /*17490*/  @P4 STG.E [R24.64], R95 ;  /* 0x0000005f18004986 */ /* 0x0003e2000c101908 */
[----:B------:R-:W-:Y:S01]  /*174a0*/  ISETP.LT.AND P4, PT, R235, c[0x0][0x178], !P1 ;  /* 0x00005e00eb007a0c */ /* 0x000fe20004f81270 */
[C---:B--2---:R-:W-:Y:S01]  /*174b0*/  IMAD.WIDE R10, R27.reuse, 0x4, R200 ;  /* 0x000000041b0a7825 */ /* 0x044fe200078e02c8 */
[----:B------:R-:W-:Y:S02]  /*174c0*/  ISETP.LT.AND P6, PT, R234, c[0x0][0x178], !P1 ;  /* 0x00005e00ea007a0c */ /* 0x000fe40004fc1270 */
[----:B------:R-:W-:-:S02]  /*174d0*/  IADD3 R27, R27, c[0x0][0x198], RZ ;  /* 0x000066001b1b7a10 */ /* 0x000fc40007ffe0ff */
[----:B------:R-:W-:-:S03]  /*174e0*/  IADD3 R3, R243, 0x2b, RZ ;  /* 0x0000002bf3037810 */ /* 0x000fc60007ffe0ff */
[----:B---3--:R-:W-:Y:S01]  /*174f0*/  IMAD.WIDE R16, R27, 0x4, R216 ;  /* 0x000000041b107825 */ /* 0x008fe200078e02d8 */
[----:B------:R-:W-:Y:S01]  /*17500*/  ISETP.GE.AND P5, PT, R3, c[0x0][0x17c], PT ;  /* 0x00005f0003007a0c */ /* 0x000fe20003fa6270 */
[----:B------:R2:W-:Y:S02]  /*17510*/  @P3 STG.E [R8.64], R179 ;  /* 0x000000b308003986 */ /* 0x0005e4000c101908 */
[----:B----4-:R-:W-:Y:S01]  /*17520*/  IMAD.WIDE R18, R27, 0x4, R4 ;  /* 0x000000041b127825 */ /* 0x010fe200078e0204 */
[----:B------:R-:W-:Y:S01]  /*17530*/  ISETP.LT.AND P1, PT, R233, c[0x0][0x178], !P1 ;  /* 0x00005e00e9007a0c */ /* 0x000fe20004f21270 */
[----:B------:R3:W-:Y:S02]  /*17540*/  @P0 STG.E [R10.64], R199 ;  /* 0x000000c70a000986 */ /* 0x0007e4000c101908 */
[C---:B-1----:R-:W-:Y:S01]  /*17550*/  IMAD.WIDE R24, R27.reuse, 0x4, R6 ;  /* 0x000000041b187825 */ /* 0x042fe200078e0206 */
[----:B------:R-:W-:Y:S01]  /*17560*/  ISETP.LT.AND P0, PT, R240, c[0x0][0x178], !P5 ;  /* 0x00005e00f0007a0c */ /* 0x000fe20006f01270 */
[----:B------:R1:W-:Y:S01]  /*17570*/  @P2 STG.E [R16.64], R122 ;  /* 0x0000007a10002986 */ /* 0x0003e2000c101908 */
[----:B------:R-:W-:-:S03]  /*17580*/  IADD3 R3, R27, c[0x0][0x198], RZ ;  /* 0x000066001b037a10 */ /* 0x000fc60007ffe0ff */
[----:B------:R4:W-:Y:S01]  /*17590*/  @P4 STG.E [R18.64], R150 ;  /* 0x0000009612004986 */ /* 0x0009e2000c101908 */
[----:B------:R-:W-:-:S03]  /*175a0*/  ISETP.LT.AND P4, PT, R235, c[0x0][0x178], !P5 ;  /* 0x00005e00eb007a0c */ /* 0x000fc60006f81270 */
[----:B------:R5:W-:Y:S01]  /*175b0*/  @P6 STG.E [R24.64], R170 ;  /* 0x000000aa18006986 */ /* 0x000be2000c101908 */
[----:B------:R-:W-:Y:S01]  /*175c0*/  ISETP.LT.AND P6, PT, R234, c[0x0][0x178], !P5 ;  /* 0x00005e00ea007a0c */ /* 0x000fe20006fc1270 */
[----:B--2---:R-:W-:Y:S01]  /*175d0*/  IMAD.WIDE R8, R27, 0x4, R200 ;  /* 0x000000041b087825 */ /* 0x004fe200078e02c8 */
[----:B------:R-:W-:Y:S02]  /*175e0*/  IADD3 R0, R243, 0x2c, RZ ;  /* 0x0000002cf3007810 */ /* 0x000fe40007ffe0ff */
[----:B------:R-:W-:Y:S01]  /*175f0*/  ISETP.LT.AND P5, PT, R233, c[0x0][0x178], !P5 ;  /* 0x00005e00e9007a0c */ /* 0x000fe20006fa1270 */
[----:B---3--:R-:W-:Y:S01]  /*17600*/  IMAD.WIDE R10, R3, 0x4, R216 ;  /* 0x00000004030a7825 */ /* 0x008fe200078e02d8 */
[----:B------:R-:W-:-:S03]  /*17610*/  ISETP.GE.AND P3, PT, R0, c[0x0][0x17c], PT ;  /* 0x00005f0000007a0c */ /* 0x000fc60003f66270 */
[----:B-1----:R-:W-:Y:S01]  /*17620*/  IMAD.WIDE R16, R3, 0x4, R4 ;  /* 0x0000000403107825 */ /* 0x002fe200078e0204 */
[----:B------:R-:W-:Y:S01]  /*17630*/  IADD3 R0, R243, 0x2d, RZ ;  /* 0x0000002df3007810 */ /* 0x000fe20007ffe0ff */
[----:B------:R1:W-:Y:S02]  /*17640*/  @P1 STG.E [R8.64], R190 ;  /* 0x000000be08001986 */ /* 0x0003e4000c101908 */
[C---:B----4-:R-:W-:Y:S01]  /*17650*/  IMAD.WIDE R18, R3.reuse, 0x4, R6 ;  /* 0x0000000403127825 */ /* 0x050fe200078e0206 */
[----:B------:R-:W-:Y:S01]  /*17660*/  ISETP.LT.AND P1, PT, R240, c[0x0][0x178], !P3 ;  /* 0x00005e00f0007a0c */ /* 0x000fe20005f21270 */
[----:B------:R2:W-:Y:S02]  /*17670*/  @P0 STG.E [R10.64], R123 ;  /* 0x0000007b0a000986 */ /* 0x0005e4000c101908 */
[----:B-----5:R-:W-:Y:S02]  /*17680*/  IMAD.WIDE R24, R3, 0x4, R200 ;  /* 0x0000000403187825 */ /* 0x020fe400078e02c8 */
[----:B------:R3:W-:Y:S01]  /*17690*/  @P4 STG.E [R16.64], R151 ;  /* 0x0000009710004986 */ /* 0x0007e2000c101908 */
[----:B------:R-:W-:-:S02]  /*176a0*/  ISETP.LT.AND P4, PT, R235, c[0x0][0x178], !P3 ;  /* 0x00005e00eb007a0c */ /* 0x000fc40005f81270 */
[----:B------:R-:W-:Y:S01]  /*176b0*/  ISETP.GE.AND P2, PT, R0, c[0x0][0x17c], PT ;  /* 0x00005f0000007a0c */ /* 0x000fe20003f46270 */
[----:B------:R4:W-:Y:S01]  /*176c0*/  @P6 STG.E [R18.64], R171 ;  /* 0x000000ab12006986 */ /* 0x0009e2000c101908 */
[----:B------:R-:W-:Y:S02]  /*176d0*/  ISETP.LT.AND P6, PT, R234, c[0x0][0x178], !P3 ;  /* 0x00005e00ea007a0c */ /* 0x000fe40005fc1270 */
[----:B------:R-:W-:Y:S02]  /*176e0*/  IADD3 R27, R3, c[0x0][0x198], RZ ;  /* 0x00006600031b7a10 */ /* 0x000fe40007ffe0ff */
[----:B------:R-:W-:Y:S01]  /*176f0*/  ISETP.LT.AND P3, PT, R233, c[0x0][0x178], !P3 ;  /* 0x00005e00e9007a0c */ /* 0x000fe20005f61270 */
[----:B------:R5:W-:Y:S01]  /*17700*/  @P5 STG.E [R24.64], R191 ;  /* 0x000000bf18005986 */ /* 0x000be2000c101908 */
[----:B------:R-:W-:Y:S01]  /*17710*/  ISETP.LT.AND P5, PT, R240, c[0x0][0x178], !P2 ;  /* 0x00005e00f0007a0c */ /* 0x000fe200057a1270 */
[C---:B-1----:R-:W-:Y:S01]  /*17720*/  IMAD.WIDE R8, R27.reuse, 0x4, R216 ;  /* 0x000000041b087825 */ /* 0x042fe200078e02d8 */
[----:B------:R-:W-:-:S03]  /*17730*/  IADD3 R3, R27, c[0x0][0x198], RZ ;  /* 0x000066001b037a10 */ /* 0x000fc60007ffe0ff */
[----:B--2---:R-:W-:Y:S01]  /*17740*/  IMAD.WIDE R10, R27, 0x4, R4 ;  /* 0x000000041b0a7825 */ /* 0x004fe200078e0204 */
[----:B------:R-:W-:-:S03]  /*17750*/  IADD3 R0, R243, 0x2e, RZ ;  /* 0x0000002ef3007810 */ /* 0x000fc60007ffe0ff */
[C---:B---3--:R-:W-:Y:S01]  /*17760*/  IMAD.WIDE R16, R27.reuse, 0x4, R6 ;  /* 0x000000041b107825 */ /* 0x048fe200078e0206 */
[----:B------:R-:W-:Y:S03]  /*17770*/  @P1 STG.E [R8.64], R90 ;  /* 0x0000005a08001986 */ /* 0x000fe6000c101908 */
[----:B----4-:R-:W-:Y:S01]  /*17780*/  IMAD.WIDE R18, R27, 0x4, R200 ;  /* 0x000000041b127825 */ /* 0x010fe200078e02c8 */
[----:B------:R-:W-:Y:S01]  /*17790*/  @P4 STG.E [R10.64], R46 ;  /* 0x0000002e0a004986 */ /* 0x000fe2000c101908 */
[----:B------:R-:W-:Y:S02]  /*177a0*/  ISETP.GE.AND P0, PT, R0, c[0x0][0x17c], PT ;  /* 0x00005f0000007a0c */ /* 0x000fe40003f06270 */
[----:B-----5:R-:W-:Y:S01]  /*177b0*/  IMAD.WIDE R24, R3, 0x4, R216 ;  /* 0x0000000403187825 */ /* 0x020fe200078e02d8 */
[----:B------:R1:W-:Y:S01]  /*177c0*/  @P6 STG.E [R16.64], R154 ;  /* 0x0000009a10006986 */ /* 0x0003e2000c101908 */
[----:B------:R-:W-:-:S03]  /*177d0*/  ISETP.LT.AND P4, PT, R235, c[0x0][0x178], !P2 ;  /* 0x00005e00eb007a0c */ /* 0x000fc60005781270 */
[----:B------:R2:W-:Y:S01]  /*177e0*/  @P3 STG.E [R18.64], R194 ;  /* 0x000000c212003986 */ /* 0x0005e2000c101908 */
[----:B------:R-:W-:Y:S02]  /*177f0*/  ISETP.LT.AND P3, PT, R234, c[0x0][0x178], !P2 ;  /* 0x00005e00ea007a0c */ /* 0x000fe40005761270 */
[----:B------:R-:W-:Y:S01]  /*17800*/  ISETP.LT.AND P2, PT, R233, c[0x0][0x178], !P2 ;  /* 0x00005e00e9007a0c */ /* 0x000fe20005741270 */
[----:B------:R3:W-:Y:S01]  /*17810*/  @P5 STG.E [R24.64], R91 ;  /* 0x0000005b18005986 */ /* 0x0007e2000c101908 */
[----:B------:R-:W-:Y:S02]  /*17820*/  ISETP.LT.AND P6, PT, R240, c[0x0][0x178], !P0 ;  /* 0x00005e00f0007a0c */ /* 0x000fe400047c1270 */
[----:B------:R-:W-:Y:S01]  /*17830*/  ISETP.LT.AND P5, PT, R235, c[0x0][0x178], !P0 ;  /* 0x00005e00eb007a0c */ /* 0x000fe200047a1270 */
[----:B------:R-:W4:Y:S01]  /*17840*/  LDS.128 R8, [R2] ;  /* 0x0000000002087984 */ /* 0x000f220000000c00 */
[C---:B------:R-:W-:Y:S01]  /*17850*/  IADD3 R31, R3.reuse, c[0x0][0x198], RZ ;  /* 0x00006600031f7a10 */ /* 0x040fe20007ffe0ff */
[----:B------:R-:W-:Y:S01]  /*17860*/  IMAD.WIDE R26, R3, 0x4, R4 ;  /* 0x00000004031a7825 */ /* 0x000fe200078e0204 */
[----:B------:R-:W-:-:S03]  /*17870*/  IADD3 R0, R243, 0x2f, RZ ;  /* 0x0000002ff3007810 */ /* 0x000fc60007ffe0ff */
[----:B------:R-:W-:Y:S01]  /*17880*/  IMAD.WIDE R28, R3, 0x4, R6 ;  /* 0x00000004031c7825 */ /* 0x000fe200078e0206 */
[----:B------:R-:W-:-:S03]  /*17890*/  ISETP.GE.AND P1, PT, R0, c[0x0][0x17c], PT ;  /* 0x00005f0000007a0c */ /* 0x000fc60003f26270 */
[----:B-1----:R-:W-:Y:S01]  /*178a0*/  IMAD.WIDE R16, R3, 0x4, R200 ;  /* 0x0000000403107825 */ /* 0x002fe200078e02c8 */
[----:B------:R1:W-:Y:S03]  /*178b0*/  @P4 STG.E [R26.64], R47 ;  /* 0x0000002f1a004986 */ /* 0x0003e6000c101908 */
[C---:B--2---:R-:W-:Y:S01]  /*178c0*/  IMAD.WIDE R18, R31.reuse, 0x4, R216 ;  /* 0x000000041f127825 */ /* 0x044fe200078e02d8 */
[----:B------:R-:W-:Y:S03]  /*178d0*/  @P3 STG.E [R28.64], R155 ;  /* 0x0000009b1c003986 */ /* 0x000fe6000c101908 */
[----:B---3--:R-:W-:Y:S01]  /*178e0*/  IMAD.WIDE R24, R31, 0x4, R4 ;  /* 0x000000041f187825 */ /* 0x008fe200078e0204 */
[----:B------:R2:W-:Y:S01]  /*178f0*/  @P2 STG.E [R16.64], R195 ;  /* 0x000000c310002986 */ /* 0x0005e2000c101908 */
[----:B------:R-:W-:-:S02]  /*17900*/  ISETP.LT.AND P3, PT, R234, c[0x0][0x178], !P0 ;  /* 0x00005e00ea007a0c */ /* 0x000fc40004761270 */
        /* <DEDUP_REMOVED lines=11> */
[C---:B------:R-:W-:Y:S01]  /*179c0*/  IMAD.WIDE R28, R33.reuse, 0x4, R216 ;  /* 0x00000004211c7825 */ /* 0x040fe200078e02d8 */
[----:B------:R1:W-:Y:S03]  /*179d0*/  @P3 STG.E [R26.64], R70 ;  /* 0x000000461a003986 */ /* 0x0003e6000c101908 */
[C---:B------:R-:W-:Y:S01]  /*179e0*/  IMAD.WIDE R2, R33.reuse, 0x4, R4 ;  /* 0x0000000421027825 */ /* 0x040fe200078e0204 */
[----:B------:R-:W-:Y:S03]  /*179f0*/  @P0 STG.E [R16.64], R186 ;  /* 0x000000ba10000986 */ /* 0x000fe6000c101908 */
[----:B---3--:R-:W-:Y:S01]  /*17a00*/  IMAD.WIDE R18, R33, 0x4, R6 ;  /* 0x0000000421127825 */ /* 0x008fe200078e0206 */
[----:B------:R-:W-:Y:S01]  /*17a10*/  @P2 STG.E [R28.64], R67 ;  /* 0x000000431c002986 */ /* 0x000fe2000c101908 */
[----:B------:R-:W-:-:S02]  /*17a20*/  ISETP.LT.AND P1, PT, R233, c[0x0][0x178], !P1 ;  /* 0x00005e00e9007a0c */ /* 0x000fc40004f21270 */
[----:B------:R-:W-:Y:S01]  /*17a30*/  ISETP.LT.AND P0, PT, R240, c[0x0][0x178], !P4 ;  /* 0x00005e00f0007a0c */ /* 0x000fe20006701270 */
[----:B------:R2:W-:Y:S01]  /*17a40*/  @P5 STG.E [R2.64], R51 ;  /* 0x0000003302005986 */ /* 0x0005e2000c101908 */
[----:B------:R-:W-:-:S03]  /*17a50*/  ISETP.LT.AND P5, PT, R235, c[0x0][0x178], !P4 ;  /* 0x00005e00eb007a0c */ /* 0x000fc600067a1270 */
[----:B------:R-:W-:Y:S01]  /*17a60*/  @P6 STG.E [R18.64], R71 ;  /* 0x0000004712006986 */ /* 0x000fe2000c101908 */
[----:B------:R-:W-:Y:S02]  /*17a70*/  ISETP.LT.AND P6, PT, R234, c[0x0][0x178], !P4 ;  /* 0x00005e00ea007a0c */ /* 0x000fe400067c1270 */
[C---:B------:R-:W-:Y:S01]  /*17a80*/  IADD3 R35, R33.reuse, c[0x0][0x198], RZ ;  /* 0x0000660021237a10 */ /* 0x040fe20007ffe0ff */
[----:B-----5:R-:W-:Y:S01]  /*17a90*/  IMAD.WIDE R24, R33, 0x4, R200 ;  /* 0x0000000421187825 */ /* 0x020fe200078e02c8 */
[----:B------:R-:W-:Y:S01]  /*17aa0*/  ISETP.LT.AND P4, PT, R233, c[0x0][0x178], !P4 ;  /* 0x00005e00e9007a0c */ /* 0x000fe20006781270 */
[----:B------:R-:W3:Y:S01]  /*17ab0*/  LDS.128 R16, [R241] ;  /* 0x00000000f1107984 */ /* 0x000ee20000000c00 */
[----:B------:R-:W-:Y:S01]  /*17ac0*/  IADD3 R0, R243, 0x31, RZ ;  /* 0x00000031f3007810 */ /* 0x000fe20007ffe0ff */
[----:B-1----:R-:W-:-:S04]  /*17ad0*/  IMAD.WIDE R26, R35, 0x4, R216 ;  /* 0x00000004231a7825 */ /* 0x002fc800078e02d8 */
[C---:B--2---:R-:W-:Y:S01]  /*17ae0*/  IMAD.WIDE R2, R35.reuse, 0x4, R4 ;  /* 0x0000000423027825 */ /* 0x044fe200078e0204 */
[----:B------:R-:W-:Y:S01]  /*17af0*/  ISETP.GE.AND P3, PT, R0, c[0x0][0x17c], PT ;  /* 0x00005f0000007a0c */ /* 0x000fe20003f66270 */
[----:B------:R1:W-:Y:S02]  /*17b00*/  @P1 STG.E [R24.64], R187 ;  /* 0x000000bb18001986 */ /* 0x0003e4000c101908 */
[C---:B------:R-:W-:Y:S02]  /*17b10*/  IMAD.WIDE R28, R35.reuse, 0x4, R6 ;  /* 0x00000004231c7825 */ /* 0x040fe400078e0206 */
[----:B------:R2:W-:Y:S02]  /*17b20*/  @P0 STG.E [R26.64], R180 ;  /* 0x000000b41a000986 */ /* 0x0005e4000c101908 */
[----:B------:R-:W-:Y:S01]  /*17b30*/  IMAD.WIDE R30, R35, 0x4, R200 ;  /* 0x00000004231e7825 */ /* 0x000fe200078e02c8 */
[----:B------:R-:W-:Y:S01]  /*17b40*/  ISETP.LT.AND P0, PT, R240, c[0x0][0x178], !P3 ;  /* 0x00005e00f0007a0c */ /* 0x000fe20005f01270 */
[----:B------:R5:W-:Y:S01]  /*17b50*/  @P5 STG.E [R2.64], R104 ;  /* 0x0000006802005986 */ /* 0x000be2000c101908 */
[----:B------:R-:W-:-:S03]  /*17b60*/  ISETP.LT.AND P5, PT, R235, c[0x0][0x178], !P3 ;  /* 0x00005e00eb007a0c */ /* 0x000fc60005fa1270 */
[----:B------:R2:W-:Y:S01]  /*17b70*/  @P6 STG.E [R28.64], R12 ;  /* 0x0000000c1c006986 */ /* 0x0005e2000c101908 */
[----:B------:R-:W-:-:S03]  /*17b80*/  IADD3 R35, R35, c[0x0][0x198], RZ ;  /* 0x0000660023237a10 */ /* 0x000fc60007ffe0ff */
[----:B----4-:R4:W-:Y:S01]  /*17b90*/  @P4 STG.E [R30.64], R8 ;  /* 0x000000081e004986 */ /* 0x0109e2000c101908 */
[----:B------:R-:W-:Y:S02]  /*17ba0*/  ISETP.LT.AND P4, PT, R234, c[0x0][0x178], !P3 ;  /* 0x00005e00ea007a0c */ /* 0x000fe40005f81270 */
[----:B------:R-:W-:Y:S01]  /*17bb0*/  IADD3 R0, R243, 0x32, RZ ;  /* 0x00000032f3007810 */ /* 0x000fe20007ffe0ff */
[----:B-1----:R-:W-:-:S03]  /*17bc0*/  IMAD.WIDE R24, R35, 0x4, R216 ;  /* 0x0000000423187825 */ /* 0x002fc600078e02d8 */
[----:B------:R-:W-:Y:S01]  /*17bd0*/  ISETP.GE.AND P2, PT, R0, c[0x0][0x17c], PT ;  /* 0x00005f0000007a0c */ /* 0x000fe20003f46270 */
[----:B--2---:R-:W-:Y:S01]  /*17be0*/  IMAD.WIDE R26, R35, 0x4, R4 ;  /* 0x00000004231a7825 */ /* 0x004fe200078e0204 */
[----:B------:R-:W-:-:S03]  /*17bf0*/  ISETP.LT.AND P3, PT, R233, c[0x0][0x178], !P3 ;  /* 0x00005e00e9007a0c */ /* 0x000fc60005f61270 */
[----:B-----5:R-:W-:Y:S01]  /*17c00*/  IMAD.WIDE R2, R35, 0x4, R6 ;  /* 0x0000000423027825 */ /* 0x020fe200078e0206 */
[----:B------:R-:W-:Y:S01]  /*17c10*/  @P0 STG.E [R24.64], R181 ;  /* 0x000000b518000986 */ /* 0x000fe2000c101908 */
[----:B------:R-:W-:-:S03]  /*17c20*/  ISETP.LT.AND P6, PT, R240, c[0x0][0x178], !P2 ;  /* 0x00005e00f0007a0c */ /* 0x000fc600057c1270 */
[----:B------:R-:W-:Y:S01]  /*17c30*/  @P5 STG.E [R26.64], R105 ;  /* 0x000000691a005986 */ /* 0x000fe2000c101908 */
[----:B------:R-:W-:-:S03]  /*17c40*/  ISETP.LT.AND P5, PT, R235, c[0x0][0x178], !P2 ;  /* 0x00005e00eb007a0c */ /* 0x000fc600057a1270 */
[----:B------:R1:W-:Y:S01]  /*17c50*/  @P4 STG.E [R2.64], R13 ;  /* 0x0000000d02004986 */ /* 0x0003e2000c101908 */
[----:B------:R-:W-:Y:S02]  /*17c60*/  ISETP.LT.AND P4, PT, R234, c[0x0][0x178], !P2 ;  /* 0x00005e00ea007a0c */ /* 0x000fe40005781270 */
[----:B------:R-:W-:Y:S01]  /*17c70*/  IADD3 R37, R35, c[0x0][0x198], RZ ;  /* 0x0000660023257a10 */ /* 0x000fe20007ffe0ff */
[----:B------:R-:W2:Y:S01]  /*17c80*/  LDS.128 R24, [R242] ;  /* 0x00000000f2187984 */ /* 0x000ea20000000c00 */
[----:B------:R-:W-:Y:S01]  /*17c90*/  IADD3 R0, R243, 0x33, RZ ;  /* 0x00000033f3007810 */ /* 0x000fe20007ffe0ff */
[----:B------:R-:W-:-:S04]  /*17ca0*/  IMAD.WIDE R28, R35, 0x4, R200 ;  /* 0x00000004231c7825 */ /* 0x000fc800078e02c8 */
[----:B----4-:R-:W-:Y:S01]  /*17cb0*/  IMAD.WIDE R30, R37, 0x4, R216 ;  /* 0x00000004251e7825 */ /* 0x010fe200078e02d8 */
[----:B------:R-:W-:-:S03]  /*17cc0*/  ISETP.GE.AND P1, PT, R0, c[0x0][0x17c], PT ;  /* 0x00005f0000007a0c */ /* 0x000fc60003f26270 */
[C---:B------:R-:W-:Y:S01]  /*17cd0*/  IMAD.WIDE R32, R37.reuse, 0x4, R4 ;  /* 0x0000000425207825 */ /* 0x040fe200078e0204 */
[----:B------:R4:W-:Y:S03]  /*17ce0*/  @P3 STG.E [R28.64], R9 ;  /* 0x000000091c003986 */ /* 0x0009e6000c101908 */
[----:B------:R-:W-:Y:S01]  /*17cf0*/  IMAD.WIDE R34, R37, 0x4, R6 ;  /* 0x0000000425227825 */ /* 0x000fe200078e0206 */
[----:B------:R-:W-:Y:S01]  /*17d00*/  @P6 STG.E [R30.64], R132 ;  /* 0x000000841e006986 */ /* 0x000fe2000c101908 */
[----:B------:R-:W-:Y:S02]  /*17d10*/  ISETP.LT.AND P2, PT, R233, c[0x0][0x178], !P2 ;  /* 0x00005e00e9007a0c */ /* 0x000fe40005741270 */
[----:B------:R-:W-:Y:S01]  /*17d20*/  ISETP.LT.AND P6, PT, R240, c[0x0][0x178], !P1 ;  /* 0x00005e00f0007a0c */ /* 0x000fe20004fc1270 */
[----:B------:R5:W-:Y:S01]  /*17d30*/  @P5 STG.E [R32.64], R56 ;  /* 0x0000003820005986 */ /* 0x000be2000c101908 */
[----:B------:R-:W-:-:S03]  /*17d40*/  ISETP.LT.AND P5, PT, R234, c[0x0][0x178], !P1 ;  /* 0x00005e00ea007a0c */ /* 0x000fc60004fa1270 */
[----:B------:R2:W-:Y:S01]  /*17d50*/  @P4 STG.E [R34.64], R204 ;  /* 0x000000cc22004986 */ /* 0x0005e2000c101908 */
[----:B------:R-:W-:Y:S02]  /*17d60*/  ISETP.LT.AND P4, PT, R235, c[0x0][0x178], !P1 ;  /* 0x00005e00eb007a0c */ /* 0x000fe40004f81270 */
[----:B------:R-:W-:Y:S02]  /*17d70*/  IADD3 R39, R37, c[0x0][0x198], RZ ;  /* 0x0000660025277a10 */ /* 0x000fe40007ffe0ff */
[----:B------:R-:W-:Y:S01]  /*17d80*/  ISETP.LT.AND P1, PT, R233, c[0x0][0x178], !P1 ;  /* 0x00005e00e9007a0c */ /* 0x000fe20004f21270 */
[----:B-1----:R-:W-:Y:S01]  /*17d90*/  IMAD.WIDE R2, R37, 0x4, R200 ;  /* 0x0000000425027825 */ /* 0x002fe200078e02c8 */
[----:B------:R-:W-:-:S03]  /*17da0*/  IADD3 R0, R243, 0x34, RZ ;  /* 0x00000034f3007810 */ /* 0x000fc60007ffe0ff */
[----:B----4-:R-:W-:Y:S01]  /*17db0*/  IMAD.WIDE R8, R39, 0x4, R216 ;  /* 0x0000000427087825 */ /* 0x010fe200078e02d8 */
[----:B------:R-:W-:-:S03]  /*17dc0*/  ISETP.GE.AND P0, PT, R0, c[0x0][0x17c], PT ;  /* 0x00005f0000007a0c */ /* 0x000fc60003f06270 */
[----:B------:R-:W-:Y:S01]  /*17dd0*/  IMAD.WIDE R12, R39, 0x4, R4 ;  /* 0x00000004270c7825 */ /* 0x000fe200078e0204 */
[----:B------:R-:W-:Y:S01]  /*17de0*/  IADD3 R0, R243, 0x35, RZ ;  /* 0x00000035f3007810 */ /* 0x000fe20007ffe0ff */
[----:B---3--:R1:W-:Y:S02]  /*17df0*/  @P2 STG.E [R2.64], R16 ;  /* 0x0000001002002986 */ /* 0x0083e4000c101908 */
[C---:B------:R-:W-:Y:S02]  /*17e00*/  IMAD.WIDE R28, R39.reuse, 0x4, R6 ;  /* 0x00000004271c7825 */ /* 0x040fe400078e0206 */
[----:B------:R3:W-:Y:S02]  /*17e10*/  @P6 STG.E [R8.64], R133 ;  /* 0x0000008508006986 */ /* 0x0007e4000c101908 */
[----:B-----5:R-:W-:Y:S01]  /*17e20*/  IMAD.WIDE R32, R39, 0x4, R200 ;  /* 0x0000000427207825 */ /* 0x020fe200078e02c8 */
[----:B------:R-:W-:Y:S01]  /*17e30*/  ISETP.LT.AND P2, PT, R240, c[0x0][0x178], !P0 ;  /* 0x00005e00f0007a0c */ /* 0x000fe20004741270 */
[----:B------:R4:W-:Y:S01]  /*17e40*/  @P4 STG.E [R12.64], R57 ;  /* 0x000000390c004986 */ /* 0x0009e2000c101908 */
[----:B------:R-:W-:-:S02]  /*17e50*/  ISETP.GE.AND P3, PT, R0, c[0x0][0x17c], PT ;  /* 0x00005f0000007a0c */ /* 0x000fc40003f66270 */
[----:B------:R-:W-:Y:S01]  /*17e60*/  ISETP.LT.AND P4, PT, R235, c[0x0][0x178], !P0 ;  /* 0x00005e00eb007a0c */ /* 0x000fe20004781270 */
[----:B------:R-:W-:Y:S01]  /*17e70*/  @P5 STG.E [R28.64], R205 ;  /* 0x000000cd1c005986 */ /* 0x000fe2000c101908 */
[----:B------:R-:W-:-:S03]  /*17e80*/  IADD3 R37, R39, c[0x0][0x198], RZ ;  /* 0x0000660027257a10 */ /* 0x000fc60007ffe0ff */
[----:B------:R5:W-:Y:S01]  /*17e90*/  @P1 STG.E [R32.64], R17 ;  /* 0x0000001120001986 */ /* 0x000be2000c101908 */
[----:B------:R-:W-:Y:S02]  /*17ea0*/  ISETP.LT.AND P1, PT, R234, c[0x0][0x178], !P0 ;  /* 0x00005e00ea007a0c */ /* 0x000fe40004721270 */
[----:B------:R-:W-:Y:S01]  /*17eb0*/  ISETP.LT.AND P0, PT, R233, c[0x0][0x178], !P0 ;  /* 0x00005e00e9007a0c */ /* 0x000fe20004701270 */
[----:B------:R-:W5:Y:S01]  /*17ec0*/  LDS.128 R28, [R252] ;  /* 0x00000000fc1c7984 */ /* 0x000f620000000c00 */
[----:B------:R-:W-:Y:S01]  /*17ed0*/  ISETP.LT.AND P5, PT, R240, c[0x0][0x178], !P3 ;  /* 0x00005e00f0007a0c */ /* 0x000fe20005fa1270 */
[C---:B--2---:R-:W-:Y:S01]  /*17ee0*/  IMAD.WIDE R34, R37.reuse, 0x4, R216 ;  /* 0x0000000425227825 */ /* 0x044fe200078e02d8 */
[----:B------:R-:W-:-:S03]  /*17ef0*/  IADD3 R39, R37, c[0x0][0x198], RZ ;  /* 0x0000660025277a10 */ /* 0x000fc60007ffe0ff */
[----:B-1----:R-:W-:Y:S01]  /*17f00*/  IMAD.WIDE R2, R37, 0x4, R4 ;  /* 0x0000000425027825 */ /* 0x002fe200078e0204 */
[----:B------:R-:W-:-:S03]  /*17f10*/  IADD3 R0, R243, 0x36, RZ ;  /* 0x00000036f3007810 */ /* 0x000fc60007ffe0ff */
[C---:B---3--:R-:W-:Y:S01]  /*17f20*/  IMAD.WIDE R8, R37.reuse, 0x4, R6 ;  /* 0x0000000425087825 */ /* 0x048fe200078e0206 */
[----:B------:R1:W-:Y:S03]  /*17f30*/  @P2 STG.E [R34.64], R128 ;  /* 0x0000008022002986 */ /* 0x0003e6000c101908 */
[----:B----4-:R-:W-:Y:S01]  /*17f40*/  IMAD.WIDE R12, R37, 0x4, R200 ;  /* 0x00000004250c7825 */ /* 0x010fe200078e02c8 */
[----:B------:R2:W-:Y:S01]  /*17f50*/  @P4 STG.E [R2.64], R20 ;  /* 0x0000001402004986 */ /* 0x0005e2000c101908 */
        /* <DEDUP_REMOVED lines=9> */
[----:B------:R-:W-:Y:S02]  /*17ff0*/  ISETP.LT.AND P1, PT, R235, c[0x0][0x178], !P6 ;  /* 0x00005e00eb007a0c */ /* 0x000fe40007721270 */
[C---:B-1----:R-:W-:Y:S01]  /*18000*/  IADD3 R35, R39.reuse, c[0x0][0x198], RZ ;  /* 0x0000660027237a10 */ /* 0x042fe20007ffe0ff */
[----:B------:R-:W-:Y:S01]  /*18010*/  IMAD.WIDE R32, R39, 0x4, R4 ;  /* 0x0000000427207825 */ /* 0x000fe200078e0204 */
[----:B------:R-:W-:-:S03]  /*18020*/  IADD3 R0, R243, 0x37, RZ ;  /* 0x00000037f3007810 */ /* 0x000fc60007ffe0ff */
[----:B--2---:R-:W-:Y:S01]  /*18030*/  IMAD.WIDE R2, R39, 0x4, R6 ;  /* 0x0000000427027825 */ /* 0x004fe200078e0206 */
[----:B------:R-:W-:-:S03]  /*18040*/  ISETP.GE.AND P4, PT, R0, c[0x0][0x17c], PT ;  /* 0x00005f0000007a0c */ /* 0x000fc60003f86270 */
[----:B---3--:R-:W-:Y:S01]  /*18050*/  IMAD.WIDE R8, R39, 0x4, R200 ;  /* 0x0000000427087825 */ /* 0x008fe200078e02c8 */
[----:B------:R1:W-:Y:S03]  /*18060*/  @P2 STG.E [R32.64], R21 ;  /* 0x0000001520002986 */ /* 0x0003e6000c101908 */
[C---:B----4-:R-:W-:Y:S01]  /*18070*/  IMAD.WIDE R12, R35.reuse, 0x4, R216 ;  /* 0x00000004230c7825 */ /* 0x050fe200078e02d8 */
[----:B------:R2:W-:Y:S01]  /*18080*/  @P0 STG.E [R2.64], R209 ;  /* 0x000000d102000986 */ /* 0x0005e2000c101908 */
[----:B------:R-:W-:Y:S02]  /*18090*/  ISETP.LT.AND P2, PT, R234, c[0x0][0x178], !P6 ;  /* 0x00005e00ea007a0c */ /* 0x000fe40007741270 */
        /* <DEDUP_REMOVED lines=8> */
[C---:B-1----:R-:W-:Y:S01]  /*18120*/  IADD3 R33, R35.reuse, c[0x0][0x198], RZ ;  /* 0x0000660023217a10 */ /* 0x042fe20007ffe0ff */
[----:B------:R-:W-:Y:S01]  /*18130*/  IMAD.WIDE R20, R35, 0x4, R6 ;  /* 0x0000000423147825 */ /* 0x000fe200078e0206 */
[----:B------:R-:W-:-:S03]  /*18140*/  IADD3 R0, R243, 0x38, RZ ;  /* 0x00000038f3007810 */ /* 0x000fc60007ffe0ff */
[----:B--2---:R-:W-:Y:S01]  /*18150*/  IMAD.WIDE R2, R35, 0x4, R200 ;  /* 0x0000000423027825 */ /* 0x004fe200078e02c8 */
[----:B------:R-:W-:-:S03]  /*18160*/  ISETP.LT.AND P4, PT, R233, c[0x0][0x178], !P4 ;  /* 0x00005e00e9007a0c */ /* 0x000fc60006781270 */
[C---:B---3--:R-:W-:Y:S01]  /*18170*/  IMAD.WIDE R8, R33.reuse, 0x4, R216 ;  /* 0x0000000421087825 */ /* 0x048fe200078e02d8 */
[----:B------:R-:W-:Y:S01]  /*18180*/  ISETP.GE.AND P0, PT, R0, c[0x0][0x17c], PT ;  /* 0x00005f0000007a0c */ /* 0x000fe20003f06270 */
[----:B------:R1:W-:Y:S02]  /*18190*/  @P2 STG.E [R20.64], R212 ;  /* 0x000000d414002986 */ /* 0x0003e4000c101908 */
[C---:B----4-:R-:W-:Y:S02]  /*181a0*/  IMAD.WIDE R12, R33.reuse, 0x4, R4 ;  /* 0x00000004210c7825 */ /* 0x050fe400078e0204 */
[----:B------:R2:W-:Y:S02]  /*181b0*/  @P6 STG.E [R2.64], R28 ;  /* 0x0000001c02006986 */ /* 0x0005e4000c101908 */
[----:B-----5:R-:W-:Y:S02]  /*181c0*/  IMAD.WIDE R16, R33, 0x4, R6 ;  /* 0x0000000421107825 */ /* 0x020fe400078e0206 */
[----:B------:R3:W-:Y:S01]  /*181d0*/  @P5 STG.E [R8.64], R97 ;  /* 0x0000006108005986 */ /* 0x0007e2000c101908 */
[----:B------:R-:W-:-:S03]  /*181e0*/  IADD3 R0, R243, 0x39, RZ ;  /* 0x00000039f3007810 */ /* 0x000fc60007ffe0ff */
[----:B------:R4:W-:Y:S01]  /*181f0*/  @P3 STG.E [R12.64], R53 ;  /* 0x000000350c003986 */ /* 0x0009e2000c101908 */
[----:B------:R-:W-:Y:S01]  /*18200*/  ISETP.LT.AND P3, PT, R240, c[0x0][0x178], !P0 ;  /* 0x00005e00f0007a0c */ /* 0x000fe20004761270 */
[----:B-1----:R-:W-:Y:S02]  /*18210*/  IMAD.WIDE R20, R33, 0x4, R200 ;  /* 0x0000000421147825 */ /* 0x002fe400078e02c8 */
[----:B------:R1:W-:Y:S01]  /*18220*/  @P1 STG.E [R16.64], R213 ;  /* 0x000000d510001986 */ /* 0x0003e2000c101908 */
[----:B------:R-:W-:Y:S02]  /*18230*/  ISETP.LT.AND P1, PT, R235, c[0x0][0x178], !P0 ;  /* 0x00005e00eb007a0c */ /* 0x000fe40004721270 */
[----:B------:R-:W-:Y:S02]  /*18240*/  ISETP.LT.AND P6, PT, R234, c[0x0][0x178], !P0 ;  /* 0x00005e00ea007a0c */ /* 0x000fe400047c1270 */
[----:B------:R-:W-:Y:S02]  /*18250*/  IADD3 R33, R33, c[0x0][0x198], RZ ;  /* 0x0000660021217a10 */ /* 0x000fe40007ffe0ff */
[----:B------:R-:W-:-:S02]  /*18260*/  ISETP.LT.AND P0, PT, R233, c[0x0][0x178], !P0 ;  /* 0x00005e00e9007a0c */ /* 0x000fc40004701270 */
[----:B------:R-:W-:Y:S01]  /*18270*/  ISETP.GE.AND P2, PT, R0, c[0x0][0x17c], PT ;  /* 0x00005f0000007a0c */ /* 0x000fe20003f46270 */
[----:B------:R5:W-:Y:S01]  /*18280*/  @P4 STG.E [R20.64], R29 ;  /* 0x0000001d14004986 */ /* 0x000be2000c101908 */
[C---:B--2---:R-:W-:Y:S02]  /*18290*/  IMAD.WIDE R2, R33.reuse, 0x4, R216 ;  /* 0x0000000421027825 */ /* 0x044fe400078e02d8 */
[----:B------:R-:W-:Y:S02]  /*182a0*/  ISETP.LT.AND P4, PT, R240, c[0x0][0x178], !P2 ;  /* 0x00005e00f0007a0c */ /* 0x000fe40005781270 */
[----:B---3--:R-:W-:Y:S01]  /*182b0*/  IMAD.WIDE R8, R33, 0x4, R4 ;  /* 0x0000000421087825 */ /* 0x008fe200078e0204 */
[----:B------:R-:W-:-:S03]  /*182c0*/  IADD3 R0, R243, 0x3a, RZ ;  /* 0x0000003af3007810 */ /* 0x000fc60007ffe0ff */
[C---:B----4-:R-:W-:Y:S01]  /*182d0*/  IMAD.WIDE R12, R33.reuse, 0x4, R6 ;  /* 0x00000004210c7825 */ /* 0x050fe200078e0206 */
[C---:B------:R-:W-:Y:S01]  /*182e0*/  IADD3 R35, R33.reuse, c[0x0][0x198], RZ ;  /* 0x0000660021237a10 */ /* 0x040fe20007ffe0ff */
[----:B------:R2:W-:Y:S02]  /*182f0*/  @P3 STG.E [R2.64], R182 ;  /* 0x000000b602003986 */ /* 0x0005e4000c101908 */
[----:B-1----:R-:W-:Y:S02]  /*18300*/  IMAD.WIDE R16, R33, 0x4, R200 ;  /* 0x0000000421107825 */ /* 0x002fe400078e02c8 */
[----:B------:R1:W-:Y:S01]  /*18310*/  @P1 STG.E [R8.64], R106 ;  /* 0x0000006a08001986 */ /* 0x0003e2000c101908 */
[----:B------:R-:W-:Y:S01]  /*18320*/  ISETP.GE.AND P5, PT, R0, c[0x0][0x17c], PT ;  /* 0x00005f0000007a0c */ /* 0x000fe20003fa6270 */
[----:B------:R-:W-:Y:S02]  /*18330*/  IMAD.WIDE R24, R35, 0x4, R216 ;  /* 0x0000000423187825 */ /* 0x000fe400078e02d8 */
[----:B------:R3:W-:Y:S01]  /*18340*/  @P6 STG.E [R12.64], R14 ;  /* 0x0000000e0c006986 */ /* 0x0007e2000c101908 */
[----:B------:R-:W-:-:S03]  /*18350*/  ISETP.LT.AND P1, PT, R234, c[0x0][0x178], !P2 ;  /* 0x00005e00ea007a0c */ /* 0x000fc60005721270 */
[----:B------:R4:W-:Y:S01]  /*18360*/  @P0 STG.E [R16.64], R10 ;  /* 0x0000000a10000986 */ /* 0x0009e2000c101908 */
[----:B------:R-:W-:Y:S02]  /*18370*/  ISETP.LT.AND P0, PT, R235, c[0x0][0x178], !P2 ;  /* 0x00005e00eb007a0c */ /* 0x000fe40005701270 */
[----:B------:R-:W-:Y:S02]  /*18380*/  ISETP.LT.AND P2, PT, R233, c[0x0][0x178], !P2 ;  /* 0x00005e00e9007a0c */ /* 0x000fe40005741270 */
[----:B------:R-:W-:Y:S01]  /*18390*/  ISETP.LT.AND P6, PT, R240, c[0x0][0x178], !P5 ;  /* 0x00005e00f0007a0c */ /* 0x000fe20006fc1270 */
[----:B------:R3:W-:Y:S01]  /*183a0*/  @P4 STG.E [R24.64], R183 ;  /* 0x000000b718004986 */ /* 0x0007e2000c101908 */
[----:B------:R-:W-:Y:S02]  /*183b0*/  ISETP.LT.AND P4, PT, R235, c[0x0][0x178], !P5 ;  /* 0x00005e00eb007a0c */ /* 0x000fe40006f81270 */
[C---:B-----5:R-:W-:Y:S01]  /*183c0*/  IADD3 R29, R35.reuse, c[0x0][0x198], RZ ;  /* 0x00006600231d7a10 */ /* 0x060fe20007ffe0ff */
[----:B--2---:R-:W-:Y:S01]  /*183d0*/  IMAD.WIDE R2, R35, 0x4, R4 ;  /* 0x0000000423027825 */ /* 0x004fe200078e0204 */
[----:B------:R-:W-:-:S03]  /*183e0*/  IADD3 R0, R243, 0x3b, RZ ;  /* 0x0000003bf3007810 */ /* 0x000fc60007ffe0ff */
[----:B-1----:R-:W-:Y:S01]  /*183f0*/  IMAD.WIDE R8, R35, 0x4, R6 ;  /* 0x0000000423087825 */ /* 0x002fe200078e0206 */
[----:B------:R-:W-:-:S03]  /*18400*/  ISETP.GE.AND P3, PT, R0, c[0x0][0x17c], PT ;  /* 0x00005f0000007a0c */ /* 0x000fc60003f66270 */
[----:B---3--:R-:W-:Y:S01]  /*18410*/  IMAD.WIDE R12, R35, 0x4, R200 ;  /* 0x00000004230c7825 */ /* 0x008fe200078e02c8 */
[----:B------:R1:W-:Y:S03]  /*18420*/  @P0 STG.E [R2.64], R107 ;  /* 0x0000006b02000986 */ /* 0x0003e6000c101908 */
[C---:B----4-:R-:W-:Y:S01]  /*18430*/  IMAD.WIDE R16, R29.reuse, 0x4, R216 ;  /* 0x000000041d107825 */ /* 0x050fe200078e02d8 */
        /* <DEDUP_REMOVED lines=8> */
[----:B------:R-:W-:Y:S01]  /*184c0*/  @P4 STG.E [R20.64], R58 ;  /* 0x0000003a14004986 */ /* 0x000fe2000c101908 */
[C---:B------:R-:W-:Y:S02]  /*184d0*/  IADD3 R25, R29.reuse, c[0x0][0x198], RZ ;  /* 0x000066001d197a10 */ /* 0x040fe40007ffe0ff */
[----:B------:R-:W-:Y:S01]  /*184e0*/  ISETP.LT.AND P4, PT, R234, c[0x0][0x178], !P3 ;  /* 0x00005e00ea007a0c */ /* 0x000fe20005f81270 */
[----:B-1----:R-:W-:Y:S01]  /*184f0*/  IMAD.WIDE R2, R29, 0x4, R6 ;  /* 0x000000041d027825 */ /* 0x002fe200078e0206 */
[----:B------:R-:W-:-:S03]  /*18500*/  IADD3 R14, R243, 0x3c, RZ ;  /* 0x0000003cf30e7810 */ /* 0x000fc60007ffe0ff */
[----:B--2---:R-:W-:Y:S01]  /*18510*/  IMAD.WIDE R8, R29, 0x4, R200 ;  /* 0x000000041d087825 */ /* 0x004fe200078e02c8 */
[----:B------:R-:W-:-:S03]  /*18520*/  ISETP.GE.AND P2, PT, R14, c[0x0][0x17c], PT ;  /* 0x00005f000e007a0c */ /* 0x000fc60003f46270 */
[C---:B---3--:R-:W-:Y:S01]  /*18530*/  IMAD.WIDE R10, R25.reuse, 0x4, R216 ;  /* 0x00000004190a7825 */ /* 0x048fe200078e02d8 */
[----:B------:R1:W-:Y:S03]  /*18540*/  @P1 STG.E [R2.64], R206 ;  /* 0x000000ce02001986 */ /* 0x0003e6000c101908 */
[----:B------:R-:W-:Y:S01]  /*18550*/  IMAD.WIDE R12, R25, 0x4, R4 ;  /* 0x00000004190c7825 */ /* 0x000fe200078e0204 */
[----:B------:R2:W-:Y:S01]  /*18560*/  @P5 STG.E [R8.64], R18 ;  /* 0x0000001208005986 */ /* 0x0005e2000c101908 */
[----:B------:R-:W-:Y:S02]  /*18570*/  ISETP.LT.AND P3, PT, R233, c[0x0][0x178], !P3 ;  /* 0x00005e00e9007a0c */ /* 0x000fe40005f61270 */
[----:B------:R-:W-:Y:S01]  /*18580*/  IMAD.WIDE R14, R25, 0x4, R6 ;  /* 0x00000004190e7825 */ /* 0x000fe200078e0206 */
[----:B------:R3:W-:Y:S01]  /*18590*/  @P6 STG.E [R10.64], R135 ;  /* 0x000000870a006986 */ /* 0x0007e2000c101908 */
[----:B------:R-:W-:-:S02]  /*185a0*/  ISETP.LT.AND P6, PT, R240, c[0x0][0x178], !P2 ;  /* 0x00005e00f0007a0c */ /* 0x000fc400057c1270 */
[----:B------:R-:W-:Y:S01]  /*185b0*/  ISETP.LT.AND P5, PT, R235, c[0x0][0x178], !P2 ;  /* 0x00005e00eb007a0c */ /* 0x000fe200057a1270 */
[----:B------:R5:W-:Y:S01]  /*185c0*/  @P0 STG.E [R12.64], R59 ;  /* 0x0000003b0c000986 */ /* 0x000be2000c101908 */
[----:B----4-:R-:W-:-:S03]  /*185d0*/  IADD3 R17, R25, c[0x0][0x198], RZ ;  /* 0x0000660019117a10 */ /* 0x010fc60007ffe0ff */
[----:B------:R4:W-:Y:S01]  /*185e0*/  @P4 STG.E [R14.64], R207 ;  /* 0x000000cf0e004986 */ /* 0x0009e2000c101908 */
[----:B------:R-:W-:Y:S01]  /*185f0*/  ISETP.LT.AND P4, PT, R234, c[0x0][0x178], !P2 ;  /* 0x00005e00ea007a0c */ /* 0x000fe20005781270 */
[----:B-1----:R-:W-:Y:S01]  /*18600*/  IMAD.WIDE R2, R25, 0x4, R200 ;  /* 0x0000000419027825 */ /* 0x002fe200078e02c8 */
[----:B------:R-:W-:Y:S02]  /*18610*/  IADD3 R0, R243, 0x3d, RZ ;  /* 0x0000003df3007810 */ /* 0x000fe40007ffe0ff */
[----:B------:R-:W-:Y:S01]  /*18620*/  ISETP.LT.AND P2, PT, R233, c[0x0][0x178], !P2 ;  /* 0x00005e00e9007a0c */ /* 0x000fe20005741270 */
[----:B--2---:R-:W-:Y:S01]  /*18630*/  IMAD.WIDE R8, R17, 0x4, R216 ;  /* 0x0000000411087825 */ /* 0x004fe200078e02d8 */
[----:B------:R-:W-:-:S03]  /*18640*/  ISETP.GE.AND P1, PT, R0, c[0x0][0x17c], PT ;  /* 0x00005f0000007a0c */ /* 0x000fc60003f26270 */
[C---:B---3--:R-:W-:Y:S01]  /*18650*/  IMAD.WIDE R10, R17.reuse, 0x4, R4 ;  /* 0x00000004110a7825 */ /* 0x048fe200078e0204 */
[----:B------:R1:W-:Y:S03]  /*18660*/  @P3 STG.E [R2.64], R19 ;  /* 0x0000001302003986 */ /* 0x0003e6000c101908 */
[----:B-----5:R-:W-:Y:S01]  /*18670*/  IMAD.WIDE R12, R17, 0x4, R6 ;  /* 0x00000004110c7825 */ /* 0x020fe200078e0206 */
[----:B------:R2:W-:Y:S01]  /*18680*/  @P6 STG.E [R8.64], R130 ;  /* 0x0000008208006986 */ /* 0x0005e2000c101908 */
[----:B------:R-:W-:-:S03]  /*18690*/  IADD3 R0, R243, 0x3e, RZ ;  /* 0x0000003ef3007810 */ /* 0x000fc60007ffe0ff */
[----:B------:R3:W-:Y:S01]  /*186a0*/  @P5 STG.E [R10.64], R22 ;  /* 0x000000160a005986 */ /* 0x0007e2000c101908 */
[----:B------:R-:W-:Y:S01]  /*186b0*/  ISETP.LT.AND P5, PT, R240, c[0x0][0x178], !P1 ;  /* 0x00005e00f0007a0c */ /* 0x000fe20004fa1270 */
[----:B----4-:R-:W-:Y:S01]  /*186c0*/  IMAD.WIDE R14, R17, 0x4, R200 ;  /* 0x00000004110e7825 */ /* 0x010fe200078e02c8 */
[----:B------:R-:W-:Y:S01]  /*186d0*/  ISETP.LT.AND P6, PT, R235, c[0x0][0x178], !P1 ;  /* 0x00005e00eb007a0c */ /* 0x000fe20004fc1270 */
[----:B------:R4:W-:Y:S01]  /*186e0*/  @P4 STG.E [R12.64], R210 ;  /* 0x000000d20c004986 */ /* 0x0009e2000c101908 */
[----:B------:R-:W-:Y:S02]  /*186f0*/  ISETP.LT.AND P4, PT, R234, c[0x0][0x178], !P1 ;  /* 0x00005e00ea007a0c */ /* 0x000fe40004f81270 */
[----:B------:R-:W-:Y:S02]  /*18700*/  ISETP.GE.AND P0, PT, R0, c[0x0][0x17c], PT ;  /* 0x00005f0000007a0c */ /* 0x000fe40003f06270 */
        /* <DEDUP_REMOVED lines=11> */
[----:B------:R2:W-:Y:S01]  /*187c0*/  @P6 STG.E [R8.64], R23 ;  /* 0x0000001708006986 */ /* 0x0005e2000c101908 */
[----:B------:R-:W-:Y:S02]  /*187d0*/  ISETP.GE.AND P3, PT, R0, c[0x0][0x17c], PT ;  /* 0x00005f0000007a0c */ /* 0x000fe40003f66270 */
[----:B------:R-:W-:Y:S01]  /*187e0*/  IMAD.WIDE R16, R19, 0x4, R216 ;  /* 0x0000000413107825 */ /* 0x000fe200078e02d8 */
        /* <DEDUP_REMOVED lines=8> */
[----:B------:R-:W-:Y:S02]  /*18870*/  ISETP.LT.AND P2, PT, R234, c[0x0][0x178], !P3 ;  /* 0x00005e00ea007a0c */ /* 0x000fe40005f41270 */
[----:B-----5:R-:W-:-:S02]  /*18880*/  IADD3 R15, R19, c[0x0][0x198], RZ ;  /* 0x00006600130f7a10 */ /* 0x020fc40007ffe0ff */
[----:B------:R-:W-:Y:S01]  /*18890*/  ISETP.LT.AND P3, PT, R233, c[0x0][0x178], !P3 ;  /* 0x00005e00e9007a0c */ /* 0x000fe20005f61270 */
[----:B-1----:R-:W-:-:S04]  /*188a0*/  IMAD.WIDE R2, R19, 0x4, R4 ;  /* 0x0000000413027825 */ /* 0x002fc800078e0204 */
[C---:B--2---:R-:W-:Y:S01]  /*188b0*/  IMAD.WIDE R8, R19.reuse, 0x4, R6 ;  /* 0x0000000413087825 */ /* 0x044fe200078e0206 */
[----:B------:R4:W-:Y:S03]  /*188c0*/  @P4 STG.E [R2.64], R54 ;  /* 0x0000003602004986 */ /* 0x0009e6000c101908 */
[----:B---3--:R-:W-:Y:S01]  /*188d0*/  IMAD.WIDE R10, R19, 0x4, R200 ;  /* 0x00000004130a7825 */ /* 0x008fe200078e02c8 */
[----:B------:R4:W-:Y:S03]  /*188e0*/  @P1 STG.E [R8.64], R214 ;  /* 0x000000d608001986 */ /* 0x0009e6000c101908 */
[C---:B------:R-:W-:Y:S01]  /*188f0*/  IMAD.WIDE R216, R15.reuse, 0x4, R216 ;  /* 0x000000040fd87825 */ /* 0x040fe200078e02d8 */
[----:B------:R4:W-:Y:S03]  /*18900*/  @P0 STG.E [R10.64], R30 ;  /* 0x0000001e0a000986 */ /* 0x0009e6000c101908 */
[C---:B------:R-:W-:Y:S01]  /*18910*/  IMAD.WIDE R4, R15.reuse, 0x4, R4 ;  /* 0x000000040f047825 */ /* 0x040fe200078e0204 */
[----:B------:R4:W-:Y:S03]  /*18920*/  @P5 STG.E [R216.64], R99 ;  /* 0x00000063d8005986 */ /* 0x0009e6000c101908 */
[C---:B------:R-:W-:Y:S01]  /*18930*/  IMAD.WIDE R6, R15.reuse, 0x4, R6 ;  /* 0x000000040f067825 */ /* 0x040fe200078e0206 */
[----:B------:R4:W-:Y:S04]  /*18940*/  @P6 STG.E [R4.64], R55 ;  /* 0x0000003704006986 */ /* 0x0009e8000c101908 */
[----:B------:R4:W-:Y:S01]  /*18950*/  @P2 STG.E [R6.64], R215 ;  /* 0x000000d706002986 */ /* 0x0009e2000c101908 */
[----:B------:R-:W-:Y:S01]  /*18960*/  IMAD.WIDE R200, R15, 0x4, R200 ;  /* 0x000000040fc87825 */ /* 0x000fe200078e02c8 */
[----:B------:R-:W-:Y:S06]  /*18970*/  @!P3 EXIT ;  /* 0x000000000000b94d */ /* 0x000fec0003800000 */
[----:B------:R-:W-:Y:S01]  /*18980*/  STG.E [R200.64], R31 ;  /* 0x0000001fc8007986 */ /* 0x000fe2000c101908 */
[----:B------:R-:W-:Y:S05]  /*18990*/  EXIT ;  /* 0x000000000000794d */ /* 0x000fea0003800000 */
.L_x_2:
[----:B------:R-:W-:-:S00]  /*189a0*/  BRA `(.L_x_2) ;  /* 0xfffffff000007947 */ /* 0x000fc0000383ffff */
[----:B------:R-:W-:-:S00]  /*189b0*/  NOP ;  /* 0x0000000000007918 */ /* 0x000fc00000000000 */
        /* <DEDUP_REMOVED lines=12> */
.L_x_3:


//--------------------- .nv.shared.matmul_kernel  --------------------------
	.section	.nv.shared.matmul_kernel,"aw",@nobits
	.sectionflags	@""
	.align	16
